//
// Generated by NVIDIA NVVM Compiler
//
// Compiler Build ID: CL-36424714
// Cuda compilation tools, release 13.0, V13.0.88
// Based on NVVM 20.0.0
//

.version 9.0
.target sm_100
.address_size 64

	// .globl	_Z16testChachaKernelPi
.global .align 4 .b8 precalc_xorwow_matrix[102400];
.global .align 4 .b8 precalc_xorwow_offset_matrix[102400];
.global .align 4 .b8 mrg32k3aM1[2304];
.global .align 4 .b8 mrg32k3aM2[2304];
.global .align 4 .b8 mrg32k3aM1SubSeq[2016];
.global .align 4 .b8 mrg32k3aM2SubSeq[2016];
.global .align 4 .b8 mrg32k3aM1Seq[2304];
.global .align 4 .b8 mrg32k3aM2Seq[2304];
.const .align 8 .b8 __cr_lgamma_table[72];
.global .align 1 .b8 chacha_test1_out[64] = {118, 184, 224, 173, 160, 241, 61, 144, 64, 93, 106, 229, 83, 134, 189, 40, 189, 210, 25, 184, 160, 141, 237, 26, 168, 54, 239, 204, 139, 119, 13, 199, 218, 65, 89, 124, 81, 87, 72, 141, 119, 36, 224, 63, 184, 216, 74, 55, 106, 67, 184, 244, 21, 24, 161, 28, 195, 135, 182, 105, 178, 238, 101, 134};

.visible .entry _Z16testChachaKernelPi(
	.param .u64 .ptr .align 1 _Z16testChachaKernelPi_param_0
)
{
	.reg .pred 	%p<158>;
	.reg .b16 	%rs<280>;
	.reg .b32 	%r<362>;
	.reg .b64 	%rd<14>;

	mov.b32 	%r330, 1634760805;
	mov.b32 	%r334, 857760878;
	mov.b32 	%r338, 2036477234;
	mov.b32 	%r342, 1797285236;
	mov.b32 	%r336, 0;
	mov.b32 	%r296, -20;
	mov.u32 	%r331, %r336;
	mov.u32 	%r341, %r336;
	mov.u32 	%r332, %r336;
	mov.u32 	%r343, %r336;
	mov.u32 	%r337, %r336;
	mov.u32 	%r344, %r336;
	mov.u32 	%r339, %r336;
	mov.u32 	%r333, %r336;
	mov.u32 	%r340, %r336;
	mov.u32 	%r335, %r336;
	mov.u32 	%r345, %r336;
$L__BB0_1:
	and.b32  	%r139, %r296, 1;
	setp.eq.b32 	%p1, %r139, 1;
	@%p1 bra 	$L__BB0_3;
	add.s32 	%r140, %r345, %r330;
	xor.b32  	%r141, %r335, %r140;
	shf.l.wrap.b32 	%r142, %r141, %r141, 16;
	add.s32 	%r143, %r142, %r340;
	xor.b32  	%r144, %r345, %r143;
	shf.l.wrap.b32 	%r145, %r144, %r144, 12;
	add.s32 	%r330, %r145, %r140;
	xor.b32  	%r146, %r142, %r330;
	shf.l.wrap.b32 	%r335, %r146, %r146, 8;
	add.s32 	%r340, %r335, %r143;
	xor.b32  	%r147, %r145, %r340;
	shf.l.wrap.b32 	%r345, %r147, %r147, 7;
	add.s32 	%r148, %r333, %r334;
	xor.b32  	%r149, %r339, %r148;
	shf.l.wrap.b32 	%r150, %r149, %r149, 16;
	add.s32 	%r151, %r150, %r344;
	xor.b32  	%r152, %r333, %r151;
	shf.l.wrap.b32 	%r153, %r152, %r152, 12;
	add.s32 	%r334, %r153, %r148;
	xor.b32  	%r154, %r150, %r334;
	shf.l.wrap.b32 	%r339, %r154, %r154, 8;
	add.s32 	%r344, %r339, %r151;
	xor.b32  	%r155, %r153, %r344;
	shf.l.wrap.b32 	%r333, %r155, %r155, 7;
	add.s32 	%r156, %r337, %r338;
	xor.b32  	%r157, %r343, %r156;
	shf.l.wrap.b32 	%r158, %r157, %r157, 16;
	add.s32 	%r159, %r158, %r332;
	xor.b32  	%r160, %r337, %r159;
	shf.l.wrap.b32 	%r161, %r160, %r160, 12;
	add.s32 	%r338, %r161, %r156;
	xor.b32  	%r162, %r158, %r338;
	shf.l.wrap.b32 	%r343, %r162, %r162, 8;
	add.s32 	%r332, %r343, %r159;
	xor.b32  	%r163, %r161, %r332;
	shf.l.wrap.b32 	%r337, %r163, %r163, 7;
	add.s32 	%r164, %r341, %r342;
	xor.b32  	%r165, %r331, %r164;
	shf.l.wrap.b32 	%r166, %r165, %r165, 16;
	add.s32 	%r167, %r166, %r336;
	xor.b32  	%r168, %r341, %r167;
	shf.l.wrap.b32 	%r169, %r168, %r168, 12;
	add.s32 	%r342, %r169, %r164;
	xor.b32  	%r170, %r166, %r342;
	shf.l.wrap.b32 	%r331, %r170, %r170, 8;
	add.s32 	%r336, %r331, %r167;
	xor.b32  	%r171, %r169, %r336;
	shf.l.wrap.b32 	%r341, %r171, %r171, 7;
	bra.uni 	$L__BB0_4;
$L__BB0_3:
	add.s32 	%r172, %r333, %r330;
	xor.b32  	%r173, %r331, %r172;
	shf.l.wrap.b32 	%r174, %r173, %r173, 16;
	add.s32 	%r175, %r174, %r332;
	xor.b32  	%r176, %r333, %r175;
	shf.l.wrap.b32 	%r177, %r176, %r176, 12;
	add.s32 	%r330, %r177, %r172;
	xor.b32  	%r178, %r174, %r330;
	shf.l.wrap.b32 	%r331, %r178, %r178, 8;
	add.s32 	%r332, %r331, %r175;
	xor.b32  	%r179, %r177, %r332;
	shf.l.wrap.b32 	%r333, %r179, %r179, 7;
	add.s32 	%r180, %r337, %r334;
	xor.b32  	%r181, %r335, %r180;
	shf.l.wrap.b32 	%r182, %r181, %r181, 16;
	add.s32 	%r183, %r182, %r336;
	xor.b32  	%r184, %r337, %r183;
	shf.l.wrap.b32 	%r185, %r184, %r184, 12;
	add.s32 	%r334, %r185, %r180;
	xor.b32  	%r186, %r182, %r334;
	shf.l.wrap.b32 	%r335, %r186, %r186, 8;
	add.s32 	%r336, %r335, %r183;
	xor.b32  	%r187, %r185, %r336;
	shf.l.wrap.b32 	%r337, %r187, %r187, 7;
	add.s32 	%r188, %r341, %r338;
	xor.b32  	%r189, %r339, %r188;
	shf.l.wrap.b32 	%r190, %r189, %r189, 16;
	add.s32 	%r191, %r190, %r340;
	xor.b32  	%r192, %r341, %r191;
	shf.l.wrap.b32 	%r193, %r192, %r192, 12;
	add.s32 	%r338, %r193, %r188;
	xor.b32  	%r194, %r190, %r338;
	shf.l.wrap.b32 	%r339, %r194, %r194, 8;
	add.s32 	%r340, %r339, %r191;
	xor.b32  	%r195, %r193, %r340;
	shf.l.wrap.b32 	%r341, %r195, %r195, 7;
	add.s32 	%r196, %r345, %r342;
	xor.b32  	%r197, %r343, %r196;
	shf.l.wrap.b32 	%r198, %r197, %r197, 16;
	add.s32 	%r199, %r198, %r344;
	xor.b32  	%r200, %r345, %r199;
	shf.l.wrap.b32 	%r201, %r200, %r200, 12;
	add.s32 	%r342, %r201, %r196;
	xor.b32  	%r202, %r198, %r342;
	shf.l.wrap.b32 	%r343, %r202, %r202, 8;
	add.s32 	%r344, %r343, %r199;
	xor.b32  	%r203, %r201, %r344;
	shf.l.wrap.b32 	%r345, %r203, %r203, 7;
$L__BB0_4:
	add.s32 	%r296, %r296, 1;
	setp.ne.s32 	%p2, %r296, 0;
	@%p2 bra 	$L__BB0_1;
	cvt.u16.u32 	%rs1, %r330;
	add.s16 	%rs2, %rs1, 101;
	and.b16  	%rs3, %rs2, 255;
	ld.global.u8 	%rs4, [chacha_test1_out];
	setp.ne.s16 	%p3, %rs4, %rs3;
	@%p3 bra 	$L__BB0_12;
	shr.u32 	%r204, %r343, 24;
	cvt.u16.u32 	%rs5, %r204;
	{ .reg .b16 tmp; mov.b32 {tmp, %rs6}, %r343; }
	and.b16  	%rs7, %rs6, 255;
	cvt.u16.u32 	%rs8, %r343;
	shr.u16 	%rs9, %rs8, 8;
	and.b16  	%rs10, %rs8, 255;
	shr.u32 	%r205, %r339, 24;
	cvt.u16.u32 	%rs11, %r205;
	{ .reg .b16 tmp; mov.b32 {tmp, %rs12}, %r339; }
	and.b16  	%rs13, %rs12, 255;
	cvt.u16.u32 	%rs14, %r339;
	shr.u16 	%rs15, %rs14, 8;
	and.b16  	%rs16, %rs14, 255;
	shr.u32 	%r206, %r335, 24;
	cvt.u16.u32 	%rs17, %r206;
	{ .reg .b16 tmp; mov.b32 {tmp, %rs18}, %r335; }
	and.b16  	%rs19, %rs18, 255;
	cvt.u16.u32 	%rs20, %r335;
	shr.u16 	%rs21, %rs20, 8;
	and.b16  	%rs22, %rs20, 255;
	shr.u32 	%r207, %r336, 24;
	cvt.u16.u32 	%rs23, %r207;
	{ .reg .b16 tmp; mov.b32 {tmp, %rs24}, %r336; }
	and.b16  	%rs25, %rs24, 255;
	cvt.u16.u32 	%rs26, %r336;
	shr.u16 	%rs27, %rs26, 8;
	and.b16  	%rs28, %rs26, 255;
	shr.u32 	%r208, %r332, 24;
	cvt.u16.u32 	%rs29, %r208;
	{ .reg .b16 tmp; mov.b32 {tmp, %rs30}, %r332; }
	and.b16  	%rs31, %rs30, 255;
	cvt.u16.u32 	%rs32, %r332;
	shr.u16 	%rs33, %rs32, 8;
	and.b16  	%rs34, %rs32, 255;
	shr.u32 	%r209, %r344, 24;
	cvt.u16.u32 	%rs35, %r209;
	{ .reg .b16 tmp; mov.b32 {tmp, %rs36}, %r344; }
	and.b16  	%rs37, %rs36, 255;
	cvt.u16.u32 	%rs38, %r344;
	shr.u16 	%rs39, %rs38, 8;
	and.b16  	%rs40, %rs38, 255;
	shr.u32 	%r210, %r340, 24;
	cvt.u16.u32 	%rs41, %r210;
	{ .reg .b16 tmp; mov.b32 {tmp, %rs42}, %r340; }
	and.b16  	%rs43, %rs42, 255;
	cvt.u16.u32 	%rs44, %r340;
	shr.u16 	%rs45, %rs44, 8;
	and.b16  	%rs46, %rs44, 255;
	shr.u32 	%r211, %r341, 24;
	cvt.u16.u32 	%rs47, %r211;
	{ .reg .b16 tmp; mov.b32 {tmp, %rs48}, %r341; }
	and.b16  	%rs49, %rs48, 255;
	cvt.u16.u32 	%rs50, %r341;
	shr.u16 	%rs51, %rs50, 8;
	and.b16  	%rs52, %rs50, 255;
	shr.u32 	%r212, %r337, 24;
	cvt.u16.u32 	%rs53, %r212;
	{ .reg .b16 tmp; mov.b32 {tmp, %rs54}, %r337; }
	and.b16  	%rs55, %rs54, 255;
	cvt.u16.u32 	%rs56, %r337;
	shr.u16 	%rs57, %rs56, 8;
	and.b16  	%rs58, %rs56, 255;
	shr.u32 	%r213, %r333, 24;
	cvt.u16.u32 	%rs59, %r213;
	{ .reg .b16 tmp; mov.b32 {tmp, %rs60}, %r333; }
	and.b16  	%rs61, %rs60, 255;
	cvt.u16.u32 	%rs62, %r333;
	shr.u16 	%rs63, %rs62, 8;
	and.b16  	%rs64, %rs62, 255;
	shr.u32 	%r214, %r345, 24;
	cvt.u16.u32 	%rs65, %r214;
	{ .reg .b16 tmp; mov.b32 {tmp, %rs66}, %r345; }
	and.b16  	%rs67, %rs66, 255;
	cvt.u16.u32 	%rs68, %r345;
	shr.u16 	%rs69, %rs68, 8;
	and.b16  	%rs70, %rs68, 255;
	add.s32 	%r215, %r342, 1797285236;
	shr.u32 	%r216, %r215, 24;
	cvt.u16.u32 	%rs71, %r216;
	{ .reg .b16 tmp; mov.b32 {tmp, %rs72}, %r215; }
	and.b16  	%rs73, %rs72, 255;
	cvt.u16.u32 	%rs74, %r215;
	shr.u16 	%rs75, %rs74, 8;
	and.b16  	%rs76, %rs74, 255;
	add.s32 	%r217, %r338, 2036477234;
	shr.u32 	%r218, %r217, 24;
	cvt.u16.u32 	%rs77, %r218;
	{ .reg .b16 tmp; mov.b32 {tmp, %rs78}, %r217; }
	and.b16  	%rs79, %rs78, 255;
	cvt.u16.u32 	%rs80, %r217;
	shr.u16 	%rs81, %rs80, 8;
	and.b16  	%rs82, %rs80, 255;
	add.s32 	%r219, %r334, 857760878;
	shr.u32 	%r220, %r219, 24;
	cvt.u16.u32 	%rs83, %r220;
	{ .reg .b16 tmp; mov.b32 {tmp, %rs84}, %r219; }
	and.b16  	%rs85, %rs84, 255;
	cvt.u16.u32 	%rs86, %r219;
	shr.u16 	%rs87, %rs86, 8;
	and.b16  	%rs88, %rs86, 255;
	add.s32 	%r221, %r330, 1634760805;
	shr.u32 	%r222, %r221, 24;
	cvt.u16.u32 	%rs89, %r222;
	{ .reg .b16 tmp; mov.b32 {tmp, %rs90}, %r221; }
	and.b16  	%rs91, %rs90, 255;
	cvt.u16.u32 	%rs92, %r221;
	shr.u16 	%rs93, %rs92, 8;
	ld.global.u8 	%rs94, [chacha_test1_out+1];
	setp.ne.s16 	%p4, %rs94, %rs93;
	ld.global.u8 	%rs95, [chacha_test1_out+2];
	setp.ne.s16 	%p5, %rs95, %rs91;
	or.pred  	%p6, %p4, %p5;
	ld.global.u8 	%rs98, [chacha_test1_out+3];
	setp.ne.s16 	%p7, %rs98, %rs89;
	or.pred  	%p8, %p6, %p7;
	ld.global.u8 	%rs101, [chacha_test1_out+4];
	setp.ne.s16 	%p9, %rs101, %rs88;
	or.pred  	%p10, %p8, %p9;
	ld.global.u8 	%rs104, [chacha_test1_out+5];
	setp.ne.s16 	%p11, %rs104, %rs87;
	or.pred  	%p12, %p10, %p11;
	ld.global.u8 	%rs107, [chacha_test1_out+6];
	setp.ne.s16 	%p13, %rs107, %rs85;
	or.pred  	%p14, %p12, %p13;
	ld.global.u8 	%rs110, [chacha_test1_out+7];
	setp.ne.s16 	%p15, %rs110, %rs83;
	or.pred  	%p16, %p14, %p15;
	ld.global.u8 	%rs113, [chacha_test1_out+8];
	setp.ne.s16 	%p17, %rs113, %rs82;
	or.pred  	%p18, %p16, %p17;
	ld.global.u8 	%rs116, [chacha_test1_out+9];
	setp.ne.s16 	%p19, %rs116, %rs81;
	or.pred  	%p20, %p18, %p19;
	ld.global.u8 	%rs119, [chacha_test1_out+10];
	setp.ne.s16 	%p21, %rs119, %rs79;
	or.pred  	%p22, %p20, %p21;
	ld.global.u8 	%rs122, [chacha_test1_out+11];
	setp.ne.s16 	%p23, %rs122, %rs77;
	or.pred  	%p24, %p22, %p23;
	ld.global.u8 	%rs125, [chacha_test1_out+12];
	setp.ne.s16 	%p25, %rs125, %rs76;
	or.pred  	%p26, %p24, %p25;
	ld.global.u8 	%rs128, [chacha_test1_out+13];
	setp.ne.s16 	%p27, %rs128, %rs75;
	or.pred  	%p28, %p26, %p27;
	ld.global.u8 	%rs131, [chacha_test1_out+14];
	setp.ne.s16 	%p29, %rs131, %rs73;
	or.pred  	%p30, %p28, %p29;
	ld.global.u8 	%rs134, [chacha_test1_out+15];
	setp.ne.s16 	%p31, %rs134, %rs71;
	or.pred  	%p32, %p30, %p31;
	ld.global.u8 	%rs137, [chacha_test1_out+16];
	setp.ne.s16 	%p33, %rs137, %rs70;
	or.pred  	%p34, %p32, %p33;
	ld.global.u8 	%rs140, [chacha_test1_out+17];
	setp.ne.s16 	%p35, %rs140, %rs69;
	or.pred  	%p36, %p34, %p35;
	ld.global.u8 	%rs143, [chacha_test1_out+18];
	setp.ne.s16 	%p37, %rs143, %rs67;
	or.pred  	%p38, %p36, %p37;
	ld.global.u8 	%rs146, [chacha_test1_out+19];
	setp.ne.s16 	%p39, %rs146, %rs65;
	or.pred  	%p40, %p38, %p39;
	ld.global.u8 	%rs149, [chacha_test1_out+20];
	setp.ne.s16 	%p41, %rs149, %rs64;
	or.pred  	%p42, %p40, %p41;
	ld.global.u8 	%rs152, [chacha_test1_out+21];
	setp.ne.s16 	%p43, %rs152, %rs63;
	or.pred  	%p44, %p42, %p43;
	ld.global.u8 	%rs155, [chacha_test1_out+22];
	setp.ne.s16 	%p45, %rs155, %rs61;
	or.pred  	%p46, %p44, %p45;
	ld.global.u8 	%rs158, [chacha_test1_out+23];
	setp.ne.s16 	%p47, %rs158, %rs59;
	or.pred  	%p48, %p46, %p47;
	ld.global.u8 	%rs161, [chacha_test1_out+24];
	setp.ne.s16 	%p49, %rs161, %rs58;
	or.pred  	%p50, %p48, %p49;
	ld.global.u8 	%rs164, [chacha_test1_out+25];
	setp.ne.s16 	%p51, %rs164, %rs57;
	or.pred  	%p52, %p50, %p51;
	ld.global.u8 	%rs167, [chacha_test1_out+26];
	setp.ne.s16 	%p53, %rs167, %rs55;
	or.pred  	%p54, %p52, %p53;
	ld.global.u8 	%rs170, [chacha_test1_out+27];
	setp.ne.s16 	%p55, %rs170, %rs53;
	or.pred  	%p56, %p54, %p55;
	ld.global.u8 	%rs173, [chacha_test1_out+28];
	setp.ne.s16 	%p57, %rs173, %rs52;
	or.pred  	%p58, %p56, %p57;
	ld.global.u8 	%rs176, [chacha_test1_out+29];
	setp.ne.s16 	%p59, %rs176, %rs51;
	or.pred  	%p60, %p58, %p59;
	ld.global.u8 	%rs179, [chacha_test1_out+30];
	setp.ne.s16 	%p61, %rs179, %rs49;
	or.pred  	%p62, %p60, %p61;
	ld.global.u8 	%rs182, [chacha_test1_out+31];
	setp.ne.s16 	%p63, %rs182, %rs47;
	or.pred  	%p64, %p62, %p63;
	ld.global.u8 	%rs185, [chacha_test1_out+32];
	setp.ne.s16 	%p65, %rs185, %rs46;
	or.pred  	%p66, %p64, %p65;
	ld.global.u8 	%rs188, [chacha_test1_out+33];
	setp.ne.s16 	%p67, %rs188, %rs45;
	or.pred  	%p68, %p66, %p67;
	ld.global.u8 	%rs191, [chacha_test1_out+34];
	setp.ne.s16 	%p69, %rs191, %rs43;
	or.pred  	%p70, %p68, %p69;
	ld.global.u8 	%rs194, [chacha_test1_out+35];
	setp.ne.s16 	%p71, %rs194, %rs41;
	or.pred  	%p72, %p70, %p71;
	ld.global.u8 	%rs197, [chacha_test1_out+36];
	setp.ne.s16 	%p73, %rs197, %rs40;
	or.pred  	%p74, %p72, %p73;
	ld.global.u8 	%rs200, [chacha_test1_out+37];
	setp.ne.s16 	%p75, %rs200, %rs39;
	or.pred  	%p76, %p74, %p75;
	ld.global.u8 	%rs203, [chacha_test1_out+38];
	setp.ne.s16 	%p77, %rs203, %rs37;
	or.pred  	%p78, %p76, %p77;
	ld.global.u8 	%rs206, [chacha_test1_out+39];
	setp.ne.s16 	%p79, %rs206, %rs35;
	or.pred  	%p80, %p78, %p79;
	ld.global.u8 	%rs209, [chacha_test1_out+40];
	setp.ne.s16 	%p81, %rs209, %rs34;
	or.pred  	%p82, %p80, %p81;
	ld.global.u8 	%rs212, [chacha_test1_out+41];
	setp.ne.s16 	%p83, %rs212, %rs33;
	or.pred  	%p84, %p82, %p83;
	ld.global.u8 	%rs215, [chacha_test1_out+42];
	setp.ne.s16 	%p85, %rs215, %rs31;
	or.pred  	%p86, %p84, %p85;
	ld.global.u8 	%rs218, [chacha_test1_out+43];
	setp.ne.s16 	%p87, %rs218, %rs29;
	or.pred  	%p88, %p86, %p87;
	ld.global.u8 	%rs221, [chacha_test1_out+44];
	setp.ne.s16 	%p89, %rs221, %rs28;
	or.pred  	%p90, %p88, %p89;
	ld.global.u8 	%rs224, [chacha_test1_out+45];
	setp.ne.s16 	%p91, %rs224, %rs27;
	or.pred  	%p92, %p90, %p91;
	ld.global.u8 	%rs227, [chacha_test1_out+46];
	setp.ne.s16 	%p93, %rs227, %rs25;
	or.pred  	%p94, %p92, %p93;
	ld.global.u8 	%rs230, [chacha_test1_out+47];
	setp.ne.s16 	%p95, %rs230, %rs23;
	or.pred  	%p96, %p94, %p95;
	ld.global.u8 	%rs233, [chacha_test1_out+48];
	setp.ne.s16 	%p97, %rs233, %rs22;
	or.pred  	%p98, %p96, %p97;
	ld.global.u8 	%rs236, [chacha_test1_out+49];
	setp.ne.s16 	%p99, %rs236, %rs21;
	or.pred  	%p100, %p98, %p99;
	ld.global.u8 	%rs239, [chacha_test1_out+50];
	setp.ne.s16 	%p101, %rs239, %rs19;
	or.pred  	%p102, %p100, %p101;
	ld.global.u8 	%rs242, [chacha_test1_out+51];
	setp.ne.s16 	%p103, %rs242, %rs17;
	or.pred  	%p104, %p102, %p103;
	ld.global.u8 	%rs245, [chacha_test1_out+52];
	setp.ne.s16 	%p105, %rs245, %rs16;
	or.pred  	%p106, %p104, %p105;
	ld.global.u8 	%rs248, [chacha_test1_out+53];
	setp.ne.s16 	%p107, %rs248, %rs15;
	or.pred  	%p108, %p106, %p107;
	ld.global.u8 	%rs251, [chacha_test1_out+54];
	setp.ne.s16 	%p109, %rs251, %rs13;
	or.pred  	%p110, %p108, %p109;
	ld.global.u8 	%rs254, [chacha_test1_out+55];
	setp.ne.s16 	%p111, %rs254, %rs11;
	or.pred  	%p112, %p110, %p111;
	ld.global.u8 	%rs257, [chacha_test1_out+56];
	setp.ne.s16 	%p113, %rs257, %rs10;
	or.pred  	%p114, %p112, %p113;
	ld.global.u8 	%rs260, [chacha_test1_out+57];
	setp.ne.s16 	%p115, %rs260, %rs9;
	or.pred  	%p116, %p114, %p115;
	ld.global.u8 	%rs263, [chacha_test1_out+58];
	setp.ne.s16 	%p117, %rs263, %rs7;
	or.pred  	%p118, %p116, %p117;
	ld.global.u8 	%rs266, [chacha_test1_out+59];
	setp.ne.s16 	%p119, %rs266, %rs5;
	or.pred  	%p120, %p118, %p119;
	@%p120 bra 	$L__BB0_12;
	cvt.u16.u32 	%rs269, %r331;
	and.b16  	%rs270, %rs269, 255;
	ld.global.u8 	%rs271, [chacha_test1_out+60];
	setp.ne.s16 	%p121, %rs271, %rs270;
	@%p121 bra 	$L__BB0_12;
	shr.u16 	%rs273, %rs269, 8;
	ld.global.u8 	%rs274, [chacha_test1_out+61];
	setp.ne.s16 	%p122, %rs274, %rs273;
	@%p122 bra 	$L__BB0_12;
	{ .reg .b16 tmp; mov.b32 {tmp, %rs275}, %r331; }
	and.b16  	%rs276, %rs275, 255;
	ld.global.u8 	%rs277, [chacha_test1_out+62];
	setp.ne.s16 	%p123, %rs277, %rs276;
	@%p123 bra 	$L__BB0_12;
	shr.u32 	%r223, %r331, 24;
	cvt.u16.u32 	%rs278, %r223;
	ld.global.u8 	%rs279, [chacha_test1_out+63];
	setp.ne.s16 	%p124, %rs279, %rs278;
	@%p124 bra 	$L__BB0_12;
	ld.param.u64 	%rd12, [_Z16testChachaKernelPi_param_0];
	cvta.to.global.u64 	%rd5, %rd12;
	mov.u32 	%r226, %tid.x;
	mul.wide.u32 	%rd6, %r226, 4;
	add.s64 	%rd7, %rd5, %rd6;
	mov.b32 	%r227, 0;
	st.global.u32 	[%rd7], %r227;
	bra.uni 	$L__BB0_13;
$L__BB0_12:
	ld.param.u64 	%rd11, [_Z16testChachaKernelPi_param_0];
	cvta.to.global.u64 	%rd2, %rd11;
	mov.u32 	%r224, %tid.x;
	mul.wide.u32 	%rd3, %r224, 4;
	add.s64 	%rd4, %rd2, %rd3;
	mov.b32 	%r225, 1;
	st.global.u32 	[%rd4], %r225;
$L__BB0_13:
	mov.b32 	%r329, -20;
$L__BB0_14:
	and.b32  	%r229, %r329, 1;
	setp.eq.b32 	%p125, %r229, 1;
	@%p125 bra 	$L__BB0_16;
	shf.l.wrap.b32 	%r230, %r345, %r345, 25;
	xor.b32  	%r231, %r230, %r344;
	sub.s32 	%r232, %r344, %r343;
	shf.l.wrap.b32 	%r233, %r343, %r343, 24;
	xor.b32  	%r234, %r233, %r342;
	sub.s32 	%r235, %r342, %r231;
	shf.l.wrap.b32 	%r236, %r231, %r231, 20;
	xor.b32  	%r345, %r236, %r232;
	sub.s32 	%r344, %r232, %r234;
	shf.l.wrap.b32 	%r237, %r234, %r234, 16;
	xor.b32  	%r343, %r237, %r235;
	sub.s32 	%r342, %r235, %r345;
	shf.l.wrap.b32 	%r238, %r341, %r341, 25;
	xor.b32  	%r239, %r238, %r340;
	sub.s32 	%r240, %r340, %r339;
	shf.l.wrap.b32 	%r241, %r339, %r339, 24;
	xor.b32  	%r242, %r241, %r338;
	sub.s32 	%r243, %r338, %r239;
	shf.l.wrap.b32 	%r244, %r239, %r239, 20;
	xor.b32  	%r341, %r244, %r240;
	sub.s32 	%r340, %r240, %r242;
	shf.l.wrap.b32 	%r245, %r242, %r242, 16;
	xor.b32  	%r339, %r245, %r243;
	sub.s32 	%r338, %r243, %r341;
	shf.l.wrap.b32 	%r246, %r337, %r337, 25;
	xor.b32  	%r247, %r246, %r336;
	sub.s32 	%r248, %r336, %r335;
	shf.l.wrap.b32 	%r249, %r335, %r335, 24;
	xor.b32  	%r250, %r249, %r334;
	sub.s32 	%r251, %r334, %r247;
	shf.l.wrap.b32 	%r252, %r247, %r247, 20;
	xor.b32  	%r337, %r252, %r248;
	sub.s32 	%r336, %r248, %r250;
	shf.l.wrap.b32 	%r253, %r250, %r250, 16;
	xor.b32  	%r335, %r253, %r251;
	sub.s32 	%r334, %r251, %r337;
	shf.l.wrap.b32 	%r254, %r333, %r333, 25;
	xor.b32  	%r255, %r254, %r332;
	sub.s32 	%r256, %r332, %r331;
	shf.l.wrap.b32 	%r257, %r331, %r331, 24;
	xor.b32  	%r258, %r257, %r330;
	sub.s32 	%r259, %r330, %r255;
	shf.l.wrap.b32 	%r260, %r255, %r255, 20;
	xor.b32  	%r333, %r260, %r256;
	sub.s32 	%r332, %r256, %r258;
	shf.l.wrap.b32 	%r261, %r258, %r258, 16;
	xor.b32  	%r331, %r261, %r259;
	sub.s32 	%r330, %r259, %r333;
	bra.uni 	$L__BB0_17;
$L__BB0_16:
	shf.l.wrap.b32 	%r262, %r341, %r341, 25;
	xor.b32  	%r263, %r262, %r336;
	sub.s32 	%r264, %r336, %r331;
	shf.l.wrap.b32 	%r265, %r331, %r331, 24;
	xor.b32  	%r266, %r265, %r342;
	sub.s32 	%r267, %r342, %r263;
	shf.l.wrap.b32 	%r268, %r263, %r263, 20;
	xor.b32  	%r341, %r268, %r264;
	sub.s32 	%r336, %r264, %r266;
	shf.l.wrap.b32 	%r269, %r266, %r266, 16;
	xor.b32  	%r331, %r269, %r267;
	sub.s32 	%r342, %r267, %r341;
	shf.l.wrap.b32 	%r270, %r337, %r337, 25;
	xor.b32  	%r271, %r270, %r332;
	sub.s32 	%r272, %r332, %r343;
	shf.l.wrap.b32 	%r273, %r343, %r343, 24;
	xor.b32  	%r274, %r273, %r338;
	sub.s32 	%r275, %r338, %r271;
	shf.l.wrap.b32 	%r276, %r271, %r271, 20;
	xor.b32  	%r337, %r276, %r272;
	sub.s32 	%r332, %r272, %r274;
	shf.l.wrap.b32 	%r277, %r274, %r274, 16;
	xor.b32  	%r343, %r277, %r275;
	sub.s32 	%r338, %r275, %r337;
	shf.l.wrap.b32 	%r278, %r333, %r333, 25;
	xor.b32  	%r279, %r278, %r344;
	sub.s32 	%r280, %r344, %r339;
	shf.l.wrap.b32 	%r281, %r339, %r339, 24;
	xor.b32  	%r282, %r281, %r334;
	sub.s32 	%r283, %r334, %r279;
	shf.l.wrap.b32 	%r284, %r279, %r279, 20;
	xor.b32  	%r333, %r284, %r280;
	sub.s32 	%r344, %r280, %r282;
	shf.l.wrap.b32 	%r285, %r282, %r282, 16;
	xor.b32  	%r339, %r285, %r283;
	sub.s32 	%r334, %r283, %r333;
	shf.l.wrap.b32 	%r286, %r345, %r345, 25;
	xor.b32  	%r287, %r286, %r340;
	sub.s32 	%r288, %r340, %r335;
	shf.l.wrap.b32 	%r289, %r335, %r335, 24;
	xor.b32  	%r290, %r289, %r330;
	sub.s32 	%r291, %r330, %r287;
	shf.l.wrap.b32 	%r292, %r287, %r287, 20;
	xor.b32  	%r345, %r292, %r288;
	sub.s32 	%r340, %r288, %r290;
	shf.l.wrap.b32 	%r293, %r290, %r290, 16;
	xor.b32  	%r335, %r293, %r291;
	sub.s32 	%r330, %r291, %r345;
$L__BB0_17:
	add.s32 	%r329, %r329, 1;
	setp.ne.s32 	%p126, %r329, 0;
	@%p126 bra 	$L__BB0_14;
	setp.eq.s32 	%p127, %r330, 1634760805;
	setp.eq.s32 	%p128, %r334, 857760878;
	and.pred  	%p129, %p127, %p128;
	setp.eq.s32 	%p130, %r338, 2036477234;
	and.pred  	%p131, %p129, %p130;
	setp.eq.s32 	%p132, %r342, 1797285236;
	and.pred  	%p133, %p131, %p132;
	setp.eq.s32 	%p134, %r345, 0;
	and.pred  	%p135, %p133, %p134;
	setp.eq.s32 	%p136, %r333, 0;
	and.pred  	%p137, %p135, %p136;
	setp.eq.s32 	%p138, %r337, 0;
	and.pred  	%p139, %p137, %p138;
	setp.eq.s32 	%p140, %r341, 0;
	and.pred  	%p141, %p139, %p140;
	setp.eq.s32 	%p142, %r340, 0;
	and.pred  	%p143, %p141, %p142;
	setp.eq.s32 	%p144, %r344, 0;
	and.pred  	%p145, %p143, %p144;
	setp.eq.s32 	%p146, %r332, 0;
	and.pred  	%p147, %p145, %p146;
	setp.eq.s32 	%p148, %r336, 0;
	and.pred  	%p149, %p147, %p148;
	setp.eq.s32 	%p150, %r335, 0;
	and.pred  	%p151, %p149, %p150;
	setp.eq.s32 	%p152, %r339, 0;
	and.pred  	%p153, %p151, %p152;
	setp.eq.s32 	%p154, %r343, 0;
	and.pred  	%p155, %p153, %p154;
	setp.eq.s32 	%p156, %r331, 0;
	and.pred  	%p157, %p155, %p156;
	@%p157 bra 	$L__BB0_20;
	ld.param.u64 	%rd13, [_Z16testChachaKernelPi_param_0];
	cvta.to.global.u64 	%rd8, %rd13;
	mov.u32 	%r294, %tid.x;
	mul.wide.u32 	%rd9, %r294, 4;
	add.s64 	%rd10, %rd8, %rd9;
	mov.b32 	%r295, 2;
	st.global.u32 	[%rd10], %r295;
$L__BB0_20:
	ret;

}
	// .globl	_Z24differential_bias_kernelyiPjS_iPyiii
.visible .entry _Z24differential_bias_kernelyiPjS_iPyiii(
	.param .u64 _Z24differential_bias_kernelyiPjS_iPyiii_param_0,
	.param .u32 _Z24differential_bias_kernelyiPjS_iPyiii_param_1,
	.param .u64 .ptr .align 1 _Z24differential_bias_kernelyiPjS_iPyiii_param_2,
	.param .u64 .ptr .align 1 _Z24differential_bias_kernelyiPjS_iPyiii_param_3,
	.param .u32 _Z24differential_bias_kernelyiPjS_iPyiii_param_4,
	.param .u64 .ptr .align 1 _Z24differential_bias_kernelyiPjS_iPyiii_param_5,
	.param .u32 _Z24differential_bias_kernelyiPjS_iPyiii_param_6,
	.param .u32 _Z24differential_bias_kernelyiPjS_iPyiii_param_7,
	.param .u32 _Z24differential_bias_kernelyiPjS_iPyiii_param_8
)
{
	.local .align 8 .b8 	__local_depot1[48];
	.reg .b64 	%SP;
	.reg .b64 	%SPL;
	.reg .pred 	%p<76>;
	.reg .b32 	%r<2231>;
	.reg .b64 	%rd<40>;

	mov.u64 	%SPL, __local_depot1;
	ld.param.u64 	%rd16, [_Z24differential_bias_kernelyiPjS_iPyiii_param_0];
	ld.param.u64 	%rd13, [_Z24differential_bias_kernelyiPjS_iPyiii_param_2];
	ld.param.u64 	%rd14, [_Z24differential_bias_kernelyiPjS_iPyiii_param_3];
	ld.param.u32 	%r955, [_Z24differential_bias_kernelyiPjS_iPyiii_param_8];
	add.u64 	%rd1, %SPL, 0;
	mov.u32 	%r956, %ntid.x;
	mov.u32 	%r957, %ctaid.x;
	mov.u32 	%r958, %tid.x;
	mad.lo.s32 	%r1, %r956, %r957, %r958;
	cvt.u32.u64 	%r959, %rd16;
	xor.b32  	%r960, %r959, -1429050551;
	mul.lo.s32 	%r961, %r960, 1099087573;
	{ .reg .b32 tmp; mov.b64 {tmp, %r962}, %rd16; }
	xor.b32  	%r963, %r962, -136515619;
	mul.lo.s32 	%r964, %r963, -1703105765;
	add.s32 	%r965, %r961, %r964;
	add.s32 	%r2060, %r965, 6615241;
	add.s32 	%r1785, %r961, 123456789;
	st.local.v2.u32 	[%rd1], {%r2060, %r1785};
	xor.b32  	%r1784, %r961, 362436069;
	add.s32 	%r1783, %r964, 521288629;
	st.local.v2.u32 	[%rd1+8], {%r1784, %r1783};
	xor.b32  	%r1782, %r964, 88675123;
	add.s32 	%r1781, %r961, 5783321;
	st.local.v2.u32 	[%rd1+16], {%r1782, %r1781};
	setp.eq.s32 	%p1, %r1, 0;
	@%p1 bra 	$L__BB1_115;
	cvt.s64.s32 	%rd37, %r1;
	mov.b32 	%r1768, 0;
$L__BB1_2:
	mov.u64 	%rd3, %rd37;
	and.b64  	%rd4, %rd3, 3;
	setp.eq.s64 	%p2, %rd4, 0;
	@%p2 bra 	$L__BB1_114;
	mul.wide.u32 	%rd18, %r1768, 3200;
	mov.u64 	%rd19, precalc_xorwow_matrix;
	add.s64 	%rd5, %rd19, %rd18;
	mov.b32 	%r1781, 0;
	mov.u32 	%r1782, %r1781;
	mov.u32 	%r1783, %r1781;
	mov.u32 	%r1784, %r1781;
	mov.u32 	%r1785, %r1781;
	mov.u32 	%r1774, %r1781;
$L__BB1_4:
	mul.wide.u32 	%rd20, %r1774, 4;
	add.s64 	%rd21, %rd1, %rd20;
	ld.local.u32 	%r20, [%rd21+4];
	shl.b32 	%r21, %r1774, 5;
	mov.b32 	%r1780, 0;
$L__BB1_5:
	.pragma "nounroll";
	shr.u32 	%r969, %r20, %r1780;
	and.b32  	%r970, %r969, 1;
	setp.eq.b32 	%p3, %r970, 1;
	not.pred 	%p4, %p3;
	add.s32 	%r971, %r21, %r1780;
	mul.lo.s32 	%r972, %r971, 5;
	mul.wide.u32 	%rd22, %r972, 4;
	add.s64 	%rd6, %rd5, %rd22;
	@%p4 bra 	$L__BB1_7;
	ld.global.u32 	%r973, [%rd6];
	xor.b32  	%r1785, %r1785, %r973;
	ld.global.u32 	%r974, [%rd6+4];
	xor.b32  	%r1784, %r1784, %r974;
	ld.global.u32 	%r975, [%rd6+8];
	xor.b32  	%r1783, %r1783, %r975;
	ld.global.u32 	%r976, [%rd6+12];
	xor.b32  	%r1782, %r1782, %r976;
	ld.global.u32 	%r977, [%rd6+16];
	xor.b32  	%r1781, %r1781, %r977;
$L__BB1_7:
	and.b32  	%r979, %r969, 2;
	setp.eq.s32 	%p5, %r979, 0;
	@%p5 bra 	$L__BB1_9;
	ld.global.u32 	%r980, [%rd6+20];
	xor.b32  	%r1785, %r1785, %r980;
	ld.global.u32 	%r981, [%rd6+24];
	xor.b32  	%r1784, %r1784, %r981;
	ld.global.u32 	%r982, [%rd6+28];
	xor.b32  	%r1783, %r1783, %r982;
	ld.global.u32 	%r983, [%rd6+32];
	xor.b32  	%r1782, %r1782, %r983;
	ld.global.u32 	%r984, [%rd6+36];
	xor.b32  	%r1781, %r1781, %r984;
$L__BB1_9:
	and.b32  	%r986, %r969, 4;
	setp.eq.s32 	%p6, %r986, 0;
	@%p6 bra 	$L__BB1_11;
	ld.global.u32 	%r987, [%rd6+40];
	xor.b32  	%r1785, %r1785, %r987;
	ld.global.u32 	%r988, [%rd6+44];
	xor.b32  	%r1784, %r1784, %r988;
	ld.global.u32 	%r989, [%rd6+48];
	xor.b32  	%r1783, %r1783, %r989;
	ld.global.u32 	%r990, [%rd6+52];
	xor.b32  	%r1782, %r1782, %r990;
	ld.global.u32 	%r991, [%rd6+56];
	xor.b32  	%r1781, %r1781, %r991;
$L__BB1_11:
	and.b32  	%r993, %r969, 8;
	setp.eq.s32 	%p7, %r993, 0;
	@%p7 bra 	$L__BB1_13;
	ld.global.u32 	%r994, [%rd6+60];
	xor.b32  	%r1785, %r1785, %r994;
	ld.global.u32 	%r995, [%rd6+64];
	xor.b32  	%r1784, %r1784, %r995;
	ld.global.u32 	%r996, [%rd6+68];
	xor.b32  	%r1783, %r1783, %r996;
	ld.global.u32 	%r997, [%rd6+72];
	xor.b32  	%r1782, %r1782, %r997;
	ld.global.u32 	%r998, [%rd6+76];
	xor.b32  	%r1781, %r1781, %r998;
$L__BB1_13:
	and.b32  	%r1000, %r969, 16;
	setp.eq.s32 	%p8, %r1000, 0;
	@%p8 bra 	$L__BB1_15;
	ld.global.u32 	%r1001, [%rd6+80];
	xor.b32  	%r1785, %r1785, %r1001;
	ld.global.u32 	%r1002, [%rd6+84];
	xor.b32  	%r1784, %r1784, %r1002;
	ld.global.u32 	%r1003, [%rd6+88];
	xor.b32  	%r1783, %r1783, %r1003;
	ld.global.u32 	%r1004, [%rd6+92];
	xor.b32  	%r1782, %r1782, %r1004;
	ld.global.u32 	%r1005, [%rd6+96];
	xor.b32  	%r1781, %r1781, %r1005;
$L__BB1_15:
	and.b32  	%r1007, %r969, 32;
	setp.eq.s32 	%p9, %r1007, 0;
	@%p9 bra 	$L__BB1_17;
	ld.global.u32 	%r1008, [%rd6+100];
	xor.b32  	%r1785, %r1785, %r1008;
	ld.global.u32 	%r1009, [%rd6+104];
	xor.b32  	%r1784, %r1784, %r1009;
	ld.global.u32 	%r1010, [%rd6+108];
	xor.b32  	%r1783, %r1783, %r1010;
	ld.global.u32 	%r1011, [%rd6+112];
	xor.b32  	%r1782, %r1782, %r1011;
	ld.global.u32 	%r1012, [%rd6+116];
	xor.b32  	%r1781, %r1781, %r1012;
$L__BB1_17:
	and.b32  	%r1014, %r969, 64;
	setp.eq.s32 	%p10, %r1014, 0;
	@%p10 bra 	$L__BB1_19;
	ld.global.u32 	%r1015, [%rd6+120];
	xor.b32  	%r1785, %r1785, %r1015;
	ld.global.u32 	%r1016, [%rd6+124];
	xor.b32  	%r1784, %r1784, %r1016;
	ld.global.u32 	%r1017, [%rd6+128];
	xor.b32  	%r1783, %r1783, %r1017;
	ld.global.u32 	%r1018, [%rd6+132];
	xor.b32  	%r1782, %r1782, %r1018;
	ld.global.u32 	%r1019, [%rd6+136];
	xor.b32  	%r1781, %r1781, %r1019;
$L__BB1_19:
	and.b32  	%r1021, %r969, 128;
	setp.eq.s32 	%p11, %r1021, 0;
	@%p11 bra 	$L__BB1_21;
	ld.global.u32 	%r1022, [%rd6+140];
	xor.b32  	%r1785, %r1785, %r1022;
	ld.global.u32 	%r1023, [%rd6+144];
	xor.b32  	%r1784, %r1784, %r1023;
	ld.global.u32 	%r1024, [%rd6+148];
	xor.b32  	%r1783, %r1783, %r1024;
	ld.global.u32 	%r1025, [%rd6+152];
	xor.b32  	%r1782, %r1782, %r1025;
	ld.global.u32 	%r1026, [%rd6+156];
	xor.b32  	%r1781, %r1781, %r1026;
$L__BB1_21:
	and.b32  	%r1028, %r969, 256;
	setp.eq.s32 	%p12, %r1028, 0;
	@%p12 bra 	$L__BB1_23;
	ld.global.u32 	%r1029, [%rd6+160];
	xor.b32  	%r1785, %r1785, %r1029;
	ld.global.u32 	%r1030, [%rd6+164];
	xor.b32  	%r1784, %r1784, %r1030;
	ld.global.u32 	%r1031, [%rd6+168];
	xor.b32  	%r1783, %r1783, %r1031;
	ld.global.u32 	%r1032, [%rd6+172];
	xor.b32  	%r1782, %r1782, %r1032;
	ld.global.u32 	%r1033, [%rd6+176];
	xor.b32  	%r1781, %r1781, %r1033;
$L__BB1_23:
	and.b32  	%r1035, %r969, 512;
	setp.eq.s32 	%p13, %r1035, 0;
	@%p13 bra 	$L__BB1_25;
	ld.global.u32 	%r1036, [%rd6+180];
	xor.b32  	%r1785, %r1785, %r1036;
	ld.global.u32 	%r1037, [%rd6+184];
	xor.b32  	%r1784, %r1784, %r1037;
	ld.global.u32 	%r1038, [%rd6+188];
	xor.b32  	%r1783, %r1783, %r1038;
	ld.global.u32 	%r1039, [%rd6+192];
	xor.b32  	%r1782, %r1782, %r1039;
	ld.global.u32 	%r1040, [%rd6+196];
	xor.b32  	%r1781, %r1781, %r1040;
$L__BB1_25:
	and.b32  	%r1042, %r969, 1024;
	setp.eq.s32 	%p14, %r1042, 0;
	@%p14 bra 	$L__BB1_27;
	ld.global.u32 	%r1043, [%rd6+200];
	xor.b32  	%r1785, %r1785, %r1043;
	ld.global.u32 	%r1044, [%rd6+204];
	xor.b32  	%r1784, %r1784, %r1044;
	ld.global.u32 	%r1045, [%rd6+208];
	xor.b32  	%r1783, %r1783, %r1045;
	ld.global.u32 	%r1046, [%rd6+212];
	xor.b32  	%r1782, %r1782, %r1046;
	ld.global.u32 	%r1047, [%rd6+216];
	xor.b32  	%r1781, %r1781, %r1047;
$L__BB1_27:
	and.b32  	%r1049, %r969, 2048;
	setp.eq.s32 	%p15, %r1049, 0;
	@%p15 bra 	$L__BB1_29;
	ld.global.u32 	%r1050, [%rd6+220];
	xor.b32  	%r1785, %r1785, %r1050;
	ld.global.u32 	%r1051, [%rd6+224];
	xor.b32  	%r1784, %r1784, %r1051;
	ld.global.u32 	%r1052, [%rd6+228];
	xor.b32  	%r1783, %r1783, %r1052;
	ld.global.u32 	%r1053, [%rd6+232];
	xor.b32  	%r1782, %r1782, %r1053;
	ld.global.u32 	%r1054, [%rd6+236];
	xor.b32  	%r1781, %r1781, %r1054;
$L__BB1_29:
	and.b32  	%r1056, %r969, 4096;
	setp.eq.s32 	%p16, %r1056, 0;
	@%p16 bra 	$L__BB1_31;
	ld.global.u32 	%r1057, [%rd6+240];
	xor.b32  	%r1785, %r1785, %r1057;
	ld.global.u32 	%r1058, [%rd6+244];
	xor.b32  	%r1784, %r1784, %r1058;
	ld.global.u32 	%r1059, [%rd6+248];
	xor.b32  	%r1783, %r1783, %r1059;
	ld.global.u32 	%r1060, [%rd6+252];
	xor.b32  	%r1782, %r1782, %r1060;
	ld.global.u32 	%r1061, [%rd6+256];
	xor.b32  	%r1781, %r1781, %r1061;
$L__BB1_31:
	and.b32  	%r1063, %r969, 8192;
	setp.eq.s32 	%p17, %r1063, 0;
	@%p17 bra 	$L__BB1_33;
	ld.global.u32 	%r1064, [%rd6+260];
	xor.b32  	%r1785, %r1785, %r1064;
	ld.global.u32 	%r1065, [%rd6+264];
	xor.b32  	%r1784, %r1784, %r1065;
	ld.global.u32 	%r1066, [%rd6+268];
	xor.b32  	%r1783, %r1783, %r1066;
	ld.global.u32 	%r1067, [%rd6+272];
	xor.b32  	%r1782, %r1782, %r1067;
	ld.global.u32 	%r1068, [%rd6+276];
	xor.b32  	%r1781, %r1781, %r1068;
$L__BB1_33:
	and.b32  	%r1070, %r969, 16384;
	setp.eq.s32 	%p18, %r1070, 0;
	@%p18 bra 	$L__BB1_35;
	ld.global.u32 	%r1071, [%rd6+280];
	xor.b32  	%r1785, %r1785, %r1071;
	ld.global.u32 	%r1072, [%rd6+284];
	xor.b32  	%r1784, %r1784, %r1072;
	ld.global.u32 	%r1073, [%rd6+288];
	xor.b32  	%r1783, %r1783, %r1073;
	ld.global.u32 	%r1074, [%rd6+292];
	xor.b32  	%r1782, %r1782, %r1074;
	ld.global.u32 	%r1075, [%rd6+296];
	xor.b32  	%r1781, %r1781, %r1075;
$L__BB1_35:
	and.b32  	%r1077, %r969, 32768;
	setp.eq.s32 	%p19, %r1077, 0;
	@%p19 bra 	$L__BB1_37;
	ld.global.u32 	%r1078, [%rd6+300];
	xor.b32  	%r1785, %r1785, %r1078;
	ld.global.u32 	%r1079, [%rd6+304];
	xor.b32  	%r1784, %r1784, %r1079;
	ld.global.u32 	%r1080, [%rd6+308];
	xor.b32  	%r1783, %r1783, %r1080;
	ld.global.u32 	%r1081, [%rd6+312];
	xor.b32  	%r1782, %r1782, %r1081;
	ld.global.u32 	%r1082, [%rd6+316];
	xor.b32  	%r1781, %r1781, %r1082;
$L__BB1_37:
	add.s32 	%r1780, %r1780, 16;
	setp.ne.s32 	%p20, %r1780, 32;
	@%p20 bra 	$L__BB1_5;
	mad.lo.s32 	%r1083, %r1774, -31, %r21;
	add.s32 	%r1774, %r1083, 1;
	setp.ne.s32 	%p21, %r1774, 5;
	@%p21 bra 	$L__BB1_4;
	st.local.u32 	[%rd1+4], %r1785;
	st.local.v2.u32 	[%rd1+8], {%r1784, %r1783};
	st.local.v2.u32 	[%rd1+16], {%r1782, %r1781};
	setp.eq.s64 	%p22, %rd4, 1;
	@%p22 bra 	$L__BB1_114;
	mov.b32 	%r1781, 0;
	mov.u32 	%r1782, %r1781;
	mov.u32 	%r1783, %r1781;
	mov.u32 	%r1784, %r1781;
	mov.u32 	%r1785, %r1781;
	mov.u32 	%r1866, %r1781;
$L__BB1_41:
	mul.wide.u32 	%rd23, %r1866, 4;
	add.s64 	%rd24, %rd1, %rd23;
	ld.local.u32 	%r196, [%rd24+4];
	shl.b32 	%r197, %r1866, 5;
	mov.b32 	%r1872, 0;
$L__BB1_42:
	.pragma "nounroll";
	shr.u32 	%r1086, %r196, %r1872;
	and.b32  	%r1087, %r1086, 1;
	setp.eq.b32 	%p23, %r1087, 1;
	not.pred 	%p24, %p23;
	add.s32 	%r1088, %r197, %r1872;
	mul.lo.s32 	%r1089, %r1088, 5;
	mul.wide.u32 	%rd25, %r1089, 4;
	add.s64 	%rd7, %rd5, %rd25;
	@%p24 bra 	$L__BB1_44;
	ld.global.u32 	%r1090, [%rd7];
	xor.b32  	%r1785, %r1785, %r1090;
	ld.global.u32 	%r1091, [%rd7+4];
	xor.b32  	%r1784, %r1784, %r1091;
	ld.global.u32 	%r1092, [%rd7+8];
	xor.b32  	%r1783, %r1783, %r1092;
	ld.global.u32 	%r1093, [%rd7+12];
	xor.b32  	%r1782, %r1782, %r1093;
	ld.global.u32 	%r1094, [%rd7+16];
	xor.b32  	%r1781, %r1781, %r1094;
$L__BB1_44:
	and.b32  	%r1096, %r1086, 2;
	setp.eq.s32 	%p25, %r1096, 0;
	@%p25 bra 	$L__BB1_46;
	ld.global.u32 	%r1097, [%rd7+20];
	xor.b32  	%r1785, %r1785, %r1097;
	ld.global.u32 	%r1098, [%rd7+24];
	xor.b32  	%r1784, %r1784, %r1098;
	ld.global.u32 	%r1099, [%rd7+28];
	xor.b32  	%r1783, %r1783, %r1099;
	ld.global.u32 	%r1100, [%rd7+32];
	xor.b32  	%r1782, %r1782, %r1100;
	ld.global.u32 	%r1101, [%rd7+36];
	xor.b32  	%r1781, %r1781, %r1101;
$L__BB1_46:
	and.b32  	%r1103, %r1086, 4;
	setp.eq.s32 	%p26, %r1103, 0;
	@%p26 bra 	$L__BB1_48;
	ld.global.u32 	%r1104, [%rd7+40];
	xor.b32  	%r1785, %r1785, %r1104;
	ld.global.u32 	%r1105, [%rd7+44];
	xor.b32  	%r1784, %r1784, %r1105;
	ld.global.u32 	%r1106, [%rd7+48];
	xor.b32  	%r1783, %r1783, %r1106;
	ld.global.u32 	%r1107, [%rd7+52];
	xor.b32  	%r1782, %r1782, %r1107;
	ld.global.u32 	%r1108, [%rd7+56];
	xor.b32  	%r1781, %r1781, %r1108;
$L__BB1_48:
	and.b32  	%r1110, %r1086, 8;
	setp.eq.s32 	%p27, %r1110, 0;
	@%p27 bra 	$L__BB1_50;
	ld.global.u32 	%r1111, [%rd7+60];
	xor.b32  	%r1785, %r1785, %r1111;
	ld.global.u32 	%r1112, [%rd7+64];
	xor.b32  	%r1784, %r1784, %r1112;
	ld.global.u32 	%r1113, [%rd7+68];
	xor.b32  	%r1783, %r1783, %r1113;
	ld.global.u32 	%r1114, [%rd7+72];
	xor.b32  	%r1782, %r1782, %r1114;
	ld.global.u32 	%r1115, [%rd7+76];
	xor.b32  	%r1781, %r1781, %r1115;
$L__BB1_50:
	and.b32  	%r1117, %r1086, 16;
	setp.eq.s32 	%p28, %r1117, 0;
	@%p28 bra 	$L__BB1_52;
	ld.global.u32 	%r1118, [%rd7+80];
	xor.b32  	%r1785, %r1785, %r1118;
	ld.global.u32 	%r1119, [%rd7+84];
	xor.b32  	%r1784, %r1784, %r1119;
	ld.global.u32 	%r1120, [%rd7+88];
	xor.b32  	%r1783, %r1783, %r1120;
	ld.global.u32 	%r1121, [%rd7+92];
	xor.b32  	%r1782, %r1782, %r1121;
	ld.global.u32 	%r1122, [%rd7+96];
	xor.b32  	%r1781, %r1781, %r1122;
$L__BB1_52:
	and.b32  	%r1124, %r1086, 32;
	setp.eq.s32 	%p29, %r1124, 0;
	@%p29 bra 	$L__BB1_54;
	ld.global.u32 	%r1125, [%rd7+100];
	xor.b32  	%r1785, %r1785, %r1125;
	ld.global.u32 	%r1126, [%rd7+104];
	xor.b32  	%r1784, %r1784, %r1126;
	ld.global.u32 	%r1127, [%rd7+108];
	xor.b32  	%r1783, %r1783, %r1127;
	ld.global.u32 	%r1128, [%rd7+112];
	xor.b32  	%r1782, %r1782, %r1128;
	ld.global.u32 	%r1129, [%rd7+116];
	xor.b32  	%r1781, %r1781, %r1129;
$L__BB1_54:
	and.b32  	%r1131, %r1086, 64;
	setp.eq.s32 	%p30, %r1131, 0;
	@%p30 bra 	$L__BB1_56;
	ld.global.u32 	%r1132, [%rd7+120];
	xor.b32  	%r1785, %r1785, %r1132;
	ld.global.u32 	%r1133, [%rd7+124];
	xor.b32  	%r1784, %r1784, %r1133;
	ld.global.u32 	%r1134, [%rd7+128];
	xor.b32  	%r1783, %r1783, %r1134;
	ld.global.u32 	%r1135, [%rd7+132];
	xor.b32  	%r1782, %r1782, %r1135;
	ld.global.u32 	%r1136, [%rd7+136];
	xor.b32  	%r1781, %r1781, %r1136;
$L__BB1_56:
	and.b32  	%r1138, %r1086, 128;
	setp.eq.s32 	%p31, %r1138, 0;
	@%p31 bra 	$L__BB1_58;
	ld.global.u32 	%r1139, [%rd7+140];
	xor.b32  	%r1785, %r1785, %r1139;
	ld.global.u32 	%r1140, [%rd7+144];
	xor.b32  	%r1784, %r1784, %r1140;
	ld.global.u32 	%r1141, [%rd7+148];
	xor.b32  	%r1783, %r1783, %r1141;
	ld.global.u32 	%r1142, [%rd7+152];
	xor.b32  	%r1782, %r1782, %r1142;
	ld.global.u32 	%r1143, [%rd7+156];
	xor.b32  	%r1781, %r1781, %r1143;
$L__BB1_58:
	and.b32  	%r1145, %r1086, 256;
	setp.eq.s32 	%p32, %r1145, 0;
	@%p32 bra 	$L__BB1_60;
	ld.global.u32 	%r1146, [%rd7+160];
	xor.b32  	%r1785, %r1785, %r1146;
	ld.global.u32 	%r1147, [%rd7+164];
	xor.b32  	%r1784, %r1784, %r1147;
	ld.global.u32 	%r1148, [%rd7+168];
	xor.b32  	%r1783, %r1783, %r1148;
	ld.global.u32 	%r1149, [%rd7+172];
	xor.b32  	%r1782, %r1782, %r1149;
	ld.global.u32 	%r1150, [%rd7+176];
	xor.b32  	%r1781, %r1781, %r1150;
$L__BB1_60:
	and.b32  	%r1152, %r1086, 512;
	setp.eq.s32 	%p33, %r1152, 0;
	@%p33 bra 	$L__BB1_62;
	ld.global.u32 	%r1153, [%rd7+180];
	xor.b32  	%r1785, %r1785, %r1153;
	ld.global.u32 	%r1154, [%rd7+184];
	xor.b32  	%r1784, %r1784, %r1154;
	ld.global.u32 	%r1155, [%rd7+188];
	xor.b32  	%r1783, %r1783, %r1155;
	ld.global.u32 	%r1156, [%rd7+192];
	xor.b32  	%r1782, %r1782, %r1156;
	ld.global.u32 	%r1157, [%rd7+196];
	xor.b32  	%r1781, %r1781, %r1157;
$L__BB1_62:
	and.b32  	%r1159, %r1086, 1024;
	setp.eq.s32 	%p34, %r1159, 0;
	@%p34 bra 	$L__BB1_64;
	ld.global.u32 	%r1160, [%rd7+200];
	xor.b32  	%r1785, %r1785, %r1160;
	ld.global.u32 	%r1161, [%rd7+204];
	xor.b32  	%r1784, %r1784, %r1161;
	ld.global.u32 	%r1162, [%rd7+208];
	xor.b32  	%r1783, %r1783, %r1162;
	ld.global.u32 	%r1163, [%rd7+212];
	xor.b32  	%r1782, %r1782, %r1163;
	ld.global.u32 	%r1164, [%rd7+216];
	xor.b32  	%r1781, %r1781, %r1164;
$L__BB1_64:
	and.b32  	%r1166, %r1086, 2048;
	setp.eq.s32 	%p35, %r1166, 0;
	@%p35 bra 	$L__BB1_66;
	ld.global.u32 	%r1167, [%rd7+220];
	xor.b32  	%r1785, %r1785, %r1167;
	ld.global.u32 	%r1168, [%rd7+224];
	xor.b32  	%r1784, %r1784, %r1168;
	ld.global.u32 	%r1169, [%rd7+228];
	xor.b32  	%r1783, %r1783, %r1169;
	ld.global.u32 	%r1170, [%rd7+232];
	xor.b32  	%r1782, %r1782, %r1170;
	ld.global.u32 	%r1171, [%rd7+236];
	xor.b32  	%r1781, %r1781, %r1171;
$L__BB1_66:
	and.b32  	%r1173, %r1086, 4096;
	setp.eq.s32 	%p36, %r1173, 0;
	@%p36 bra 	$L__BB1_68;
	ld.global.u32 	%r1174, [%rd7+240];
	xor.b32  	%r1785, %r1785, %r1174;
	ld.global.u32 	%r1175, [%rd7+244];
	xor.b32  	%r1784, %r1784, %r1175;
	ld.global.u32 	%r1176, [%rd7+248];
	xor.b32  	%r1783, %r1783, %r1176;
	ld.global.u32 	%r1177, [%rd7+252];
	xor.b32  	%r1782, %r1782, %r1177;
	ld.global.u32 	%r1178, [%rd7+256];
	xor.b32  	%r1781, %r1781, %r1178;
$L__BB1_68:
	and.b32  	%r1180, %r1086, 8192;
	setp.eq.s32 	%p37, %r1180, 0;
	@%p37 bra 	$L__BB1_70;
	ld.global.u32 	%r1181, [%rd7+260];
	xor.b32  	%r1785, %r1785, %r1181;
	ld.global.u32 	%r1182, [%rd7+264];
	xor.b32  	%r1784, %r1784, %r1182;
	ld.global.u32 	%r1183, [%rd7+268];
	xor.b32  	%r1783, %r1783, %r1183;
	ld.global.u32 	%r1184, [%rd7+272];
	xor.b32  	%r1782, %r1782, %r1184;
	ld.global.u32 	%r1185, [%rd7+276];
	xor.b32  	%r1781, %r1781, %r1185;
$L__BB1_70:
	and.b32  	%r1187, %r1086, 16384;
	setp.eq.s32 	%p38, %r1187, 0;
	@%p38 bra 	$L__BB1_72;
	ld.global.u32 	%r1188, [%rd7+280];
	xor.b32  	%r1785, %r1785, %r1188;
	ld.global.u32 	%r1189, [%rd7+284];
	xor.b32  	%r1784, %r1784, %r1189;
	ld.global.u32 	%r1190, [%rd7+288];
	xor.b32  	%r1783, %r1783, %r1190;
	ld.global.u32 	%r1191, [%rd7+292];
	xor.b32  	%r1782, %r1782, %r1191;
	ld.global.u32 	%r1192, [%rd7+296];
	xor.b32  	%r1781, %r1781, %r1192;
$L__BB1_72:
	and.b32  	%r1194, %r1086, 32768;
	setp.eq.s32 	%p39, %r1194, 0;
	@%p39 bra 	$L__BB1_74;
	ld.global.u32 	%r1195, [%rd7+300];
	xor.b32  	%r1785, %r1785, %r1195;
	ld.global.u32 	%r1196, [%rd7+304];
	xor.b32  	%r1784, %r1784, %r1196;
	ld.global.u32 	%r1197, [%rd7+308];
	xor.b32  	%r1783, %r1783, %r1197;
	ld.global.u32 	%r1198, [%rd7+312];
	xor.b32  	%r1782, %r1782, %r1198;
	ld.global.u32 	%r1199, [%rd7+316];
	xor.b32  	%r1781, %r1781, %r1199;
$L__BB1_74:
	add.s32 	%r1872, %r1872, 16;
	setp.ne.s32 	%p40, %r1872, 32;
	@%p40 bra 	$L__BB1_42;
	mad.lo.s32 	%r1200, %r1866, -31, %r197;
	add.s32 	%r1866, %r1200, 1;
	setp.ne.s32 	%p41, %r1866, 5;
	@%p41 bra 	$L__BB1_41;
	st.local.u32 	[%rd1+4], %r1785;
	st.local.v2.u32 	[%rd1+8], {%r1784, %r1783};
	st.local.v2.u32 	[%rd1+16], {%r1782, %r1781};
	setp.ne.s64 	%p42, %rd4, 3;
	@%p42 bra 	$L__BB1_114;
	mov.b32 	%r1781, 0;
	mov.u32 	%r1782, %r1781;
	mov.u32 	%r1783, %r1781;
	mov.u32 	%r1784, %r1781;
	mov.u32 	%r1785, %r1781;
	mov.u32 	%r1958, %r1781;
$L__BB1_78:
	mul.wide.u32 	%rd26, %r1958, 4;
	add.s64 	%rd27, %rd1, %rd26;
	ld.local.u32 	%r372, [%rd27+4];
	shl.b32 	%r373, %r1958, 5;
	mov.b32 	%r1964, 0;
$L__BB1_79:
	.pragma "nounroll";
	shr.u32 	%r1203, %r372, %r1964;
	and.b32  	%r1204, %r1203, 1;
	setp.eq.b32 	%p43, %r1204, 1;
	not.pred 	%p44, %p43;
	add.s32 	%r1205, %r373, %r1964;
	mul.lo.s32 	%r1206, %r1205, 5;
	mul.wide.u32 	%rd28, %r1206, 4;
	add.s64 	%rd8, %rd5, %rd28;
	@%p44 bra 	$L__BB1_81;
	ld.global.u32 	%r1207, [%rd8];
	xor.b32  	%r1785, %r1785, %r1207;
	ld.global.u32 	%r1208, [%rd8+4];
	xor.b32  	%r1784, %r1784, %r1208;
	ld.global.u32 	%r1209, [%rd8+8];
	xor.b32  	%r1783, %r1783, %r1209;
	ld.global.u32 	%r1210, [%rd8+12];
	xor.b32  	%r1782, %r1782, %r1210;
	ld.global.u32 	%r1211, [%rd8+16];
	xor.b32  	%r1781, %r1781, %r1211;
$L__BB1_81:
	and.b32  	%r1213, %r1203, 2;
	setp.eq.s32 	%p45, %r1213, 0;
	@%p45 bra 	$L__BB1_83;
	ld.global.u32 	%r1214, [%rd8+20];
	xor.b32  	%r1785, %r1785, %r1214;
	ld.global.u32 	%r1215, [%rd8+24];
	xor.b32  	%r1784, %r1784, %r1215;
	ld.global.u32 	%r1216, [%rd8+28];
	xor.b32  	%r1783, %r1783, %r1216;
	ld.global.u32 	%r1217, [%rd8+32];
	xor.b32  	%r1782, %r1782, %r1217;
	ld.global.u32 	%r1218, [%rd8+36];
	xor.b32  	%r1781, %r1781, %r1218;
$L__BB1_83:
	and.b32  	%r1220, %r1203, 4;
	setp.eq.s32 	%p46, %r1220, 0;
	@%p46 bra 	$L__BB1_85;
	ld.global.u32 	%r1221, [%rd8+40];
	xor.b32  	%r1785, %r1785, %r1221;
	ld.global.u32 	%r1222, [%rd8+44];
	xor.b32  	%r1784, %r1784, %r1222;
	ld.global.u32 	%r1223, [%rd8+48];
	xor.b32  	%r1783, %r1783, %r1223;
	ld.global.u32 	%r1224, [%rd8+52];
	xor.b32  	%r1782, %r1782, %r1224;
	ld.global.u32 	%r1225, [%rd8+56];
	xor.b32  	%r1781, %r1781, %r1225;
$L__BB1_85:
	and.b32  	%r1227, %r1203, 8;
	setp.eq.s32 	%p47, %r1227, 0;
	@%p47 bra 	$L__BB1_87;
	ld.global.u32 	%r1228, [%rd8+60];
	xor.b32  	%r1785, %r1785, %r1228;
	ld.global.u32 	%r1229, [%rd8+64];
	xor.b32  	%r1784, %r1784, %r1229;
	ld.global.u32 	%r1230, [%rd8+68];
	xor.b32  	%r1783, %r1783, %r1230;
	ld.global.u32 	%r1231, [%rd8+72];
	xor.b32  	%r1782, %r1782, %r1231;
	ld.global.u32 	%r1232, [%rd8+76];
	xor.b32  	%r1781, %r1781, %r1232;
$L__BB1_87:
	and.b32  	%r1234, %r1203, 16;
	setp.eq.s32 	%p48, %r1234, 0;
	@%p48 bra 	$L__BB1_89;
	ld.global.u32 	%r1235, [%rd8+80];
	xor.b32  	%r1785, %r1785, %r1235;
	ld.global.u32 	%r1236, [%rd8+84];
	xor.b32  	%r1784, %r1784, %r1236;
	ld.global.u32 	%r1237, [%rd8+88];
	xor.b32  	%r1783, %r1783, %r1237;
	ld.global.u32 	%r1238, [%rd8+92];
	xor.b32  	%r1782, %r1782, %r1238;
	ld.global.u32 	%r1239, [%rd8+96];
	xor.b32  	%r1781, %r1781, %r1239;
$L__BB1_89:
	and.b32  	%r1241, %r1203, 32;
	setp.eq.s32 	%p49, %r1241, 0;
	@%p49 bra 	$L__BB1_91;
	ld.global.u32 	%r1242, [%rd8+100];
	xor.b32  	%r1785, %r1785, %r1242;
	ld.global.u32 	%r1243, [%rd8+104];
	xor.b32  	%r1784, %r1784, %r1243;
	ld.global.u32 	%r1244, [%rd8+108];
	xor.b32  	%r1783, %r1783, %r1244;
	ld.global.u32 	%r1245, [%rd8+112];
	xor.b32  	%r1782, %r1782, %r1245;
	ld.global.u32 	%r1246, [%rd8+116];
	xor.b32  	%r1781, %r1781, %r1246;
$L__BB1_91:
	and.b32  	%r1248, %r1203, 64;
	setp.eq.s32 	%p50, %r1248, 0;
	@%p50 bra 	$L__BB1_93;
	ld.global.u32 	%r1249, [%rd8+120];
	xor.b32  	%r1785, %r1785, %r1249;
	ld.global.u32 	%r1250, [%rd8+124];
	xor.b32  	%r1784, %r1784, %r1250;
	ld.global.u32 	%r1251, [%rd8+128];
	xor.b32  	%r1783, %r1783, %r1251;
	ld.global.u32 	%r1252, [%rd8+132];
	xor.b32  	%r1782, %r1782, %r1252;
	ld.global.u32 	%r1253, [%rd8+136];
	xor.b32  	%r1781, %r1781, %r1253;
$L__BB1_93:
	and.b32  	%r1255, %r1203, 128;
	setp.eq.s32 	%p51, %r1255, 0;
	@%p51 bra 	$L__BB1_95;
	ld.global.u32 	%r1256, [%rd8+140];
	xor.b32  	%r1785, %r1785, %r1256;
	ld.global.u32 	%r1257, [%rd8+144];
	xor.b32  	%r1784, %r1784, %r1257;
	ld.global.u32 	%r1258, [%rd8+148];
	xor.b32  	%r1783, %r1783, %r1258;
	ld.global.u32 	%r1259, [%rd8+152];
	xor.b32  	%r1782, %r1782, %r1259;
	ld.global.u32 	%r1260, [%rd8+156];
	xor.b32  	%r1781, %r1781, %r1260;
$L__BB1_95:
	and.b32  	%r1262, %r1203, 256;
	setp.eq.s32 	%p52, %r1262, 0;
	@%p52 bra 	$L__BB1_97;
	ld.global.u32 	%r1263, [%rd8+160];
	xor.b32  	%r1785, %r1785, %r1263;
	ld.global.u32 	%r1264, [%rd8+164];
	xor.b32  	%r1784, %r1784, %r1264;
	ld.global.u32 	%r1265, [%rd8+168];
	xor.b32  	%r1783, %r1783, %r1265;
	ld.global.u32 	%r1266, [%rd8+172];
	xor.b32  	%r1782, %r1782, %r1266;
	ld.global.u32 	%r1267, [%rd8+176];
	xor.b32  	%r1781, %r1781, %r1267;
$L__BB1_97:
	and.b32  	%r1269, %r1203, 512;
	setp.eq.s32 	%p53, %r1269, 0;
	@%p53 bra 	$L__BB1_99;
	ld.global.u32 	%r1270, [%rd8+180];
	xor.b32  	%r1785, %r1785, %r1270;
	ld.global.u32 	%r1271, [%rd8+184];
	xor.b32  	%r1784, %r1784, %r1271;
	ld.global.u32 	%r1272, [%rd8+188];
	xor.b32  	%r1783, %r1783, %r1272;
	ld.global.u32 	%r1273, [%rd8+192];
	xor.b32  	%r1782, %r1782, %r1273;
	ld.global.u32 	%r1274, [%rd8+196];
	xor.b32  	%r1781, %r1781, %r1274;
$L__BB1_99:
	and.b32  	%r1276, %r1203, 1024;
	setp.eq.s32 	%p54, %r1276, 0;
	@%p54 bra 	$L__BB1_101;
	ld.global.u32 	%r1277, [%rd8+200];
	xor.b32  	%r1785, %r1785, %r1277;
	ld.global.u32 	%r1278, [%rd8+204];
	xor.b32  	%r1784, %r1784, %r1278;
	ld.global.u32 	%r1279, [%rd8+208];
	xor.b32  	%r1783, %r1783, %r1279;
	ld.global.u32 	%r1280, [%rd8+212];
	xor.b32  	%r1782, %r1782, %r1280;
	ld.global.u32 	%r1281, [%rd8+216];
	xor.b32  	%r1781, %r1781, %r1281;
$L__BB1_101:
	and.b32  	%r1283, %r1203, 2048;
	setp.eq.s32 	%p55, %r1283, 0;
	@%p55 bra 	$L__BB1_103;
	ld.global.u32 	%r1284, [%rd8+220];
	xor.b32  	%r1785, %r1785, %r1284;
	ld.global.u32 	%r1285, [%rd8+224];
	xor.b32  	%r1784, %r1784, %r1285;
	ld.global.u32 	%r1286, [%rd8+228];
	xor.b32  	%r1783, %r1783, %r1286;
	ld.global.u32 	%r1287, [%rd8+232];
	xor.b32  	%r1782, %r1782, %r1287;
	ld.global.u32 	%r1288, [%rd8+236];
	xor.b32  	%r1781, %r1781, %r1288;
$L__BB1_103:
	and.b32  	%r1290, %r1203, 4096;
	setp.eq.s32 	%p56, %r1290, 0;
	@%p56 bra 	$L__BB1_105;
	ld.global.u32 	%r1291, [%rd8+240];
	xor.b32  	%r1785, %r1785, %r1291;
	ld.global.u32 	%r1292, [%rd8+244];
	xor.b32  	%r1784, %r1784, %r1292;
	ld.global.u32 	%r1293, [%rd8+248];
	xor.b32  	%r1783, %r1783, %r1293;
	ld.global.u32 	%r1294, [%rd8+252];
	xor.b32  	%r1782, %r1782, %r1294;
	ld.global.u32 	%r1295, [%rd8+256];
	xor.b32  	%r1781, %r1781, %r1295;
$L__BB1_105:
	and.b32  	%r1297, %r1203, 8192;
	setp.eq.s32 	%p57, %r1297, 0;
	@%p57 bra 	$L__BB1_107;
	ld.global.u32 	%r1298, [%rd8+260];
	xor.b32  	%r1785, %r1785, %r1298;
	ld.global.u32 	%r1299, [%rd8+264];
	xor.b32  	%r1784, %r1784, %r1299;
	ld.global.u32 	%r1300, [%rd8+268];
	xor.b32  	%r1783, %r1783, %r1300;
	ld.global.u32 	%r1301, [%rd8+272];
	xor.b32  	%r1782, %r1782, %r1301;
	ld.global.u32 	%r1302, [%rd8+276];
	xor.b32  	%r1781, %r1781, %r1302;
$L__BB1_107:
	and.b32  	%r1304, %r1203, 16384;
	setp.eq.s32 	%p58, %r1304, 0;
	@%p58 bra 	$L__BB1_109;
	ld.global.u32 	%r1305, [%rd8+280];
	xor.b32  	%r1785, %r1785, %r1305;
	ld.global.u32 	%r1306, [%rd8+284];
	xor.b32  	%r1784, %r1784, %r1306;
	ld.global.u32 	%r1307, [%rd8+288];
	xor.b32  	%r1783, %r1783, %r1307;
	ld.global.u32 	%r1308, [%rd8+292];
	xor.b32  	%r1782, %r1782, %r1308;
	ld.global.u32 	%r1309, [%rd8+296];
	xor.b32  	%r1781, %r1781, %r1309;
$L__BB1_109:
	and.b32  	%r1311, %r1203, 32768;
	setp.eq.s32 	%p59, %r1311, 0;
	@%p59 bra 	$L__BB1_111;
	ld.global.u32 	%r1312, [%rd8+300];
	xor.b32  	%r1785, %r1785, %r1312;
	ld.global.u32 	%r1313, [%rd8+304];
	xor.b32  	%r1784, %r1784, %r1313;
	ld.global.u32 	%r1314, [%rd8+308];
	xor.b32  	%r1783, %r1783, %r1314;
	ld.global.u32 	%r1315, [%rd8+312];
	xor.b32  	%r1782, %r1782, %r1315;
	ld.global.u32 	%r1316, [%rd8+316];
	xor.b32  	%r1781, %r1781, %r1316;
$L__BB1_111:
	add.s32 	%r1964, %r1964, 16;
	setp.ne.s32 	%p60, %r1964, 32;
	@%p60 bra 	$L__BB1_79;
	mad.lo.s32 	%r1317, %r1958, -31, %r373;
	add.s32 	%r1958, %r1317, 1;
	setp.ne.s32 	%p61, %r1958, 5;
	@%p61 bra 	$L__BB1_78;
	st.local.u32 	[%rd1+4], %r1785;
	st.local.v2.u32 	[%rd1+8], {%r1784, %r1783};
	st.local.v2.u32 	[%rd1+16], {%r1782, %r1781};
$L__BB1_114:
	shr.u64 	%rd37, %rd3, 2;
	add.s32 	%r1768, %r1768, 1;
	setp.gt.u64 	%p62, %rd3, 3;
	@%p62 bra 	$L__BB1_2;
$L__BB1_115:
	ld.param.u32 	%r1760, [_Z24differential_bias_kernelyiPjS_iPyiii_param_4];
	setp.lt.s32 	%p63, %r1760, 1;
	mov.b64 	%rd39, 0;
	@%p63 bra 	$L__BB1_139;
	ld.param.u32 	%r1758, [_Z24differential_bias_kernelyiPjS_iPyiii_param_1];
	cvta.to.global.u64 	%rd31, %rd13;
	cvta.to.global.u64 	%rd32, %rd14;
	and.b32  	%r553, %r1758, 1;
	add.s32 	%r1319, %r1758, 1;
	max.u32 	%r554, %r1319, 2;
	ld.global.u32 	%r555, [%rd31];
	ld.global.u32 	%r556, [%rd31+4];
	ld.global.u32 	%r557, [%rd31+8];
	ld.global.u32 	%r558, [%rd31+12];
	ld.global.u32 	%r559, [%rd31+16];
	ld.global.u32 	%r560, [%rd31+20];
	ld.global.u32 	%r561, [%rd31+24];
	ld.global.u32 	%r562, [%rd31+28];
	ld.global.u32 	%r563, [%rd31+32];
	ld.global.u32 	%r564, [%rd31+36];
	ld.global.u32 	%r565, [%rd31+40];
	ld.global.u32 	%r566, [%rd31+44];
	ld.global.u32 	%r567, [%rd31+48];
	ld.global.u32 	%r568, [%rd31+52];
	ld.global.u32 	%r569, [%rd31+56];
	ld.global.u32 	%r570, [%rd31+60];
	ld.global.u32 	%r571, [%rd32];
	ld.global.u32 	%r572, [%rd32+4];
	ld.global.u32 	%r573, [%rd32+8];
	ld.global.u32 	%r574, [%rd32+12];
	ld.global.u32 	%r575, [%rd32+16];
	ld.global.u32 	%r576, [%rd32+20];
	ld.global.u32 	%r577, [%rd32+24];
	ld.global.u32 	%r578, [%rd32+28];
	ld.global.u32 	%r579, [%rd32+32];
	ld.global.u32 	%r580, [%rd32+36];
	ld.global.u32 	%r581, [%rd32+40];
	ld.global.u32 	%r582, [%rd32+44];
	ld.global.u32 	%r583, [%rd32+48];
	ld.global.u32 	%r584, [%rd32+52];
	ld.global.u32 	%r585, [%rd32+56];
	ld.global.u32 	%r586, [%rd32+60];
	mov.b64 	%rd39, 0;
	mov.b32 	%r2061, 0;
$L__BB1_117:
	setp.eq.s32 	%p64, %r955, 0;
	@%p64 bra 	$L__BB1_119;
	shr.u32 	%r1320, %r1785, 2;
	xor.b32  	%r1321, %r1320, %r1785;
	shl.b32 	%r1322, %r1781, 4;
	shl.b32 	%r1323, %r1321, 1;
	xor.b32  	%r1324, %r1323, %r1322;
	xor.b32  	%r1325, %r1324, %r1321;
	xor.b32  	%r1326, %r1325, %r1781;
	add.s32 	%r1327, %r2060, %r1326;
	add.s32 	%r2101, %r1327, 362437;
	shr.u32 	%r1328, %r1784, 2;
	xor.b32  	%r1329, %r1328, %r1784;
	shl.b32 	%r1330, %r1326, 4;
	shl.b32 	%r1331, %r1329, 1;
	xor.b32  	%r1332, %r1331, %r1330;
	xor.b32  	%r1333, %r1332, %r1329;
	xor.b32  	%r1334, %r1333, %r1326;
	add.s32 	%r1335, %r2060, %r1334;
	add.s32 	%r2097, %r1335, 724874;
	shr.u32 	%r1336, %r1783, 2;
	xor.b32  	%r1337, %r1336, %r1783;
	shl.b32 	%r1338, %r1334, 4;
	shl.b32 	%r1339, %r1337, 1;
	xor.b32  	%r1340, %r1339, %r1338;
	xor.b32  	%r1341, %r1340, %r1337;
	xor.b32  	%r1342, %r1341, %r1334;
	add.s32 	%r1343, %r2060, %r1342;
	add.s32 	%r2093, %r1343, 1087311;
	shr.u32 	%r1344, %r1782, 2;
	xor.b32  	%r1345, %r1344, %r1782;
	shl.b32 	%r1346, %r1342, 4;
	shl.b32 	%r1347, %r1345, 1;
	xor.b32  	%r1348, %r1347, %r1346;
	xor.b32  	%r1349, %r1348, %r1345;
	xor.b32  	%r1350, %r1349, %r1342;
	add.s32 	%r1351, %r2060, %r1350;
	add.s32 	%r2089, %r1351, 1449748;
	shr.u32 	%r1352, %r1781, 2;
	xor.b32  	%r1353, %r1352, %r1781;
	shl.b32 	%r1354, %r1350, 4;
	shl.b32 	%r1355, %r1353, 1;
	xor.b32  	%r1356, %r1355, %r1354;
	xor.b32  	%r1357, %r1356, %r1353;
	xor.b32  	%r1358, %r1357, %r1350;
	add.s32 	%r1359, %r2060, %r1358;
	add.s32 	%r2100, %r1359, 1812185;
	shr.u32 	%r1360, %r1326, 2;
	xor.b32  	%r1361, %r1360, %r1326;
	shl.b32 	%r1362, %r1358, 4;
	shl.b32 	%r1363, %r1361, 1;
	xor.b32  	%r1364, %r1363, %r1362;
	xor.b32  	%r1365, %r1364, %r1361;
	xor.b32  	%r1366, %r1365, %r1358;
	add.s32 	%r1367, %r2060, %r1366;
	add.s32 	%r2096, %r1367, 2174622;
	shr.u32 	%r1368, %r1334, 2;
	xor.b32  	%r1369, %r1368, %r1334;
	shl.b32 	%r1370, %r1366, 4;
	shl.b32 	%r1371, %r1369, 1;
	xor.b32  	%r1372, %r1371, %r1370;
	xor.b32  	%r1373, %r1372, %r1369;
	xor.b32  	%r1374, %r1373, %r1366;
	add.s32 	%r1375, %r2060, %r1374;
	add.s32 	%r2092, %r1375, 2537059;
	shr.u32 	%r1376, %r1342, 2;
	xor.b32  	%r1377, %r1376, %r1342;
	shl.b32 	%r1378, %r1374, 4;
	shl.b32 	%r1379, %r1377, 1;
	xor.b32  	%r1380, %r1379, %r1378;
	xor.b32  	%r1381, %r1380, %r1377;
	xor.b32  	%r1382, %r1381, %r1374;
	add.s32 	%r1383, %r2060, %r1382;
	add.s32 	%r2088, %r1383, 2899496;
	shr.u32 	%r1384, %r1350, 2;
	xor.b32  	%r1385, %r1384, %r1350;
	shl.b32 	%r1386, %r1382, 4;
	shl.b32 	%r1387, %r1385, 1;
	xor.b32  	%r1388, %r1387, %r1386;
	xor.b32  	%r1389, %r1388, %r1385;
	xor.b32  	%r1390, %r1389, %r1382;
	add.s32 	%r1391, %r2060, %r1390;
	add.s32 	%r2098, %r1391, 3261933;
	shr.u32 	%r1392, %r1358, 2;
	xor.b32  	%r1393, %r1392, %r1358;
	shl.b32 	%r1394, %r1390, 4;
	shl.b32 	%r1395, %r1393, 1;
	xor.b32  	%r1396, %r1395, %r1394;
	xor.b32  	%r1397, %r1396, %r1393;
	xor.b32  	%r1398, %r1397, %r1390;
	add.s32 	%r1399, %r2060, %r1398;
	add.s32 	%r2094, %r1399, 3624370;
	shr.u32 	%r1400, %r1366, 2;
	xor.b32  	%r1401, %r1400, %r1366;
	shl.b32 	%r1402, %r1398, 4;
	shl.b32 	%r1403, %r1401, 1;
	xor.b32  	%r1404, %r1403, %r1402;
	xor.b32  	%r1405, %r1404, %r1401;
	xor.b32  	%r1406, %r1405, %r1398;
	add.s32 	%r1407, %r2060, %r1406;
	add.s32 	%r2090, %r1407, 3986807;
	shr.u32 	%r1408, %r1374, 2;
	xor.b32  	%r1409, %r1408, %r1374;
	shl.b32 	%r1410, %r1406, 4;
	shl.b32 	%r1411, %r1409, 1;
	xor.b32  	%r1412, %r1411, %r1410;
	xor.b32  	%r1413, %r1412, %r1409;
	xor.b32  	%r1785, %r1413, %r1406;
	add.s32 	%r1414, %r2060, %r1785;
	add.s32 	%r2086, %r1414, 4349244;
	shr.u32 	%r1415, %r1382, 2;
	xor.b32  	%r1416, %r1415, %r1382;
	shl.b32 	%r1417, %r1785, 4;
	shl.b32 	%r1418, %r1416, 1;
	xor.b32  	%r1419, %r1418, %r1417;
	xor.b32  	%r1420, %r1419, %r1416;
	xor.b32  	%r1784, %r1420, %r1785;
	add.s32 	%r1421, %r2060, %r1784;
	add.s32 	%r2099, %r1421, 4711681;
	shr.u32 	%r1422, %r1390, 2;
	xor.b32  	%r1423, %r1422, %r1390;
	shl.b32 	%r1424, %r1784, 4;
	shl.b32 	%r1425, %r1423, 1;
	xor.b32  	%r1426, %r1425, %r1424;
	xor.b32  	%r1427, %r1426, %r1423;
	xor.b32  	%r1783, %r1427, %r1784;
	add.s32 	%r1428, %r2060, %r1783;
	add.s32 	%r2095, %r1428, 5074118;
	shr.u32 	%r1429, %r1398, 2;
	xor.b32  	%r1430, %r1429, %r1398;
	shl.b32 	%r1431, %r1783, 4;
	shl.b32 	%r1432, %r1430, 1;
	xor.b32  	%r1433, %r1432, %r1431;
	xor.b32  	%r1434, %r1433, %r1430;
	xor.b32  	%r1782, %r1434, %r1783;
	add.s32 	%r1435, %r2060, %r1782;
	add.s32 	%r2091, %r1435, 5436555;
	shr.u32 	%r1436, %r1406, 2;
	xor.b32  	%r1437, %r1436, %r1406;
	shl.b32 	%r1438, %r1782, 4;
	shl.b32 	%r1439, %r1437, 1;
	xor.b32  	%r1440, %r1439, %r1438;
	xor.b32  	%r1441, %r1440, %r1437;
	xor.b32  	%r1781, %r1441, %r1782;
	add.s32 	%r2060, %r2060, 5798992;
	add.s32 	%r2087, %r1781, %r2060;
	bra.uni 	$L__BB1_120;
$L__BB1_119:
	shr.u32 	%r1446, %r1785, 2;
	xor.b32  	%r1447, %r1446, %r1785;
	shl.b32 	%r1448, %r1781, 4;
	shl.b32 	%r1449, %r1447, 1;
	xor.b32  	%r1450, %r1449, %r1448;
	xor.b32  	%r1451, %r1450, %r1447;
	xor.b32  	%r1452, %r1451, %r1781;
	add.s32 	%r1453, %r2060, %r1452;
	add.s32 	%r2100, %r1453, 362437;
	shr.u32 	%r1454, %r1784, 2;
	xor.b32  	%r1455, %r1454, %r1784;
	shl.b32 	%r1456, %r1452, 4;
	shl.b32 	%r1457, %r1455, 1;
	xor.b32  	%r1458, %r1457, %r1456;
	xor.b32  	%r1459, %r1458, %r1455;
	xor.b32  	%r1460, %r1459, %r1452;
	add.s32 	%r1461, %r2060, %r1460;
	add.s32 	%r2096, %r1461, 724874;
	shr.u32 	%r1462, %r1783, 2;
	xor.b32  	%r1463, %r1462, %r1783;
	shl.b32 	%r1464, %r1460, 4;
	shl.b32 	%r1465, %r1463, 1;
	xor.b32  	%r1466, %r1465, %r1464;
	xor.b32  	%r1467, %r1466, %r1463;
	xor.b32  	%r1468, %r1467, %r1460;
	add.s32 	%r1469, %r2060, %r1468;
	add.s32 	%r2092, %r1469, 1087311;
	shr.u32 	%r1470, %r1782, 2;
	xor.b32  	%r1471, %r1470, %r1782;
	shl.b32 	%r1472, %r1468, 4;
	shl.b32 	%r1473, %r1471, 1;
	xor.b32  	%r1474, %r1473, %r1472;
	xor.b32  	%r1475, %r1474, %r1471;
	xor.b32  	%r1476, %r1475, %r1468;
	add.s32 	%r1477, %r2060, %r1476;
	add.s32 	%r2088, %r1477, 1449748;
	shr.u32 	%r1478, %r1781, 2;
	xor.b32  	%r1479, %r1478, %r1781;
	shl.b32 	%r1480, %r1476, 4;
	shl.b32 	%r1481, %r1479, 1;
	xor.b32  	%r1482, %r1481, %r1480;
	xor.b32  	%r1483, %r1482, %r1479;
	xor.b32  	%r1484, %r1483, %r1476;
	add.s32 	%r1485, %r2060, %r1484;
	add.s32 	%r2098, %r1485, 1812185;
	shr.u32 	%r1486, %r1452, 2;
	xor.b32  	%r1487, %r1486, %r1452;
	shl.b32 	%r1488, %r1484, 4;
	shl.b32 	%r1489, %r1487, 1;
	xor.b32  	%r1490, %r1489, %r1488;
	xor.b32  	%r1491, %r1490, %r1487;
	xor.b32  	%r1492, %r1491, %r1484;
	add.s32 	%r1493, %r2060, %r1492;
	add.s32 	%r2094, %r1493, 2174622;
	shr.u32 	%r1494, %r1460, 2;
	xor.b32  	%r1495, %r1494, %r1460;
	shl.b32 	%r1496, %r1492, 4;
	shl.b32 	%r1497, %r1495, 1;
	xor.b32  	%r1498, %r1497, %r1496;
	xor.b32  	%r1499, %r1498, %r1495;
	xor.b32  	%r1500, %r1499, %r1492;
	add.s32 	%r1501, %r2060, %r1500;
	add.s32 	%r2090, %r1501, 2537059;
	shr.u32 	%r1502, %r1468, 2;
	xor.b32  	%r1503, %r1502, %r1468;
	shl.b32 	%r1504, %r1500, 4;
	shl.b32 	%r1505, %r1503, 1;
	xor.b32  	%r1506, %r1505, %r1504;
	xor.b32  	%r1507, %r1506, %r1503;
	xor.b32  	%r1785, %r1507, %r1500;
	add.s32 	%r1508, %r2060, %r1785;
	add.s32 	%r2086, %r1508, 2899496;
	shr.u32 	%r1509, %r1476, 2;
	xor.b32  	%r1510, %r1509, %r1476;
	shl.b32 	%r1511, %r1785, 4;
	shl.b32 	%r1512, %r1510, 1;
	xor.b32  	%r1513, %r1512, %r1511;
	xor.b32  	%r1514, %r1513, %r1510;
	xor.b32  	%r1784, %r1514, %r1785;
	add.s32 	%r1515, %r2060, %r1784;
	add.s32 	%r2091, %r1515, 3261933;
	shr.u32 	%r1516, %r1484, 2;
	xor.b32  	%r1517, %r1516, %r1484;
	shl.b32 	%r1518, %r1784, 4;
	shl.b32 	%r1519, %r1517, 1;
	xor.b32  	%r1520, %r1519, %r1518;
	xor.b32  	%r1521, %r1520, %r1517;
	xor.b32  	%r1783, %r1521, %r1784;
	add.s32 	%r1522, %r2060, %r1783;
	add.s32 	%r2087, %r1522, 3624370;
	shr.u32 	%r1523, %r1492, 2;
	xor.b32  	%r1524, %r1523, %r1492;
	shl.b32 	%r1525, %r1783, 4;
	shl.b32 	%r1526, %r1524, 1;
	xor.b32  	%r1527, %r1526, %r1525;
	xor.b32  	%r1528, %r1527, %r1524;
	xor.b32  	%r1782, %r1528, %r1783;
	add.s32 	%r1529, %r2060, %r1782;
	add.s32 	%r2099, %r1529, 3986807;
	shr.u32 	%r1530, %r1500, 2;
	xor.b32  	%r1531, %r1530, %r1500;
	shl.b32 	%r1532, %r1782, 4;
	shl.b32 	%r1533, %r1531, 1;
	xor.b32  	%r1534, %r1533, %r1532;
	xor.b32  	%r1535, %r1534, %r1531;
	xor.b32  	%r1781, %r1535, %r1782;
	add.s32 	%r2060, %r2060, 4349244;
	add.s32 	%r2095, %r1781, %r2060;
	mov.b32 	%r2101, 1634760805;
	mov.b32 	%r2097, 857760878;
	mov.b32 	%r2093, 2036477234;
	mov.b32 	%r2089, 1797285236;
$L__BB1_120:
	ld.param.u32 	%r1759, [_Z24differential_bias_kernelyiPjS_iPyiii_param_1];
	setp.eq.s32 	%p65, %r1759, 0;
	xor.b32  	%r2133, %r555, %r2101;
	xor.b32  	%r2129, %r556, %r2097;
	xor.b32  	%r2125, %r557, %r2093;
	xor.b32  	%r2121, %r558, %r2089;
	xor.b32  	%r2132, %r559, %r2100;
	xor.b32  	%r2128, %r560, %r2096;
	xor.b32  	%r2124, %r561, %r2092;
	xor.b32  	%r2120, %r562, %r2088;
	xor.b32  	%r2130, %r563, %r2098;
	xor.b32  	%r2126, %r564, %r2094;
	xor.b32  	%r2122, %r565, %r2090;
	xor.b32  	%r2118, %r566, %r2086;
	xor.b32  	%r2131, %r567, %r2099;
	xor.b32  	%r2127, %r568, %r2095;
	xor.b32  	%r2123, %r569, %r2091;
	xor.b32  	%r2119, %r570, %r2087;
	@%p65 bra 	$L__BB1_131;
	neg.s32 	%r2084, %r554;
	mov.u32 	%r2085, %r955;
$L__BB1_122:
	add.s32 	%r2085, %r2085, 1;
	and.b32  	%r1536, %r2085, 1;
	setp.eq.b32 	%p66, %r1536, 1;
	not.pred 	%p67, %p66;
	@%p67 bra 	$L__BB1_124;
	add.s32 	%r1537, %r2100, %r2101;
	xor.b32  	%r1538, %r2099, %r1537;
	shf.l.wrap.b32 	%r1539, %r1538, %r1538, 16;
	add.s32 	%r1540, %r1539, %r2098;
	xor.b32  	%r1541, %r2100, %r1540;
	shf.l.wrap.b32 	%r1542, %r1541, %r1541, 12;
	add.s32 	%r2101, %r1542, %r1537;
	xor.b32  	%r1543, %r1539, %r2101;
	shf.l.wrap.b32 	%r2099, %r1543, %r1543, 8;
	add.s32 	%r2098, %r2099, %r1540;
	xor.b32  	%r1544, %r1542, %r2098;
	shf.l.wrap.b32 	%r2100, %r1544, %r1544, 7;
	add.s32 	%r1545, %r2096, %r2097;
	xor.b32  	%r1546, %r2095, %r1545;
	shf.l.wrap.b32 	%r1547, %r1546, %r1546, 16;
	add.s32 	%r1548, %r1547, %r2094;
	xor.b32  	%r1549, %r2096, %r1548;
	shf.l.wrap.b32 	%r1550, %r1549, %r1549, 12;
	add.s32 	%r2097, %r1550, %r1545;
	xor.b32  	%r1551, %r1547, %r2097;
	shf.l.wrap.b32 	%r2095, %r1551, %r1551, 8;
	add.s32 	%r2094, %r2095, %r1548;
	xor.b32  	%r1552, %r1550, %r2094;
	shf.l.wrap.b32 	%r2096, %r1552, %r1552, 7;
	add.s32 	%r1553, %r2092, %r2093;
	xor.b32  	%r1554, %r2091, %r1553;
	shf.l.wrap.b32 	%r1555, %r1554, %r1554, 16;
	add.s32 	%r1556, %r1555, %r2090;
	xor.b32  	%r1557, %r2092, %r1556;
	shf.l.wrap.b32 	%r1558, %r1557, %r1557, 12;
	add.s32 	%r2093, %r1558, %r1553;
	xor.b32  	%r1559, %r1555, %r2093;
	shf.l.wrap.b32 	%r2091, %r1559, %r1559, 8;
	add.s32 	%r2090, %r2091, %r1556;
	xor.b32  	%r1560, %r1558, %r2090;
	shf.l.wrap.b32 	%r2092, %r1560, %r1560, 7;
	add.s32 	%r1561, %r2088, %r2089;
	xor.b32  	%r1562, %r2087, %r1561;
	shf.l.wrap.b32 	%r1563, %r1562, %r1562, 16;
	add.s32 	%r1564, %r1563, %r2086;
	xor.b32  	%r1565, %r2088, %r1564;
	shf.l.wrap.b32 	%r1566, %r1565, %r1565, 12;
	add.s32 	%r2089, %r1566, %r1561;
	xor.b32  	%r1567, %r1563, %r2089;
	shf.l.wrap.b32 	%r2087, %r1567, %r1567, 8;
	add.s32 	%r2086, %r2087, %r1564;
	xor.b32  	%r1568, %r1566, %r2086;
	shf.l.wrap.b32 	%r2088, %r1568, %r1568, 7;
	bra.uni 	$L__BB1_125;
$L__BB1_124:
	add.s32 	%r1569, %r2096, %r2101;
	xor.b32  	%r1570, %r2087, %r1569;
	shf.l.wrap.b32 	%r1571, %r1570, %r1570, 16;
	add.s32 	%r1572, %r1571, %r2090;
	xor.b32  	%r1573, %r2096, %r1572;
	shf.l.wrap.b32 	%r1574, %r1573, %r1573, 12;
	add.s32 	%r2101, %r1574, %r1569;
	xor.b32  	%r1575, %r1571, %r2101;
	shf.l.wrap.b32 	%r2087, %r1575, %r1575, 8;
	add.s32 	%r2090, %r2087, %r1572;
	xor.b32  	%r1576, %r1574, %r2090;
	shf.l.wrap.b32 	%r2096, %r1576, %r1576, 7;
	add.s32 	%r1577, %r2092, %r2097;
	xor.b32  	%r1578, %r2099, %r1577;
	shf.l.wrap.b32 	%r1579, %r1578, %r1578, 16;
	add.s32 	%r1580, %r1579, %r2086;
	xor.b32  	%r1581, %r2092, %r1580;
	shf.l.wrap.b32 	%r1582, %r1581, %r1581, 12;
	add.s32 	%r2097, %r1582, %r1577;
	xor.b32  	%r1583, %r1579, %r2097;
	shf.l.wrap.b32 	%r2099, %r1583, %r1583, 8;
	add.s32 	%r2086, %r2099, %r1580;
	xor.b32  	%r1584, %r1582, %r2086;
	shf.l.wrap.b32 	%r2092, %r1584, %r1584, 7;
	add.s32 	%r1585, %r2088, %r2093;
	xor.b32  	%r1586, %r2095, %r1585;
	shf.l.wrap.b32 	%r1587, %r1586, %r1586, 16;
	add.s32 	%r1588, %r1587, %r2098;
	xor.b32  	%r1589, %r2088, %r1588;
	shf.l.wrap.b32 	%r1590, %r1589, %r1589, 12;
	add.s32 	%r2093, %r1590, %r1585;
	xor.b32  	%r1591, %r1587, %r2093;
	shf.l.wrap.b32 	%r2095, %r1591, %r1591, 8;
	add.s32 	%r2098, %r2095, %r1588;
	xor.b32  	%r1592, %r1590, %r2098;
	shf.l.wrap.b32 	%r2088, %r1592, %r1592, 7;
	add.s32 	%r1593, %r2100, %r2089;
	xor.b32  	%r1594, %r2091, %r1593;
	shf.l.wrap.b32 	%r1595, %r1594, %r1594, 16;
	add.s32 	%r1596, %r1595, %r2094;
	xor.b32  	%r1597, %r2100, %r1596;
	shf.l.wrap.b32 	%r1598, %r1597, %r1597, 12;
	add.s32 	%r2089, %r1598, %r1593;
	xor.b32  	%r1599, %r1595, %r2089;
	shf.l.wrap.b32 	%r2091, %r1599, %r1599, 8;
	add.s32 	%r2094, %r2091, %r1596;
	xor.b32  	%r1600, %r1598, %r2094;
	shf.l.wrap.b32 	%r2100, %r1600, %r1600, 7;
$L__BB1_125:
	add.s32 	%r2084, %r2084, 1;
	setp.ne.s32 	%p68, %r2084, -1;
	@%p68 bra 	$L__BB1_122;
	mov.b32 	%r2134, 1;
$L__BB1_127:
	add.s32 	%r1602, %r2134, %r955;
	and.b32  	%r1603, %r1602, 1;
	setp.eq.b32 	%p69, %r1603, 1;
	not.pred 	%p70, %p69;
	@%p70 bra 	$L__BB1_129;
	add.s32 	%r1604, %r2132, %r2133;
	xor.b32  	%r1605, %r2131, %r1604;
	shf.l.wrap.b32 	%r1606, %r1605, %r1605, 16;
	add.s32 	%r1607, %r1606, %r2130;
	xor.b32  	%r1608, %r2132, %r1607;
	shf.l.wrap.b32 	%r1609, %r1608, %r1608, 12;
	add.s32 	%r2133, %r1609, %r1604;
	xor.b32  	%r1610, %r1606, %r2133;
	shf.l.wrap.b32 	%r2131, %r1610, %r1610, 8;
	add.s32 	%r2130, %r2131, %r1607;
	xor.b32  	%r1611, %r1609, %r2130;
	shf.l.wrap.b32 	%r2132, %r1611, %r1611, 7;
	add.s32 	%r1612, %r2128, %r2129;
	xor.b32  	%r1613, %r2127, %r1612;
	shf.l.wrap.b32 	%r1614, %r1613, %r1613, 16;
	add.s32 	%r1615, %r1614, %r2126;
	xor.b32  	%r1616, %r2128, %r1615;
	shf.l.wrap.b32 	%r1617, %r1616, %r1616, 12;
	add.s32 	%r2129, %r1617, %r1612;
	xor.b32  	%r1618, %r1614, %r2129;
	shf.l.wrap.b32 	%r2127, %r1618, %r1618, 8;
	add.s32 	%r2126, %r2127, %r1615;
	xor.b32  	%r1619, %r1617, %r2126;
	shf.l.wrap.b32 	%r2128, %r1619, %r1619, 7;
	add.s32 	%r1620, %r2124, %r2125;
	xor.b32  	%r1621, %r2123, %r1620;
	shf.l.wrap.b32 	%r1622, %r1621, %r1621, 16;
	add.s32 	%r1623, %r1622, %r2122;
	xor.b32  	%r1624, %r2124, %r1623;
	shf.l.wrap.b32 	%r1625, %r1624, %r1624, 12;
	add.s32 	%r2125, %r1625, %r1620;
	xor.b32  	%r1626, %r1622, %r2125;
	shf.l.wrap.b32 	%r2123, %r1626, %r1626, 8;
	add.s32 	%r2122, %r2123, %r1623;
	xor.b32  	%r1627, %r1625, %r2122;
	shf.l.wrap.b32 	%r2124, %r1627, %r1627, 7;
	add.s32 	%r1628, %r2120, %r2121;
	xor.b32  	%r1629, %r2119, %r1628;
	shf.l.wrap.b32 	%r1630, %r1629, %r1629, 16;
	add.s32 	%r1631, %r1630, %r2118;
	xor.b32  	%r1632, %r2120, %r1631;
	shf.l.wrap.b32 	%r1633, %r1632, %r1632, 12;
	add.s32 	%r2121, %r1633, %r1628;
	xor.b32  	%r1634, %r1630, %r2121;
	shf.l.wrap.b32 	%r2119, %r1634, %r1634, 8;
	add.s32 	%r2118, %r2119, %r1631;
	xor.b32  	%r1635, %r1633, %r2118;
	shf.l.wrap.b32 	%r2120, %r1635, %r1635, 7;
	bra.uni 	$L__BB1_130;
$L__BB1_129:
	add.s32 	%r1636, %r2128, %r2133;
	xor.b32  	%r1637, %r2119, %r1636;
	shf.l.wrap.b32 	%r1638, %r1637, %r1637, 16;
	add.s32 	%r1639, %r1638, %r2122;
	xor.b32  	%r1640, %r2128, %r1639;
	shf.l.wrap.b32 	%r1641, %r1640, %r1640, 12;
	add.s32 	%r2133, %r1641, %r1636;
	xor.b32  	%r1642, %r1638, %r2133;
	shf.l.wrap.b32 	%r2119, %r1642, %r1642, 8;
	add.s32 	%r2122, %r2119, %r1639;
	xor.b32  	%r1643, %r1641, %r2122;
	shf.l.wrap.b32 	%r2128, %r1643, %r1643, 7;
	add.s32 	%r1644, %r2124, %r2129;
	xor.b32  	%r1645, %r2131, %r1644;
	shf.l.wrap.b32 	%r1646, %r1645, %r1645, 16;
	add.s32 	%r1647, %r1646, %r2118;
	xor.b32  	%r1648, %r2124, %r1647;
	shf.l.wrap.b32 	%r1649, %r1648, %r1648, 12;
	add.s32 	%r2129, %r1649, %r1644;
	xor.b32  	%r1650, %r1646, %r2129;
	shf.l.wrap.b32 	%r2131, %r1650, %r1650, 8;
	add.s32 	%r2118, %r2131, %r1647;
	xor.b32  	%r1651, %r1649, %r2118;
	shf.l.wrap.b32 	%r2124, %r1651, %r1651, 7;
	add.s32 	%r1652, %r2120, %r2125;
	xor.b32  	%r1653, %r2127, %r1652;
	shf.l.wrap.b32 	%r1654, %r1653, %r1653, 16;
	add.s32 	%r1655, %r1654, %r2130;
	xor.b32  	%r1656, %r2120, %r1655;
	shf.l.wrap.b32 	%r1657, %r1656, %r1656, 12;
	add.s32 	%r2125, %r1657, %r1652;
	xor.b32  	%r1658, %r1654, %r2125;
	shf.l.wrap.b32 	%r2127, %r1658, %r1658, 8;
	add.s32 	%r2130, %r2127, %r1655;
	xor.b32  	%r1659, %r1657, %r2130;
	shf.l.wrap.b32 	%r2120, %r1659, %r1659, 7;
	add.s32 	%r1660, %r2132, %r2121;
	xor.b32  	%r1661, %r2123, %r1660;
	shf.l.wrap.b32 	%r1662, %r1661, %r1661, 16;
	add.s32 	%r1663, %r1662, %r2126;
	xor.b32  	%r1664, %r2132, %r1663;
	shf.l.wrap.b32 	%r1665, %r1664, %r1664, 12;
	add.s32 	%r2121, %r1665, %r1660;
	xor.b32  	%r1666, %r1662, %r2121;
	shf.l.wrap.b32 	%r2123, %r1666, %r1666, 8;
	add.s32 	%r2126, %r2123, %r1663;
	xor.b32  	%r1667, %r1665, %r2126;
	shf.l.wrap.b32 	%r2132, %r1667, %r1667, 7;
$L__BB1_130:
	add.s32 	%r2134, %r2134, 1;
	setp.ne.s32 	%p71, %r2134, %r554;
	@%p71 bra 	$L__BB1_127;
$L__BB1_131:
	ld.param.u32 	%r1762, [_Z24differential_bias_kernelyiPjS_iPyiii_param_7];
	setp.eq.s32 	%p72, %r1762, 0;
	@%p72 bra 	$L__BB1_138;
	setp.eq.s32 	%p73, %r553, 0;
	@%p73 bra 	$L__BB1_134;
	add.s32 	%r2101, %r2100, %r2101;
	xor.b32  	%r1668, %r2099, %r2101;
	shf.l.wrap.b32 	%r2099, %r1668, %r1668, 16;
	add.s32 	%r2098, %r2099, %r2098;
	xor.b32  	%r1669, %r2100, %r2098;
	shf.l.wrap.b32 	%r2100, %r1669, %r1669, 12;
	add.s32 	%r2097, %r2096, %r2097;
	xor.b32  	%r1670, %r2095, %r2097;
	shf.l.wrap.b32 	%r2095, %r1670, %r1670, 16;
	add.s32 	%r2094, %r2095, %r2094;
	xor.b32  	%r1671, %r2096, %r2094;
	shf.l.wrap.b32 	%r2096, %r1671, %r1671, 12;
	add.s32 	%r2093, %r2092, %r2093;
	xor.b32  	%r1672, %r2091, %r2093;
	shf.l.wrap.b32 	%r2091, %r1672, %r1672, 16;
	add.s32 	%r2090, %r2091, %r2090;
	xor.b32  	%r1673, %r2092, %r2090;
	shf.l.wrap.b32 	%r2092, %r1673, %r1673, 12;
	add.s32 	%r2089, %r2088, %r2089;
	xor.b32  	%r1674, %r2087, %r2089;
	shf.l.wrap.b32 	%r2087, %r1674, %r1674, 16;
	add.s32 	%r2086, %r2087, %r2086;
	xor.b32  	%r1675, %r2088, %r2086;
	shf.l.wrap.b32 	%r2088, %r1675, %r1675, 12;
	bra.uni 	$L__BB1_135;
$L__BB1_134:
	add.s32 	%r2101, %r2096, %r2101;
	xor.b32  	%r1676, %r2087, %r2101;
	shf.l.wrap.b32 	%r2087, %r1676, %r1676, 16;
	add.s32 	%r2090, %r2087, %r2090;
	xor.b32  	%r1677, %r2096, %r2090;
	shf.l.wrap.b32 	%r2096, %r1677, %r1677, 12;
	add.s32 	%r2097, %r2092, %r2097;
	xor.b32  	%r1678, %r2099, %r2097;
	shf.l.wrap.b32 	%r2099, %r1678, %r1678, 16;
	add.s32 	%r2086, %r2099, %r2086;
	xor.b32  	%r1679, %r2092, %r2086;
	shf.l.wrap.b32 	%r2092, %r1679, %r1679, 12;
	add.s32 	%r2093, %r2088, %r2093;
	xor.b32  	%r1680, %r2095, %r2093;
	shf.l.wrap.b32 	%r2095, %r1680, %r1680, 16;
	add.s32 	%r2098, %r2095, %r2098;
	xor.b32  	%r1681, %r2088, %r2098;
	shf.l.wrap.b32 	%r2088, %r1681, %r1681, 12;
	add.s32 	%r2089, %r2100, %r2089;
	xor.b32  	%r1682, %r2091, %r2089;
	shf.l.wrap.b32 	%r2091, %r1682, %r1682, 16;
	add.s32 	%r2094, %r2091, %r2094;
	xor.b32  	%r1683, %r2100, %r2094;
	shf.l.wrap.b32 	%r2100, %r1683, %r1683, 12;
$L__BB1_135:
	@%p73 bra 	$L__BB1_137;
	add.s32 	%r2133, %r2132, %r2133;
	xor.b32  	%r1684, %r2131, %r2133;
	shf.l.wrap.b32 	%r2131, %r1684, %r1684, 16;
	add.s32 	%r2130, %r2131, %r2130;
	xor.b32  	%r1685, %r2132, %r2130;
	shf.l.wrap.b32 	%r2132, %r1685, %r1685, 12;
	add.s32 	%r2129, %r2128, %r2129;
	xor.b32  	%r1686, %r2127, %r2129;
	shf.l.wrap.b32 	%r2127, %r1686, %r1686, 16;
	add.s32 	%r2126, %r2127, %r2126;
	xor.b32  	%r1687, %r2128, %r2126;
	shf.l.wrap.b32 	%r2128, %r1687, %r1687, 12;
	add.s32 	%r2125, %r2124, %r2125;
	xor.b32  	%r1688, %r2123, %r2125;
	shf.l.wrap.b32 	%r2123, %r1688, %r1688, 16;
	add.s32 	%r2122, %r2123, %r2122;
	xor.b32  	%r1689, %r2124, %r2122;
	shf.l.wrap.b32 	%r2124, %r1689, %r1689, 12;
	add.s32 	%r2121, %r2120, %r2121;
	xor.b32  	%r1690, %r2119, %r2121;
	shf.l.wrap.b32 	%r2119, %r1690, %r1690, 16;
	add.s32 	%r2118, %r2119, %r2118;
	xor.b32  	%r1691, %r2120, %r2118;
	shf.l.wrap.b32 	%r2120, %r1691, %r1691, 12;
	bra.uni 	$L__BB1_138;
$L__BB1_137:
	add.s32 	%r2133, %r2128, %r2133;
	xor.b32  	%r1692, %r2119, %r2133;
	shf.l.wrap.b32 	%r2119, %r1692, %r1692, 16;
	add.s32 	%r2122, %r2119, %r2122;
	xor.b32  	%r1693, %r2128, %r2122;
	shf.l.wrap.b32 	%r2128, %r1693, %r1693, 12;
	add.s32 	%r2129, %r2124, %r2129;
	xor.b32  	%r1694, %r2131, %r2129;
	shf.l.wrap.b32 	%r2131, %r1694, %r1694, 16;
	add.s32 	%r2118, %r2131, %r2118;
	xor.b32  	%r1695, %r2124, %r2118;
	shf.l.wrap.b32 	%r2124, %r1695, %r1695, 12;
	add.s32 	%r2125, %r2120, %r2125;
	xor.b32  	%r1696, %r2127, %r2125;
	shf.l.wrap.b32 	%r2127, %r1696, %r1696, 16;
	add.s32 	%r2130, %r2127, %r2130;
	xor.b32  	%r1697, %r2120, %r2130;
	shf.l.wrap.b32 	%r2120, %r1697, %r1697, 12;
	add.s32 	%r2121, %r2132, %r2121;
	xor.b32  	%r1698, %r2123, %r2121;
	shf.l.wrap.b32 	%r2123, %r1698, %r1698, 16;
	add.s32 	%r2126, %r2123, %r2126;
	xor.b32  	%r1699, %r2132, %r2126;
	shf.l.wrap.b32 	%r2132, %r1699, %r1699, 12;
$L__BB1_138:
	ld.param.u32 	%r1761, [_Z24differential_bias_kernelyiPjS_iPyiii_param_4];
	xor.b32  	%r1700, %r2133, %r2101;
	xor.b32  	%r1701, %r2129, %r2097;
	xor.b32  	%r1702, %r2125, %r2093;
	xor.b32  	%r1703, %r2121, %r2089;
	xor.b32  	%r1704, %r2132, %r2100;
	xor.b32  	%r1705, %r2128, %r2096;
	xor.b32  	%r1706, %r2124, %r2092;
	xor.b32  	%r1707, %r2120, %r2088;
	xor.b32  	%r1708, %r2130, %r2098;
	xor.b32  	%r1709, %r2126, %r2094;
	xor.b32  	%r1710, %r2122, %r2090;
	xor.b32  	%r1711, %r2118, %r2086;
	xor.b32  	%r1712, %r2131, %r2099;
	xor.b32  	%r1713, %r2127, %r2095;
	xor.b32  	%r1714, %r2123, %r2091;
	xor.b32  	%r1715, %r2119, %r2087;
	and.b32  	%r1716, %r571, %r1700;
	and.b32  	%r1717, %r572, %r1701;
	and.b32  	%r1718, %r573, %r1702;
	and.b32  	%r1719, %r574, %r1703;
	and.b32  	%r1720, %r575, %r1704;
	and.b32  	%r1721, %r576, %r1705;
	and.b32  	%r1722, %r577, %r1706;
	and.b32  	%r1723, %r578, %r1707;
	and.b32  	%r1724, %r579, %r1708;
	and.b32  	%r1725, %r580, %r1709;
	and.b32  	%r1726, %r581, %r1710;
	and.b32  	%r1727, %r582, %r1711;
	and.b32  	%r1728, %r583, %r1712;
	and.b32  	%r1729, %r584, %r1713;
	and.b32  	%r1730, %r585, %r1714;
	and.b32  	%r1731, %r586, %r1715;
	xor.b32  	%r1732, %r1717, %r1716;
	xor.b32  	%r1733, %r1718, %r1732;
	xor.b32  	%r1734, %r1719, %r1733;
	xor.b32  	%r1735, %r1720, %r1734;
	xor.b32  	%r1736, %r1721, %r1735;
	xor.b32  	%r1737, %r1722, %r1736;
	xor.b32  	%r1738, %r1723, %r1737;
	xor.b32  	%r1739, %r1724, %r1738;
	xor.b32  	%r1740, %r1725, %r1739;
	xor.b32  	%r1741, %r1726, %r1740;
	xor.b32  	%r1742, %r1727, %r1741;
	xor.b32  	%r1743, %r1728, %r1742;
	xor.b32  	%r1744, %r1729, %r1743;
	xor.b32  	%r1745, %r1730, %r1744;
	xor.b32  	%r1746, %r1731, %r1745;
	shr.u32 	%r1747, %r1746, 16;
	xor.b32  	%r1748, %r1747, %r1746;
	shr.u32 	%r1749, %r1748, 8;
	xor.b32  	%r1750, %r1749, %r1748;
	shr.u32 	%r1751, %r1750, 4;
	xor.b32  	%r1752, %r1751, %r1750;
	shr.u32 	%r1753, %r1752, 2;
	xor.b32  	%r1754, %r1753, %r1752;
	shr.u32 	%r1755, %r1754, 1;
	xor.b32  	%r1756, %r1755, %r1754;
	and.b32  	%r1757, %r1756, 1;
	cvt.u64.u32 	%rd33, %r1757;
	add.s64 	%rd39, %rd39, %rd33;
	add.s32 	%r2061, %r2061, 1;
	setp.ne.s32 	%p75, %r2061, %r1761;
	@%p75 bra 	$L__BB1_117;
$L__BB1_139:
	ld.param.u64 	%rd36, [_Z24differential_bias_kernelyiPjS_iPyiii_param_5];
	cvta.to.global.u64 	%rd34, %rd36;
	atom.global.add.u64 	%rd35, [%rd34], %rd39;
	ret;

}
	// .globl	_Z18linear_bias_kernelyiiPjS_iPiii
.visible .entry _Z18linear_bias_kernelyiiPjS_iPiii(
	.param .u64 _Z18linear_bias_kernelyiiPjS_iPiii_param_0,
	.param .u32 _Z18linear_bias_kernelyiiPjS_iPiii_param_1,
	.param .u32 _Z18linear_bias_kernelyiiPjS_iPiii_param_2,
	.param .u64 .ptr .align 1 _Z18linear_bias_kernelyiiPjS_iPiii_param_3,
	.param .u64 .ptr .align 1 _Z18linear_bias_kernelyiiPjS_iPiii_param_4,
	.param .u32 _Z18linear_bias_kernelyiiPjS_iPiii_param_5,
	.param .u64 .ptr .align 1 _Z18linear_bias_kernelyiiPjS_iPiii_param_6,
	.param .u32 _Z18linear_bias_kernelyiiPjS_iPiii_param_7,
	.param .u32 _Z18linear_bias_kernelyiiPjS_iPiii_param_8
)
{
	.local .align 8 .b8 	__local_depot2[48];
	.reg .b64 	%SP;
	.reg .b64 	%SPL;
	.reg .pred 	%p<72>;
	.reg .b32 	%r<2398>;
	.reg .b64 	%rd<121>;

	mov.u64 	%SPL, __local_depot2;
	ld.param.u64 	%rd10, [_Z18linear_bias_kernelyiiPjS_iPiii_param_0];
	ld.param.u64 	%rd11, [_Z18linear_bias_kernelyiiPjS_iPiii_param_3];
	ld.param.u64 	%rd12, [_Z18linear_bias_kernelyiiPjS_iPiii_param_4];
	ld.param.u32 	%r821, [_Z18linear_bias_kernelyiiPjS_iPiii_param_8];
	cvta.to.global.u64 	%rd1, %rd11;
	cvta.to.global.u64 	%rd2, %rd12;
	add.u64 	%rd3, %SPL, 0;
	mov.u32 	%r822, %ntid.x;
	mov.u32 	%r823, %ctaid.x;
	mov.u32 	%r824, %tid.x;
	mad.lo.s32 	%r1, %r822, %r823, %r824;
	cvt.u32.u64 	%r825, %rd10;
	xor.b32  	%r826, %r825, -1429050551;
	mul.lo.s32 	%r2, %r826, 1099087573;
	{ .reg .b32 tmp; mov.b64 {tmp, %r827}, %rd10; }
	xor.b32  	%r3, %r827, -136515619;
	mul.lo.s32 	%r828, %r3, -1703105765;
	add.s32 	%r829, %r2, %r828;
	add.s32 	%r2355, %r829, 6615241;
	add.s32 	%r2069, %r2, 123456789;
	st.local.v2.u32 	[%rd3], {%r2355, %r2069};
	xor.b32  	%r2068, %r2, 362436069;
	add.s32 	%r2067, %r828, 521288629;
	st.local.v2.u32 	[%rd3+8], {%r2068, %r2067};
	xor.b32  	%r2066, %r828, 88675123;
	add.s32 	%r2065, %r2, 5783321;
	st.local.v2.u32 	[%rd3+16], {%r2066, %r2065};
	setp.eq.s32 	%p1, %r1, 0;
	@%p1 bra 	$L__BB2_115;
	cvt.s64.s32 	%rd120, %r1;
	mov.b32 	%r2052, 0;
$L__BB2_2:
	mov.u64 	%rd5, %rd120;
	and.b64  	%rd6, %rd5, 3;
	setp.eq.s64 	%p2, %rd6, 0;
	@%p2 bra 	$L__BB2_114;
	mul.wide.u32 	%rd14, %r2052, 3200;
	mov.u64 	%rd15, precalc_xorwow_matrix;
	add.s64 	%rd7, %rd15, %rd14;
	mov.b32 	%r2065, 0;
	mov.u32 	%r2066, %r2065;
	mov.u32 	%r2067, %r2065;
	mov.u32 	%r2068, %r2065;
	mov.u32 	%r2069, %r2065;
	mov.u32 	%r2058, %r2065;
$L__BB2_4:
	mul.wide.u32 	%rd16, %r2058, 4;
	add.s64 	%rd17, %rd3, %rd16;
	ld.local.u32 	%r22, [%rd17+4];
	shl.b32 	%r23, %r2058, 5;
	or.b32  	%r24, %r23, 1;
	or.b32  	%r25, %r23, 2;
	or.b32  	%r26, %r23, 3;
	or.b32  	%r27, %r23, 4;
	or.b32  	%r28, %r23, 5;
	or.b32  	%r29, %r23, 6;
	or.b32  	%r30, %r23, 7;
	or.b32  	%r31, %r23, 8;
	or.b32  	%r32, %r23, 9;
	or.b32  	%r33, %r23, 10;
	or.b32  	%r34, %r23, 11;
	or.b32  	%r35, %r23, 12;
	or.b32  	%r36, %r23, 13;
	or.b32  	%r37, %r23, 14;
	or.b32  	%r38, %r23, 15;
	mov.b32 	%r2064, 0;
$L__BB2_5:
	.pragma "nounroll";
	shr.u32 	%r833, %r22, %r2064;
	and.b32  	%r834, %r833, 1;
	setp.eq.b32 	%p3, %r834, 1;
	not.pred 	%p4, %p3;
	@%p4 bra 	$L__BB2_7;
	add.s32 	%r835, %r23, %r2064;
	mul.lo.s32 	%r836, %r835, 5;
	mul.wide.u32 	%rd18, %r836, 4;
	add.s64 	%rd19, %rd7, %rd18;
	ld.global.u32 	%r837, [%rd19];
	xor.b32  	%r2069, %r2069, %r837;
	ld.global.u32 	%r838, [%rd19+4];
	xor.b32  	%r2068, %r2068, %r838;
	ld.global.u32 	%r839, [%rd19+8];
	xor.b32  	%r2067, %r2067, %r839;
	ld.global.u32 	%r840, [%rd19+12];
	xor.b32  	%r2066, %r2066, %r840;
	ld.global.u32 	%r841, [%rd19+16];
	xor.b32  	%r2065, %r2065, %r841;
$L__BB2_7:
	and.b32  	%r843, %r833, 2;
	setp.eq.s32 	%p5, %r843, 0;
	@%p5 bra 	$L__BB2_9;
	add.s32 	%r844, %r2064, %r24;
	mul.lo.s32 	%r845, %r844, 5;
	mul.wide.u32 	%rd20, %r845, 4;
	add.s64 	%rd21, %rd7, %rd20;
	ld.global.u32 	%r846, [%rd21];
	xor.b32  	%r2069, %r2069, %r846;
	ld.global.u32 	%r847, [%rd21+4];
	xor.b32  	%r2068, %r2068, %r847;
	ld.global.u32 	%r848, [%rd21+8];
	xor.b32  	%r2067, %r2067, %r848;
	ld.global.u32 	%r849, [%rd21+12];
	xor.b32  	%r2066, %r2066, %r849;
	ld.global.u32 	%r850, [%rd21+16];
	xor.b32  	%r2065, %r2065, %r850;
$L__BB2_9:
	and.b32  	%r852, %r833, 4;
	setp.eq.s32 	%p6, %r852, 0;
	@%p6 bra 	$L__BB2_11;
	add.s32 	%r853, %r2064, %r25;
	mul.lo.s32 	%r854, %r853, 5;
	mul.wide.u32 	%rd22, %r854, 4;
	add.s64 	%rd23, %rd7, %rd22;
	ld.global.u32 	%r855, [%rd23];
	xor.b32  	%r2069, %r2069, %r855;
	ld.global.u32 	%r856, [%rd23+4];
	xor.b32  	%r2068, %r2068, %r856;
	ld.global.u32 	%r857, [%rd23+8];
	xor.b32  	%r2067, %r2067, %r857;
	ld.global.u32 	%r858, [%rd23+12];
	xor.b32  	%r2066, %r2066, %r858;
	ld.global.u32 	%r859, [%rd23+16];
	xor.b32  	%r2065, %r2065, %r859;
$L__BB2_11:
	and.b32  	%r861, %r833, 8;
	setp.eq.s32 	%p7, %r861, 0;
	@%p7 bra 	$L__BB2_13;
	add.s32 	%r862, %r2064, %r26;
	mul.lo.s32 	%r863, %r862, 5;
	mul.wide.u32 	%rd24, %r863, 4;
	add.s64 	%rd25, %rd7, %rd24;
	ld.global.u32 	%r864, [%rd25];
	xor.b32  	%r2069, %r2069, %r864;
	ld.global.u32 	%r865, [%rd25+4];
	xor.b32  	%r2068, %r2068, %r865;
	ld.global.u32 	%r866, [%rd25+8];
	xor.b32  	%r2067, %r2067, %r866;
	ld.global.u32 	%r867, [%rd25+12];
	xor.b32  	%r2066, %r2066, %r867;
	ld.global.u32 	%r868, [%rd25+16];
	xor.b32  	%r2065, %r2065, %r868;
$L__BB2_13:
	and.b32  	%r870, %r833, 16;
	setp.eq.s32 	%p8, %r870, 0;
	@%p8 bra 	$L__BB2_15;
	add.s32 	%r871, %r2064, %r27;
	mul.lo.s32 	%r872, %r871, 5;
	mul.wide.u32 	%rd26, %r872, 4;
	add.s64 	%rd27, %rd7, %rd26;
	ld.global.u32 	%r873, [%rd27];
	xor.b32  	%r2069, %r2069, %r873;
	ld.global.u32 	%r874, [%rd27+4];
	xor.b32  	%r2068, %r2068, %r874;
	ld.global.u32 	%r875, [%rd27+8];
	xor.b32  	%r2067, %r2067, %r875;
	ld.global.u32 	%r876, [%rd27+12];
	xor.b32  	%r2066, %r2066, %r876;
	ld.global.u32 	%r877, [%rd27+16];
	xor.b32  	%r2065, %r2065, %r877;
$L__BB2_15:
	and.b32  	%r879, %r833, 32;
	setp.eq.s32 	%p9, %r879, 0;
	@%p9 bra 	$L__BB2_17;
	add.s32 	%r880, %r2064, %r28;
	mul.lo.s32 	%r881, %r880, 5;
	mul.wide.u32 	%rd28, %r881, 4;
	add.s64 	%rd29, %rd7, %rd28;
	ld.global.u32 	%r882, [%rd29];
	xor.b32  	%r2069, %r2069, %r882;
	ld.global.u32 	%r883, [%rd29+4];
	xor.b32  	%r2068, %r2068, %r883;
	ld.global.u32 	%r884, [%rd29+8];
	xor.b32  	%r2067, %r2067, %r884;
	ld.global.u32 	%r885, [%rd29+12];
	xor.b32  	%r2066, %r2066, %r885;
	ld.global.u32 	%r886, [%rd29+16];
	xor.b32  	%r2065, %r2065, %r886;
$L__BB2_17:
	and.b32  	%r888, %r833, 64;
	setp.eq.s32 	%p10, %r888, 0;
	@%p10 bra 	$L__BB2_19;
	add.s32 	%r889, %r2064, %r29;
	mul.lo.s32 	%r890, %r889, 5;
	mul.wide.u32 	%rd30, %r890, 4;
	add.s64 	%rd31, %rd7, %rd30;
	ld.global.u32 	%r891, [%rd31];
	xor.b32  	%r2069, %r2069, %r891;
	ld.global.u32 	%r892, [%rd31+4];
	xor.b32  	%r2068, %r2068, %r892;
	ld.global.u32 	%r893, [%rd31+8];
	xor.b32  	%r2067, %r2067, %r893;
	ld.global.u32 	%r894, [%rd31+12];
	xor.b32  	%r2066, %r2066, %r894;
	ld.global.u32 	%r895, [%rd31+16];
	xor.b32  	%r2065, %r2065, %r895;
$L__BB2_19:
	and.b32  	%r897, %r833, 128;
	setp.eq.s32 	%p11, %r897, 0;
	@%p11 bra 	$L__BB2_21;
	add.s32 	%r898, %r2064, %r30;
	mul.lo.s32 	%r899, %r898, 5;
	mul.wide.u32 	%rd32, %r899, 4;
	add.s64 	%rd33, %rd7, %rd32;
	ld.global.u32 	%r900, [%rd33];
	xor.b32  	%r2069, %r2069, %r900;
	ld.global.u32 	%r901, [%rd33+4];
	xor.b32  	%r2068, %r2068, %r901;
	ld.global.u32 	%r902, [%rd33+8];
	xor.b32  	%r2067, %r2067, %r902;
	ld.global.u32 	%r903, [%rd33+12];
	xor.b32  	%r2066, %r2066, %r903;
	ld.global.u32 	%r904, [%rd33+16];
	xor.b32  	%r2065, %r2065, %r904;
$L__BB2_21:
	and.b32  	%r906, %r833, 256;
	setp.eq.s32 	%p12, %r906, 0;
	@%p12 bra 	$L__BB2_23;
	add.s32 	%r907, %r2064, %r31;
	mul.lo.s32 	%r908, %r907, 5;
	mul.wide.u32 	%rd34, %r908, 4;
	add.s64 	%rd35, %rd7, %rd34;
	ld.global.u32 	%r909, [%rd35];
	xor.b32  	%r2069, %r2069, %r909;
	ld.global.u32 	%r910, [%rd35+4];
	xor.b32  	%r2068, %r2068, %r910;
	ld.global.u32 	%r911, [%rd35+8];
	xor.b32  	%r2067, %r2067, %r911;
	ld.global.u32 	%r912, [%rd35+12];
	xor.b32  	%r2066, %r2066, %r912;
	ld.global.u32 	%r913, [%rd35+16];
	xor.b32  	%r2065, %r2065, %r913;
$L__BB2_23:
	and.b32  	%r915, %r833, 512;
	setp.eq.s32 	%p13, %r915, 0;
	@%p13 bra 	$L__BB2_25;
	add.s32 	%r916, %r2064, %r32;
	mul.lo.s32 	%r917, %r916, 5;
	mul.wide.u32 	%rd36, %r917, 4;
	add.s64 	%rd37, %rd7, %rd36;
	ld.global.u32 	%r918, [%rd37];
	xor.b32  	%r2069, %r2069, %r918;
	ld.global.u32 	%r919, [%rd37+4];
	xor.b32  	%r2068, %r2068, %r919;
	ld.global.u32 	%r920, [%rd37+8];
	xor.b32  	%r2067, %r2067, %r920;
	ld.global.u32 	%r921, [%rd37+12];
	xor.b32  	%r2066, %r2066, %r921;
	ld.global.u32 	%r922, [%rd37+16];
	xor.b32  	%r2065, %r2065, %r922;
$L__BB2_25:
	and.b32  	%r924, %r833, 1024;
	setp.eq.s32 	%p14, %r924, 0;
	@%p14 bra 	$L__BB2_27;
	add.s32 	%r925, %r2064, %r33;
	mul.lo.s32 	%r926, %r925, 5;
	mul.wide.u32 	%rd38, %r926, 4;
	add.s64 	%rd39, %rd7, %rd38;
	ld.global.u32 	%r927, [%rd39];
	xor.b32  	%r2069, %r2069, %r927;
	ld.global.u32 	%r928, [%rd39+4];
	xor.b32  	%r2068, %r2068, %r928;
	ld.global.u32 	%r929, [%rd39+8];
	xor.b32  	%r2067, %r2067, %r929;
	ld.global.u32 	%r930, [%rd39+12];
	xor.b32  	%r2066, %r2066, %r930;
	ld.global.u32 	%r931, [%rd39+16];
	xor.b32  	%r2065, %r2065, %r931;
$L__BB2_27:
	and.b32  	%r933, %r833, 2048;
	setp.eq.s32 	%p15, %r933, 0;
	@%p15 bra 	$L__BB2_29;
	add.s32 	%r934, %r2064, %r34;
	mul.lo.s32 	%r935, %r934, 5;
	mul.wide.u32 	%rd40, %r935, 4;
	add.s64 	%rd41, %rd7, %rd40;
	ld.global.u32 	%r936, [%rd41];
	xor.b32  	%r2069, %r2069, %r936;
	ld.global.u32 	%r937, [%rd41+4];
	xor.b32  	%r2068, %r2068, %r937;
	ld.global.u32 	%r938, [%rd41+8];
	xor.b32  	%r2067, %r2067, %r938;
	ld.global.u32 	%r939, [%rd41+12];
	xor.b32  	%r2066, %r2066, %r939;
	ld.global.u32 	%r940, [%rd41+16];
	xor.b32  	%r2065, %r2065, %r940;
$L__BB2_29:
	and.b32  	%r942, %r833, 4096;
	setp.eq.s32 	%p16, %r942, 0;
	@%p16 bra 	$L__BB2_31;
	add.s32 	%r943, %r2064, %r35;
	mul.lo.s32 	%r944, %r943, 5;
	mul.wide.u32 	%rd42, %r944, 4;
	add.s64 	%rd43, %rd7, %rd42;
	ld.global.u32 	%r945, [%rd43];
	xor.b32  	%r2069, %r2069, %r945;
	ld.global.u32 	%r946, [%rd43+4];
	xor.b32  	%r2068, %r2068, %r946;
	ld.global.u32 	%r947, [%rd43+8];
	xor.b32  	%r2067, %r2067, %r947;
	ld.global.u32 	%r948, [%rd43+12];
	xor.b32  	%r2066, %r2066, %r948;
	ld.global.u32 	%r949, [%rd43+16];
	xor.b32  	%r2065, %r2065, %r949;
$L__BB2_31:
	and.b32  	%r951, %r833, 8192;
	setp.eq.s32 	%p17, %r951, 0;
	@%p17 bra 	$L__BB2_33;
	add.s32 	%r952, %r2064, %r36;
	mul.lo.s32 	%r953, %r952, 5;
	mul.wide.u32 	%rd44, %r953, 4;
	add.s64 	%rd45, %rd7, %rd44;
	ld.global.u32 	%r954, [%rd45];
	xor.b32  	%r2069, %r2069, %r954;
	ld.global.u32 	%r955, [%rd45+4];
	xor.b32  	%r2068, %r2068, %r955;
	ld.global.u32 	%r956, [%rd45+8];
	xor.b32  	%r2067, %r2067, %r956;
	ld.global.u32 	%r957, [%rd45+12];
	xor.b32  	%r2066, %r2066, %r957;
	ld.global.u32 	%r958, [%rd45+16];
	xor.b32  	%r2065, %r2065, %r958;
$L__BB2_33:
	and.b32  	%r960, %r833, 16384;
	setp.eq.s32 	%p18, %r960, 0;
	@%p18 bra 	$L__BB2_35;
	add.s32 	%r961, %r2064, %r37;
	mul.lo.s32 	%r962, %r961, 5;
	mul.wide.u32 	%rd46, %r962, 4;
	add.s64 	%rd47, %rd7, %rd46;
	ld.global.u32 	%r963, [%rd47];
	xor.b32  	%r2069, %r2069, %r963;
	ld.global.u32 	%r964, [%rd47+4];
	xor.b32  	%r2068, %r2068, %r964;
	ld.global.u32 	%r965, [%rd47+8];
	xor.b32  	%r2067, %r2067, %r965;
	ld.global.u32 	%r966, [%rd47+12];
	xor.b32  	%r2066, %r2066, %r966;
	ld.global.u32 	%r967, [%rd47+16];
	xor.b32  	%r2065, %r2065, %r967;
$L__BB2_35:
	and.b32  	%r969, %r833, 32768;
	setp.eq.s32 	%p19, %r969, 0;
	@%p19 bra 	$L__BB2_37;
	add.s32 	%r970, %r2064, %r38;
	mul.lo.s32 	%r971, %r970, 5;
	mul.wide.u32 	%rd48, %r971, 4;
	add.s64 	%rd49, %rd7, %rd48;
	ld.global.u32 	%r972, [%rd49];
	xor.b32  	%r2069, %r2069, %r972;
	ld.global.u32 	%r973, [%rd49+4];
	xor.b32  	%r2068, %r2068, %r973;
	ld.global.u32 	%r974, [%rd49+8];
	xor.b32  	%r2067, %r2067, %r974;
	ld.global.u32 	%r975, [%rd49+12];
	xor.b32  	%r2066, %r2066, %r975;
	ld.global.u32 	%r976, [%rd49+16];
	xor.b32  	%r2065, %r2065, %r976;
$L__BB2_37:
	add.s32 	%r2064, %r2064, 16;
	setp.ne.s32 	%p20, %r2064, 32;
	@%p20 bra 	$L__BB2_5;
	mad.lo.s32 	%r2058, %r2058, -31, %r24;
	setp.ne.s32 	%p21, %r2058, 5;
	@%p21 bra 	$L__BB2_4;
	st.local.u32 	[%rd3+4], %r2069;
	st.local.v2.u32 	[%rd3+8], {%r2068, %r2067};
	st.local.v2.u32 	[%rd3+16], {%r2066, %r2065};
	setp.eq.s64 	%p22, %rd6, 1;
	@%p22 bra 	$L__BB2_114;
	mov.b32 	%r2065, 0;
	mov.u32 	%r2066, %r2065;
	mov.u32 	%r2067, %r2065;
	mov.u32 	%r2068, %r2065;
	mov.u32 	%r2069, %r2065;
	mov.u32 	%r2150, %r2065;
$L__BB2_41:
	mul.wide.u32 	%rd50, %r2150, 4;
	add.s64 	%rd51, %rd3, %rd50;
	ld.local.u32 	%r213, [%rd51+4];
	shl.b32 	%r214, %r2150, 5;
	or.b32  	%r215, %r214, 1;
	or.b32  	%r216, %r214, 2;
	or.b32  	%r217, %r214, 3;
	or.b32  	%r218, %r214, 4;
	or.b32  	%r219, %r214, 5;
	or.b32  	%r220, %r214, 6;
	or.b32  	%r221, %r214, 7;
	or.b32  	%r222, %r214, 8;
	or.b32  	%r223, %r214, 9;
	or.b32  	%r224, %r214, 10;
	or.b32  	%r225, %r214, 11;
	or.b32  	%r226, %r214, 12;
	or.b32  	%r227, %r214, 13;
	or.b32  	%r228, %r214, 14;
	or.b32  	%r229, %r214, 15;
	mov.b32 	%r2156, 0;
$L__BB2_42:
	.pragma "nounroll";
	shr.u32 	%r979, %r213, %r2156;
	and.b32  	%r980, %r979, 1;
	setp.eq.b32 	%p23, %r980, 1;
	not.pred 	%p24, %p23;
	@%p24 bra 	$L__BB2_44;
	add.s32 	%r981, %r214, %r2156;
	mul.lo.s32 	%r982, %r981, 5;
	mul.wide.u32 	%rd52, %r982, 4;
	add.s64 	%rd53, %rd7, %rd52;
	ld.global.u32 	%r983, [%rd53];
	xor.b32  	%r2069, %r2069, %r983;
	ld.global.u32 	%r984, [%rd53+4];
	xor.b32  	%r2068, %r2068, %r984;
	ld.global.u32 	%r985, [%rd53+8];
	xor.b32  	%r2067, %r2067, %r985;
	ld.global.u32 	%r986, [%rd53+12];
	xor.b32  	%r2066, %r2066, %r986;
	ld.global.u32 	%r987, [%rd53+16];
	xor.b32  	%r2065, %r2065, %r987;
$L__BB2_44:
	and.b32  	%r989, %r979, 2;
	setp.eq.s32 	%p25, %r989, 0;
	@%p25 bra 	$L__BB2_46;
	add.s32 	%r990, %r2156, %r215;
	mul.lo.s32 	%r991, %r990, 5;
	mul.wide.u32 	%rd54, %r991, 4;
	add.s64 	%rd55, %rd7, %rd54;
	ld.global.u32 	%r992, [%rd55];
	xor.b32  	%r2069, %r2069, %r992;
	ld.global.u32 	%r993, [%rd55+4];
	xor.b32  	%r2068, %r2068, %r993;
	ld.global.u32 	%r994, [%rd55+8];
	xor.b32  	%r2067, %r2067, %r994;
	ld.global.u32 	%r995, [%rd55+12];
	xor.b32  	%r2066, %r2066, %r995;
	ld.global.u32 	%r996, [%rd55+16];
	xor.b32  	%r2065, %r2065, %r996;
$L__BB2_46:
	and.b32  	%r998, %r979, 4;
	setp.eq.s32 	%p26, %r998, 0;
	@%p26 bra 	$L__BB2_48;
	add.s32 	%r999, %r2156, %r216;
	mul.lo.s32 	%r1000, %r999, 5;
	mul.wide.u32 	%rd56, %r1000, 4;
	add.s64 	%rd57, %rd7, %rd56;
	ld.global.u32 	%r1001, [%rd57];
	xor.b32  	%r2069, %r2069, %r1001;
	ld.global.u32 	%r1002, [%rd57+4];
	xor.b32  	%r2068, %r2068, %r1002;
	ld.global.u32 	%r1003, [%rd57+8];
	xor.b32  	%r2067, %r2067, %r1003;
	ld.global.u32 	%r1004, [%rd57+12];
	xor.b32  	%r2066, %r2066, %r1004;
	ld.global.u32 	%r1005, [%rd57+16];
	xor.b32  	%r2065, %r2065, %r1005;
$L__BB2_48:
	and.b32  	%r1007, %r979, 8;
	setp.eq.s32 	%p27, %r1007, 0;
	@%p27 bra 	$L__BB2_50;
	add.s32 	%r1008, %r2156, %r217;
	mul.lo.s32 	%r1009, %r1008, 5;
	mul.wide.u32 	%rd58, %r1009, 4;
	add.s64 	%rd59, %rd7, %rd58;
	ld.global.u32 	%r1010, [%rd59];
	xor.b32  	%r2069, %r2069, %r1010;
	ld.global.u32 	%r1011, [%rd59+4];
	xor.b32  	%r2068, %r2068, %r1011;
	ld.global.u32 	%r1012, [%rd59+8];
	xor.b32  	%r2067, %r2067, %r1012;
	ld.global.u32 	%r1013, [%rd59+12];
	xor.b32  	%r2066, %r2066, %r1013;
	ld.global.u32 	%r1014, [%rd59+16];
	xor.b32  	%r2065, %r2065, %r1014;
$L__BB2_50:
	and.b32  	%r1016, %r979, 16;
	setp.eq.s32 	%p28, %r1016, 0;
	@%p28 bra 	$L__BB2_52;
	add.s32 	%r1017, %r2156, %r218;
	mul.lo.s32 	%r1018, %r1017, 5;
	mul.wide.u32 	%rd60, %r1018, 4;
	add.s64 	%rd61, %rd7, %rd60;
	ld.global.u32 	%r1019, [%rd61];
	xor.b32  	%r2069, %r2069, %r1019;
	ld.global.u32 	%r1020, [%rd61+4];
	xor.b32  	%r2068, %r2068, %r1020;
	ld.global.u32 	%r1021, [%rd61+8];
	xor.b32  	%r2067, %r2067, %r1021;
	ld.global.u32 	%r1022, [%rd61+12];
	xor.b32  	%r2066, %r2066, %r1022;
	ld.global.u32 	%r1023, [%rd61+16];
	xor.b32  	%r2065, %r2065, %r1023;
$L__BB2_52:
	and.b32  	%r1025, %r979, 32;
	setp.eq.s32 	%p29, %r1025, 0;
	@%p29 bra 	$L__BB2_54;
	add.s32 	%r1026, %r2156, %r219;
	mul.lo.s32 	%r1027, %r1026, 5;
	mul.wide.u32 	%rd62, %r1027, 4;
	add.s64 	%rd63, %rd7, %rd62;
	ld.global.u32 	%r1028, [%rd63];
	xor.b32  	%r2069, %r2069, %r1028;
	ld.global.u32 	%r1029, [%rd63+4];
	xor.b32  	%r2068, %r2068, %r1029;
	ld.global.u32 	%r1030, [%rd63+8];
	xor.b32  	%r2067, %r2067, %r1030;
	ld.global.u32 	%r1031, [%rd63+12];
	xor.b32  	%r2066, %r2066, %r1031;
	ld.global.u32 	%r1032, [%rd63+16];
	xor.b32  	%r2065, %r2065, %r1032;
$L__BB2_54:
	and.b32  	%r1034, %r979, 64;
	setp.eq.s32 	%p30, %r1034, 0;
	@%p30 bra 	$L__BB2_56;
	add.s32 	%r1035, %r2156, %r220;
	mul.lo.s32 	%r1036, %r1035, 5;
	mul.wide.u32 	%rd64, %r1036, 4;
	add.s64 	%rd65, %rd7, %rd64;
	ld.global.u32 	%r1037, [%rd65];
	xor.b32  	%r2069, %r2069, %r1037;
	ld.global.u32 	%r1038, [%rd65+4];
	xor.b32  	%r2068, %r2068, %r1038;
	ld.global.u32 	%r1039, [%rd65+8];
	xor.b32  	%r2067, %r2067, %r1039;
	ld.global.u32 	%r1040, [%rd65+12];
	xor.b32  	%r2066, %r2066, %r1040;
	ld.global.u32 	%r1041, [%rd65+16];
	xor.b32  	%r2065, %r2065, %r1041;
$L__BB2_56:
	and.b32  	%r1043, %r979, 128;
	setp.eq.s32 	%p31, %r1043, 0;
	@%p31 bra 	$L__BB2_58;
	add.s32 	%r1044, %r2156, %r221;
	mul.lo.s32 	%r1045, %r1044, 5;
	mul.wide.u32 	%rd66, %r1045, 4;
	add.s64 	%rd67, %rd7, %rd66;
	ld.global.u32 	%r1046, [%rd67];
	xor.b32  	%r2069, %r2069, %r1046;
	ld.global.u32 	%r1047, [%rd67+4];
	xor.b32  	%r2068, %r2068, %r1047;
	ld.global.u32 	%r1048, [%rd67+8];
	xor.b32  	%r2067, %r2067, %r1048;
	ld.global.u32 	%r1049, [%rd67+12];
	xor.b32  	%r2066, %r2066, %r1049;
	ld.global.u32 	%r1050, [%rd67+16];
	xor.b32  	%r2065, %r2065, %r1050;
$L__BB2_58:
	and.b32  	%r1052, %r979, 256;
	setp.eq.s32 	%p32, %r1052, 0;
	@%p32 bra 	$L__BB2_60;
	add.s32 	%r1053, %r2156, %r222;
	mul.lo.s32 	%r1054, %r1053, 5;
	mul.wide.u32 	%rd68, %r1054, 4;
	add.s64 	%rd69, %rd7, %rd68;
	ld.global.u32 	%r1055, [%rd69];
	xor.b32  	%r2069, %r2069, %r1055;
	ld.global.u32 	%r1056, [%rd69+4];
	xor.b32  	%r2068, %r2068, %r1056;
	ld.global.u32 	%r1057, [%rd69+8];
	xor.b32  	%r2067, %r2067, %r1057;
	ld.global.u32 	%r1058, [%rd69+12];
	xor.b32  	%r2066, %r2066, %r1058;
	ld.global.u32 	%r1059, [%rd69+16];
	xor.b32  	%r2065, %r2065, %r1059;
$L__BB2_60:
	and.b32  	%r1061, %r979, 512;
	setp.eq.s32 	%p33, %r1061, 0;
	@%p33 bra 	$L__BB2_62;
	add.s32 	%r1062, %r2156, %r223;
	mul.lo.s32 	%r1063, %r1062, 5;
	mul.wide.u32 	%rd70, %r1063, 4;
	add.s64 	%rd71, %rd7, %rd70;
	ld.global.u32 	%r1064, [%rd71];
	xor.b32  	%r2069, %r2069, %r1064;
	ld.global.u32 	%r1065, [%rd71+4];
	xor.b32  	%r2068, %r2068, %r1065;
	ld.global.u32 	%r1066, [%rd71+8];
	xor.b32  	%r2067, %r2067, %r1066;
	ld.global.u32 	%r1067, [%rd71+12];
	xor.b32  	%r2066, %r2066, %r1067;
	ld.global.u32 	%r1068, [%rd71+16];
	xor.b32  	%r2065, %r2065, %r1068;
$L__BB2_62:
	and.b32  	%r1070, %r979, 1024;
	setp.eq.s32 	%p34, %r1070, 0;
	@%p34 bra 	$L__BB2_64;
	add.s32 	%r1071, %r2156, %r224;
	mul.lo.s32 	%r1072, %r1071, 5;
	mul.wide.u32 	%rd72, %r1072, 4;
	add.s64 	%rd73, %rd7, %rd72;
	ld.global.u32 	%r1073, [%rd73];
	xor.b32  	%r2069, %r2069, %r1073;
	ld.global.u32 	%r1074, [%rd73+4];
	xor.b32  	%r2068, %r2068, %r1074;
	ld.global.u32 	%r1075, [%rd73+8];
	xor.b32  	%r2067, %r2067, %r1075;
	ld.global.u32 	%r1076, [%rd73+12];
	xor.b32  	%r2066, %r2066, %r1076;
	ld.global.u32 	%r1077, [%rd73+16];
	xor.b32  	%r2065, %r2065, %r1077;
$L__BB2_64:
	and.b32  	%r1079, %r979, 2048;
	setp.eq.s32 	%p35, %r1079, 0;
	@%p35 bra 	$L__BB2_66;
	add.s32 	%r1080, %r2156, %r225;
	mul.lo.s32 	%r1081, %r1080, 5;
	mul.wide.u32 	%rd74, %r1081, 4;
	add.s64 	%rd75, %rd7, %rd74;
	ld.global.u32 	%r1082, [%rd75];
	xor.b32  	%r2069, %r2069, %r1082;
	ld.global.u32 	%r1083, [%rd75+4];
	xor.b32  	%r2068, %r2068, %r1083;
	ld.global.u32 	%r1084, [%rd75+8];
	xor.b32  	%r2067, %r2067, %r1084;
	ld.global.u32 	%r1085, [%rd75+12];
	xor.b32  	%r2066, %r2066, %r1085;
	ld.global.u32 	%r1086, [%rd75+16];
	xor.b32  	%r2065, %r2065, %r1086;
$L__BB2_66:
	and.b32  	%r1088, %r979, 4096;
	setp.eq.s32 	%p36, %r1088, 0;
	@%p36 bra 	$L__BB2_68;
	add.s32 	%r1089, %r2156, %r226;
	mul.lo.s32 	%r1090, %r1089, 5;
	mul.wide.u32 	%rd76, %r1090, 4;
	add.s64 	%rd77, %rd7, %rd76;
	ld.global.u32 	%r1091, [%rd77];
	xor.b32  	%r2069, %r2069, %r1091;
	ld.global.u32 	%r1092, [%rd77+4];
	xor.b32  	%r2068, %r2068, %r1092;
	ld.global.u32 	%r1093, [%rd77+8];
	xor.b32  	%r2067, %r2067, %r1093;
	ld.global.u32 	%r1094, [%rd77+12];
	xor.b32  	%r2066, %r2066, %r1094;
	ld.global.u32 	%r1095, [%rd77+16];
	xor.b32  	%r2065, %r2065, %r1095;
$L__BB2_68:
	and.b32  	%r1097, %r979, 8192;
	setp.eq.s32 	%p37, %r1097, 0;
	@%p37 bra 	$L__BB2_70;
	add.s32 	%r1098, %r2156, %r227;
	mul.lo.s32 	%r1099, %r1098, 5;
	mul.wide.u32 	%rd78, %r1099, 4;
	add.s64 	%rd79, %rd7, %rd78;
	ld.global.u32 	%r1100, [%rd79];
	xor.b32  	%r2069, %r2069, %r1100;
	ld.global.u32 	%r1101, [%rd79+4];
	xor.b32  	%r2068, %r2068, %r1101;
	ld.global.u32 	%r1102, [%rd79+8];
	xor.b32  	%r2067, %r2067, %r1102;
	ld.global.u32 	%r1103, [%rd79+12];
	xor.b32  	%r2066, %r2066, %r1103;
	ld.global.u32 	%r1104, [%rd79+16];
	xor.b32  	%r2065, %r2065, %r1104;
$L__BB2_70:
	and.b32  	%r1106, %r979, 16384;
	setp.eq.s32 	%p38, %r1106, 0;
	@%p38 bra 	$L__BB2_72;
	add.s32 	%r1107, %r2156, %r228;
	mul.lo.s32 	%r1108, %r1107, 5;
	mul.wide.u32 	%rd80, %r1108, 4;
	add.s64 	%rd81, %rd7, %rd80;
	ld.global.u32 	%r1109, [%rd81];
	xor.b32  	%r2069, %r2069, %r1109;
	ld.global.u32 	%r1110, [%rd81+4];
	xor.b32  	%r2068, %r2068, %r1110;
	ld.global.u32 	%r1111, [%rd81+8];
	xor.b32  	%r2067, %r2067, %r1111;
	ld.global.u32 	%r1112, [%rd81+12];
	xor.b32  	%r2066, %r2066, %r1112;
	ld.global.u32 	%r1113, [%rd81+16];
	xor.b32  	%r2065, %r2065, %r1113;
$L__BB2_72:
	and.b32  	%r1115, %r979, 32768;
	setp.eq.s32 	%p39, %r1115, 0;
	@%p39 bra 	$L__BB2_74;
	add.s32 	%r1116, %r2156, %r229;
	mul.lo.s32 	%r1117, %r1116, 5;
	mul.wide.u32 	%rd82, %r1117, 4;
	add.s64 	%rd83, %rd7, %rd82;
	ld.global.u32 	%r1118, [%rd83];
	xor.b32  	%r2069, %r2069, %r1118;
	ld.global.u32 	%r1119, [%rd83+4];
	xor.b32  	%r2068, %r2068, %r1119;
	ld.global.u32 	%r1120, [%rd83+8];
	xor.b32  	%r2067, %r2067, %r1120;
	ld.global.u32 	%r1121, [%rd83+12];
	xor.b32  	%r2066, %r2066, %r1121;
	ld.global.u32 	%r1122, [%rd83+16];
	xor.b32  	%r2065, %r2065, %r1122;
$L__BB2_74:
	add.s32 	%r2156, %r2156, 16;
	setp.ne.s32 	%p40, %r2156, 32;
	@%p40 bra 	$L__BB2_42;
	mad.lo.s32 	%r2150, %r2150, -31, %r215;
	setp.ne.s32 	%p41, %r2150, 5;
	@%p41 bra 	$L__BB2_41;
	st.local.u32 	[%rd3+4], %r2069;
	st.local.v2.u32 	[%rd3+8], {%r2068, %r2067};
	st.local.v2.u32 	[%rd3+16], {%r2066, %r2065};
	setp.ne.s64 	%p42, %rd6, 3;
	@%p42 bra 	$L__BB2_114;
	mov.b32 	%r2065, 0;
	mov.u32 	%r2066, %r2065;
	mov.u32 	%r2067, %r2065;
	mov.u32 	%r2068, %r2065;
	mov.u32 	%r2069, %r2065;
	mov.u32 	%r2242, %r2065;
$L__BB2_78:
	mul.wide.u32 	%rd84, %r2242, 4;
	add.s64 	%rd85, %rd3, %rd84;
	ld.local.u32 	%r404, [%rd85+4];
	shl.b32 	%r405, %r2242, 5;
	or.b32  	%r406, %r405, 1;
	or.b32  	%r407, %r405, 2;
	or.b32  	%r408, %r405, 3;
	or.b32  	%r409, %r405, 4;
	or.b32  	%r410, %r405, 5;
	or.b32  	%r411, %r405, 6;
	or.b32  	%r412, %r405, 7;
	or.b32  	%r413, %r405, 8;
	or.b32  	%r414, %r405, 9;
	or.b32  	%r415, %r405, 10;
	or.b32  	%r416, %r405, 11;
	or.b32  	%r417, %r405, 12;
	or.b32  	%r418, %r405, 13;
	or.b32  	%r419, %r405, 14;
	or.b32  	%r420, %r405, 15;
	mov.b32 	%r2248, 0;
$L__BB2_79:
	.pragma "nounroll";
	shr.u32 	%r1125, %r404, %r2248;
	and.b32  	%r1126, %r1125, 1;
	setp.eq.b32 	%p43, %r1126, 1;
	not.pred 	%p44, %p43;
	@%p44 bra 	$L__BB2_81;
	add.s32 	%r1127, %r405, %r2248;
	mul.lo.s32 	%r1128, %r1127, 5;
	mul.wide.u32 	%rd86, %r1128, 4;
	add.s64 	%rd87, %rd7, %rd86;
	ld.global.u32 	%r1129, [%rd87];
	xor.b32  	%r2069, %r2069, %r1129;
	ld.global.u32 	%r1130, [%rd87+4];
	xor.b32  	%r2068, %r2068, %r1130;
	ld.global.u32 	%r1131, [%rd87+8];
	xor.b32  	%r2067, %r2067, %r1131;
	ld.global.u32 	%r1132, [%rd87+12];
	xor.b32  	%r2066, %r2066, %r1132;
	ld.global.u32 	%r1133, [%rd87+16];
	xor.b32  	%r2065, %r2065, %r1133;
$L__BB2_81:
	and.b32  	%r1135, %r1125, 2;
	setp.eq.s32 	%p45, %r1135, 0;
	@%p45 bra 	$L__BB2_83;
	add.s32 	%r1136, %r2248, %r406;
	mul.lo.s32 	%r1137, %r1136, 5;
	mul.wide.u32 	%rd88, %r1137, 4;
	add.s64 	%rd89, %rd7, %rd88;
	ld.global.u32 	%r1138, [%rd89];
	xor.b32  	%r2069, %r2069, %r1138;
	ld.global.u32 	%r1139, [%rd89+4];
	xor.b32  	%r2068, %r2068, %r1139;
	ld.global.u32 	%r1140, [%rd89+8];
	xor.b32  	%r2067, %r2067, %r1140;
	ld.global.u32 	%r1141, [%rd89+12];
	xor.b32  	%r2066, %r2066, %r1141;
	ld.global.u32 	%r1142, [%rd89+16];
	xor.b32  	%r2065, %r2065, %r1142;
$L__BB2_83:
	and.b32  	%r1144, %r1125, 4;
	setp.eq.s32 	%p46, %r1144, 0;
	@%p46 bra 	$L__BB2_85;
	add.s32 	%r1145, %r2248, %r407;
	mul.lo.s32 	%r1146, %r1145, 5;
	mul.wide.u32 	%rd90, %r1146, 4;
	add.s64 	%rd91, %rd7, %rd90;
	ld.global.u32 	%r1147, [%rd91];
	xor.b32  	%r2069, %r2069, %r1147;
	ld.global.u32 	%r1148, [%rd91+4];
	xor.b32  	%r2068, %r2068, %r1148;
	ld.global.u32 	%r1149, [%rd91+8];
	xor.b32  	%r2067, %r2067, %r1149;
	ld.global.u32 	%r1150, [%rd91+12];
	xor.b32  	%r2066, %r2066, %r1150;
	ld.global.u32 	%r1151, [%rd91+16];
	xor.b32  	%r2065, %r2065, %r1151;
$L__BB2_85:
	and.b32  	%r1153, %r1125, 8;
	setp.eq.s32 	%p47, %r1153, 0;
	@%p47 bra 	$L__BB2_87;
	add.s32 	%r1154, %r2248, %r408;
	mul.lo.s32 	%r1155, %r1154, 5;
	mul.wide.u32 	%rd92, %r1155, 4;
	add.s64 	%rd93, %rd7, %rd92;
	ld.global.u32 	%r1156, [%rd93];
	xor.b32  	%r2069, %r2069, %r1156;
	ld.global.u32 	%r1157, [%rd93+4];
	xor.b32  	%r2068, %r2068, %r1157;
	ld.global.u32 	%r1158, [%rd93+8];
	xor.b32  	%r2067, %r2067, %r1158;
	ld.global.u32 	%r1159, [%rd93+12];
	xor.b32  	%r2066, %r2066, %r1159;
	ld.global.u32 	%r1160, [%rd93+16];
	xor.b32  	%r2065, %r2065, %r1160;
$L__BB2_87:
	and.b32  	%r1162, %r1125, 16;
	setp.eq.s32 	%p48, %r1162, 0;
	@%p48 bra 	$L__BB2_89;
	add.s32 	%r1163, %r2248, %r409;
	mul.lo.s32 	%r1164, %r1163, 5;
	mul.wide.u32 	%rd94, %r1164, 4;
	add.s64 	%rd95, %rd7, %rd94;
	ld.global.u32 	%r1165, [%rd95];
	xor.b32  	%r2069, %r2069, %r1165;
	ld.global.u32 	%r1166, [%rd95+4];
	xor.b32  	%r2068, %r2068, %r1166;
	ld.global.u32 	%r1167, [%rd95+8];
	xor.b32  	%r2067, %r2067, %r1167;
	ld.global.u32 	%r1168, [%rd95+12];
	xor.b32  	%r2066, %r2066, %r1168;
	ld.global.u32 	%r1169, [%rd95+16];
	xor.b32  	%r2065, %r2065, %r1169;
$L__BB2_89:
	and.b32  	%r1171, %r1125, 32;
	setp.eq.s32 	%p49, %r1171, 0;
	@%p49 bra 	$L__BB2_91;
	add.s32 	%r1172, %r2248, %r410;
	mul.lo.s32 	%r1173, %r1172, 5;
	mul.wide.u32 	%rd96, %r1173, 4;
	add.s64 	%rd97, %rd7, %rd96;
	ld.global.u32 	%r1174, [%rd97];
	xor.b32  	%r2069, %r2069, %r1174;
	ld.global.u32 	%r1175, [%rd97+4];
	xor.b32  	%r2068, %r2068, %r1175;
	ld.global.u32 	%r1176, [%rd97+8];
	xor.b32  	%r2067, %r2067, %r1176;
	ld.global.u32 	%r1177, [%rd97+12];
	xor.b32  	%r2066, %r2066, %r1177;
	ld.global.u32 	%r1178, [%rd97+16];
	xor.b32  	%r2065, %r2065, %r1178;
$L__BB2_91:
	and.b32  	%r1180, %r1125, 64;
	setp.eq.s32 	%p50, %r1180, 0;
	@%p50 bra 	$L__BB2_93;
	add.s32 	%r1181, %r2248, %r411;
	mul.lo.s32 	%r1182, %r1181, 5;
	mul.wide.u32 	%rd98, %r1182, 4;
	add.s64 	%rd99, %rd7, %rd98;
	ld.global.u32 	%r1183, [%rd99];
	xor.b32  	%r2069, %r2069, %r1183;
	ld.global.u32 	%r1184, [%rd99+4];
	xor.b32  	%r2068, %r2068, %r1184;
	ld.global.u32 	%r1185, [%rd99+8];
	xor.b32  	%r2067, %r2067, %r1185;
	ld.global.u32 	%r1186, [%rd99+12];
	xor.b32  	%r2066, %r2066, %r1186;
	ld.global.u32 	%r1187, [%rd99+16];
	xor.b32  	%r2065, %r2065, %r1187;
$L__BB2_93:
	and.b32  	%r1189, %r1125, 128;
	setp.eq.s32 	%p51, %r1189, 0;
	@%p51 bra 	$L__BB2_95;
	add.s32 	%r1190, %r2248, %r412;
	mul.lo.s32 	%r1191, %r1190, 5;
	mul.wide.u32 	%rd100, %r1191, 4;
	add.s64 	%rd101, %rd7, %rd100;
	ld.global.u32 	%r1192, [%rd101];
	xor.b32  	%r2069, %r2069, %r1192;
	ld.global.u32 	%r1193, [%rd101+4];
	xor.b32  	%r2068, %r2068, %r1193;
	ld.global.u32 	%r1194, [%rd101+8];
	xor.b32  	%r2067, %r2067, %r1194;
	ld.global.u32 	%r1195, [%rd101+12];
	xor.b32  	%r2066, %r2066, %r1195;
	ld.global.u32 	%r1196, [%rd101+16];
	xor.b32  	%r2065, %r2065, %r1196;
$L__BB2_95:
	and.b32  	%r1198, %r1125, 256;
	setp.eq.s32 	%p52, %r1198, 0;
	@%p52 bra 	$L__BB2_97;
	add.s32 	%r1199, %r2248, %r413;
	mul.lo.s32 	%r1200, %r1199, 5;
	mul.wide.u32 	%rd102, %r1200, 4;
	add.s64 	%rd103, %rd7, %rd102;
	ld.global.u32 	%r1201, [%rd103];
	xor.b32  	%r2069, %r2069, %r1201;
	ld.global.u32 	%r1202, [%rd103+4];
	xor.b32  	%r2068, %r2068, %r1202;
	ld.global.u32 	%r1203, [%rd103+8];
	xor.b32  	%r2067, %r2067, %r1203;
	ld.global.u32 	%r1204, [%rd103+12];
	xor.b32  	%r2066, %r2066, %r1204;
	ld.global.u32 	%r1205, [%rd103+16];
	xor.b32  	%r2065, %r2065, %r1205;
$L__BB2_97:
	and.b32  	%r1207, %r1125, 512;
	setp.eq.s32 	%p53, %r1207, 0;
	@%p53 bra 	$L__BB2_99;
	add.s32 	%r1208, %r2248, %r414;
	mul.lo.s32 	%r1209, %r1208, 5;
	mul.wide.u32 	%rd104, %r1209, 4;
	add.s64 	%rd105, %rd7, %rd104;
	ld.global.u32 	%r1210, [%rd105];
	xor.b32  	%r2069, %r2069, %r1210;
	ld.global.u32 	%r1211, [%rd105+4];
	xor.b32  	%r2068, %r2068, %r1211;
	ld.global.u32 	%r1212, [%rd105+8];
	xor.b32  	%r2067, %r2067, %r1212;
	ld.global.u32 	%r1213, [%rd105+12];
	xor.b32  	%r2066, %r2066, %r1213;
	ld.global.u32 	%r1214, [%rd105+16];
	xor.b32  	%r2065, %r2065, %r1214;
$L__BB2_99:
	and.b32  	%r1216, %r1125, 1024;
	setp.eq.s32 	%p54, %r1216, 0;
	@%p54 bra 	$L__BB2_101;
	add.s32 	%r1217, %r2248, %r415;
	mul.lo.s32 	%r1218, %r1217, 5;
	mul.wide.u32 	%rd106, %r1218, 4;
	add.s64 	%rd107, %rd7, %rd106;
	ld.global.u32 	%r1219, [%rd107];
	xor.b32  	%r2069, %r2069, %r1219;
	ld.global.u32 	%r1220, [%rd107+4];
	xor.b32  	%r2068, %r2068, %r1220;
	ld.global.u32 	%r1221, [%rd107+8];
	xor.b32  	%r2067, %r2067, %r1221;
	ld.global.u32 	%r1222, [%rd107+12];
	xor.b32  	%r2066, %r2066, %r1222;
	ld.global.u32 	%r1223, [%rd107+16];
	xor.b32  	%r2065, %r2065, %r1223;
$L__BB2_101:
	and.b32  	%r1225, %r1125, 2048;
	setp.eq.s32 	%p55, %r1225, 0;
	@%p55 bra 	$L__BB2_103;
	add.s32 	%r1226, %r2248, %r416;
	mul.lo.s32 	%r1227, %r1226, 5;
	mul.wide.u32 	%rd108, %r1227, 4;
	add.s64 	%rd109, %rd7, %rd108;
	ld.global.u32 	%r1228, [%rd109];
	xor.b32  	%r2069, %r2069, %r1228;
	ld.global.u32 	%r1229, [%rd109+4];
	xor.b32  	%r2068, %r2068, %r1229;
	ld.global.u32 	%r1230, [%rd109+8];
	xor.b32  	%r2067, %r2067, %r1230;
	ld.global.u32 	%r1231, [%rd109+12];
	xor.b32  	%r2066, %r2066, %r1231;
	ld.global.u32 	%r1232, [%rd109+16];
	xor.b32  	%r2065, %r2065, %r1232;
$L__BB2_103:
	and.b32  	%r1234, %r1125, 4096;
	setp.eq.s32 	%p56, %r1234, 0;
	@%p56 bra 	$L__BB2_105;
	add.s32 	%r1235, %r2248, %r417;
	mul.lo.s32 	%r1236, %r1235, 5;
	mul.wide.u32 	%rd110, %r1236, 4;
	add.s64 	%rd111, %rd7, %rd110;
	ld.global.u32 	%r1237, [%rd111];
	xor.b32  	%r2069, %r2069, %r1237;
	ld.global.u32 	%r1238, [%rd111+4];
	xor.b32  	%r2068, %r2068, %r1238;
	ld.global.u32 	%r1239, [%rd111+8];
	xor.b32  	%r2067, %r2067, %r1239;
	ld.global.u32 	%r1240, [%rd111+12];
	xor.b32  	%r2066, %r2066, %r1240;
	ld.global.u32 	%r1241, [%rd111+16];
	xor.b32  	%r2065, %r2065, %r1241;
$L__BB2_105:
	and.b32  	%r1243, %r1125, 8192;
	setp.eq.s32 	%p57, %r1243, 0;
	@%p57 bra 	$L__BB2_107;
	add.s32 	%r1244, %r2248, %r418;
	mul.lo.s32 	%r1245, %r1244, 5;
	mul.wide.u32 	%rd112, %r1245, 4;
	add.s64 	%rd113, %rd7, %rd112;
	ld.global.u32 	%r1246, [%rd113];
	xor.b32  	%r2069, %r2069, %r1246;
	ld.global.u32 	%r1247, [%rd113+4];
	xor.b32  	%r2068, %r2068, %r1247;
	ld.global.u32 	%r1248, [%rd113+8];
	xor.b32  	%r2067, %r2067, %r1248;
	ld.global.u32 	%r1249, [%rd113+12];
	xor.b32  	%r2066, %r2066, %r1249;
	ld.global.u32 	%r1250, [%rd113+16];
	xor.b32  	%r2065, %r2065, %r1250;
$L__BB2_107:
	and.b32  	%r1252, %r1125, 16384;
	setp.eq.s32 	%p58, %r1252, 0;
	@%p58 bra 	$L__BB2_109;
	add.s32 	%r1253, %r2248, %r419;
	mul.lo.s32 	%r1254, %r1253, 5;
	mul.wide.u32 	%rd114, %r1254, 4;
	add.s64 	%rd115, %rd7, %rd114;
	ld.global.u32 	%r1255, [%rd115];
	xor.b32  	%r2069, %r2069, %r1255;
	ld.global.u32 	%r1256, [%rd115+4];
	xor.b32  	%r2068, %r2068, %r1256;
	ld.global.u32 	%r1257, [%rd115+8];
	xor.b32  	%r2067, %r2067, %r1257;
	ld.global.u32 	%r1258, [%rd115+12];
	xor.b32  	%r2066, %r2066, %r1258;
	ld.global.u32 	%r1259, [%rd115+16];
	xor.b32  	%r2065, %r2065, %r1259;
$L__BB2_109:
	and.b32  	%r1261, %r1125, 32768;
	setp.eq.s32 	%p59, %r1261, 0;
	@%p59 bra 	$L__BB2_111;
	add.s32 	%r1262, %r2248, %r420;
	mul.lo.s32 	%r1263, %r1262, 5;
	mul.wide.u32 	%rd116, %r1263, 4;
	add.s64 	%rd117, %rd7, %rd116;
	ld.global.u32 	%r1264, [%rd117];
	xor.b32  	%r2069, %r2069, %r1264;
	ld.global.u32 	%r1265, [%rd117+4];
	xor.b32  	%r2068, %r2068, %r1265;
	ld.global.u32 	%r1266, [%rd117+8];
	xor.b32  	%r2067, %r2067, %r1266;
	ld.global.u32 	%r1267, [%rd117+12];
	xor.b32  	%r2066, %r2066, %r1267;
	ld.global.u32 	%r1268, [%rd117+16];
	xor.b32  	%r2065, %r2065, %r1268;
$L__BB2_111:
	add.s32 	%r2248, %r2248, 16;
	setp.ne.s32 	%p60, %r2248, 32;
	@%p60 bra 	$L__BB2_79;
	mad.lo.s32 	%r2242, %r2242, -31, %r406;
	setp.ne.s32 	%p61, %r2242, 5;
	@%p61 bra 	$L__BB2_78;
	st.local.u32 	[%rd3+4], %r2069;
	st.local.v2.u32 	[%rd3+8], {%r2068, %r2067};
	st.local.v2.u32 	[%rd3+16], {%r2066, %r2065};
$L__BB2_114:
	shr.u64 	%rd120, %rd5, 2;
	add.s32 	%r2052, %r2052, 1;
	setp.gt.u64 	%p62, %rd5, 3;
	@%p62 bra 	$L__BB2_2;
$L__BB2_115:
	ld.param.u32 	%r2043, [_Z18linear_bias_kernelyiiPjS_iPiii_param_5];
	setp.lt.s32 	%p63, %r2043, 1;
	mov.b32 	%r2397, 0;
	@%p63 bra 	$L__BB2_129;
	ld.param.u32 	%r2040, [_Z18linear_bias_kernelyiiPjS_iPiii_param_2];
	ld.param.u32 	%r2038, [_Z18linear_bias_kernelyiiPjS_iPiii_param_1];
	setp.ne.s32 	%p64, %r821, 5;
	sub.s32 	%r600, %r2038, %r2040;
	@%p64 bra 	$L__BB2_119;
	ld.param.u32 	%r2046, [_Z18linear_bias_kernelyiiPjS_iPiii_param_5];
	ld.global.u32 	%r601, [%rd1];
	ld.global.u32 	%r602, [%rd1+4];
	ld.global.u32 	%r603, [%rd1+8];
	ld.global.u32 	%r604, [%rd1+12];
	ld.global.u32 	%r605, [%rd1+16];
	ld.global.u32 	%r606, [%rd1+20];
	ld.global.u32 	%r607, [%rd1+24];
	ld.global.u32 	%r608, [%rd1+28];
	ld.global.u32 	%r609, [%rd1+32];
	ld.global.u32 	%r610, [%rd1+36];
	ld.global.u32 	%r611, [%rd1+40];
	ld.global.u32 	%r612, [%rd1+44];
	ld.global.u32 	%r613, [%rd1+48];
	ld.global.u32 	%r614, [%rd1+52];
	ld.global.u32 	%r615, [%rd1+56];
	ld.global.u32 	%r616, [%rd1+60];
	ld.global.u32 	%r617, [%rd2];
	ld.global.u32 	%r618, [%rd2+4];
	ld.global.u32 	%r619, [%rd2+8];
	ld.global.u32 	%r620, [%rd2+12];
	ld.global.u32 	%r621, [%rd2+16];
	ld.global.u32 	%r622, [%rd2+20];
	ld.global.u32 	%r623, [%rd2+24];
	ld.global.u32 	%r624, [%rd2+28];
	ld.global.u32 	%r625, [%rd2+32];
	ld.global.u32 	%r626, [%rd2+36];
	ld.global.u32 	%r627, [%rd2+40];
	ld.global.u32 	%r628, [%rd2+44];
	ld.global.u32 	%r629, [%rd2+48];
	ld.global.u32 	%r630, [%rd2+52];
	ld.global.u32 	%r631, [%rd2+56];
	ld.global.u32 	%r632, [%rd2+60];
	mul.lo.s32 	%r1751, %r3, 1703105765;
	sub.s32 	%r1752, %r2, %r1751;
	add.s32 	%r2340, %r1752, 6977678;
	neg.s32 	%r2339, %r2046;
	mov.b32 	%r2397, 0;
$L__BB2_118:
	shr.u32 	%r1753, %r2069, 2;
	xor.b32  	%r1754, %r1753, %r2069;
	shl.b32 	%r1755, %r2065, 4;
	shl.b32 	%r1756, %r1754, 1;
	xor.b32  	%r1757, %r1756, %r1755;
	xor.b32  	%r1758, %r1757, %r1754;
	xor.b32  	%r1759, %r1758, %r2065;
	shr.u32 	%r1760, %r2068, 2;
	xor.b32  	%r1761, %r1760, %r2068;
	shl.b32 	%r1762, %r1759, 4;
	shl.b32 	%r1763, %r1761, 1;
	xor.b32  	%r1764, %r1763, %r1762;
	xor.b32  	%r1765, %r1764, %r1761;
	xor.b32  	%r1766, %r1765, %r1759;
	shr.u32 	%r1767, %r2067, 2;
	xor.b32  	%r1768, %r1767, %r2067;
	shl.b32 	%r1769, %r1766, 4;
	shl.b32 	%r1770, %r1768, 1;
	xor.b32  	%r1771, %r1770, %r1769;
	xor.b32  	%r1772, %r1771, %r1768;
	xor.b32  	%r1773, %r1772, %r1766;
	shr.u32 	%r1774, %r2066, 2;
	xor.b32  	%r1775, %r1774, %r2066;
	shl.b32 	%r1776, %r1773, 4;
	shl.b32 	%r1777, %r1775, 1;
	xor.b32  	%r1778, %r1777, %r1776;
	xor.b32  	%r1779, %r1778, %r1775;
	xor.b32  	%r1780, %r1779, %r1773;
	shr.u32 	%r1781, %r2065, 2;
	xor.b32  	%r1782, %r1781, %r2065;
	shl.b32 	%r1783, %r1780, 4;
	shl.b32 	%r1784, %r1782, 1;
	xor.b32  	%r1785, %r1784, %r1783;
	xor.b32  	%r1786, %r1785, %r1782;
	xor.b32  	%r1787, %r1786, %r1780;
	shr.u32 	%r1788, %r1759, 2;
	xor.b32  	%r1789, %r1788, %r1759;
	shl.b32 	%r1790, %r1787, 4;
	shl.b32 	%r1791, %r1789, 1;
	xor.b32  	%r1792, %r1791, %r1790;
	xor.b32  	%r1793, %r1792, %r1789;
	xor.b32  	%r1794, %r1793, %r1787;
	shr.u32 	%r1795, %r1766, 2;
	xor.b32  	%r1796, %r1795, %r1766;
	shl.b32 	%r1797, %r1794, 4;
	shl.b32 	%r1798, %r1796, 1;
	xor.b32  	%r1799, %r1798, %r1797;
	xor.b32  	%r1800, %r1799, %r1796;
	xor.b32  	%r1801, %r1800, %r1794;
	shr.u32 	%r1802, %r1773, 2;
	xor.b32  	%r1803, %r1802, %r1773;
	shl.b32 	%r1804, %r1801, 4;
	shl.b32 	%r1805, %r1803, 1;
	xor.b32  	%r1806, %r1805, %r1804;
	xor.b32  	%r1807, %r1806, %r1803;
	xor.b32  	%r1808, %r1807, %r1801;
	shr.u32 	%r1809, %r1780, 2;
	xor.b32  	%r1810, %r1809, %r1780;
	shl.b32 	%r1811, %r1808, 4;
	shl.b32 	%r1812, %r1810, 1;
	xor.b32  	%r1813, %r1812, %r1811;
	xor.b32  	%r1814, %r1813, %r1810;
	xor.b32  	%r1815, %r1814, %r1808;
	shr.u32 	%r1816, %r1787, 2;
	xor.b32  	%r1817, %r1816, %r1787;
	shl.b32 	%r1818, %r1815, 4;
	shl.b32 	%r1819, %r1817, 1;
	xor.b32  	%r1820, %r1819, %r1818;
	xor.b32  	%r1821, %r1820, %r1817;
	xor.b32  	%r1822, %r1821, %r1815;
	shr.u32 	%r1823, %r1794, 2;
	xor.b32  	%r1824, %r1823, %r1794;
	shl.b32 	%r1825, %r1822, 4;
	shl.b32 	%r1826, %r1824, 1;
	xor.b32  	%r1827, %r1826, %r1825;
	xor.b32  	%r1828, %r1827, %r1824;
	xor.b32  	%r1829, %r1828, %r1822;
	shr.u32 	%r1830, %r1801, 2;
	xor.b32  	%r1831, %r1830, %r1801;
	shl.b32 	%r1832, %r1829, 4;
	shl.b32 	%r1833, %r1831, 1;
	xor.b32  	%r1834, %r1833, %r1832;
	xor.b32  	%r1835, %r1834, %r1831;
	xor.b32  	%r2069, %r1835, %r1829;
	shr.u32 	%r1836, %r1808, 2;
	xor.b32  	%r1837, %r1836, %r1808;
	shl.b32 	%r1838, %r2069, 4;
	shl.b32 	%r1839, %r1837, 1;
	xor.b32  	%r1840, %r1839, %r1838;
	xor.b32  	%r1841, %r1840, %r1837;
	xor.b32  	%r2068, %r1841, %r2069;
	shr.u32 	%r1842, %r1815, 2;
	xor.b32  	%r1843, %r1842, %r1815;
	shl.b32 	%r1844, %r2068, 4;
	shl.b32 	%r1845, %r1843, 1;
	xor.b32  	%r1846, %r1845, %r1844;
	xor.b32  	%r1847, %r1846, %r1843;
	xor.b32  	%r2067, %r1847, %r2068;
	shr.u32 	%r1848, %r1822, 2;
	xor.b32  	%r1849, %r1848, %r1822;
	shl.b32 	%r1850, %r2067, 4;
	shl.b32 	%r1851, %r1849, 1;
	xor.b32  	%r1852, %r1851, %r1850;
	xor.b32  	%r1853, %r1852, %r1849;
	xor.b32  	%r2066, %r1853, %r2067;
	shr.u32 	%r1854, %r1829, 2;
	xor.b32  	%r1855, %r1854, %r1829;
	shl.b32 	%r1856, %r2066, 4;
	shl.b32 	%r1857, %r1855, 1;
	xor.b32  	%r1858, %r1857, %r1856;
	xor.b32  	%r1859, %r1858, %r1855;
	xor.b32  	%r2065, %r1859, %r2066;
	add.s32 	%r1860, %r2340, %r2065;
	add.s32 	%r1861, %r1759, %r2340;
	add.s32 	%r1862, %r2340, %r1766;
	add.s32 	%r1863, %r1862, 362437;
	add.s32 	%r1864, %r2340, %r1773;
	add.s32 	%r1865, %r1864, 724874;
	add.s32 	%r1866, %r2340, %r1780;
	add.s32 	%r1867, %r1866, 1087311;
	add.s32 	%r1868, %r2340, %r1787;
	add.s32 	%r1869, %r1868, 1449748;
	add.s32 	%r1870, %r2340, %r1794;
	add.s32 	%r1871, %r1870, 1812185;
	add.s32 	%r1872, %r2340, %r1801;
	add.s32 	%r1873, %r1872, 2174622;
	add.s32 	%r1874, %r2340, %r1808;
	add.s32 	%r1875, %r1874, 2537059;
	add.s32 	%r1876, %r2340, %r1815;
	add.s32 	%r1877, %r1876, 2899496;
	add.s32 	%r1878, %r2340, %r1822;
	add.s32 	%r1879, %r1878, 3261933;
	add.s32 	%r1880, %r2340, %r1829;
	add.s32 	%r1881, %r1880, 3624370;
	add.s32 	%r1882, %r2340, %r2069;
	add.s32 	%r1883, %r1882, 3986807;
	add.s32 	%r1884, %r2340, %r2068;
	add.s32 	%r1885, %r1884, 4349244;
	add.s32 	%r1886, %r2340, %r2067;
	add.s32 	%r1887, %r1886, 4711681;
	add.s32 	%r1888, %r2340, %r2066;
	add.s32 	%r1889, %r1888, 5074118;
	add.s32 	%r1890, %r1860, 5436555;
	add.s32 	%r1891, %r1869, %r1861;
	xor.b32  	%r1892, %r1885, %r1891;
	shf.l.wrap.b32 	%r1893, %r1892, %r1892, 8;
	add.s32 	%r1894, %r1893, %r1877;
	xor.b32  	%r1895, %r1869, %r1894;
	shf.l.wrap.b32 	%r1896, %r1895, %r1895, 7;
	add.s32 	%r1897, %r1871, %r1863;
	xor.b32  	%r1898, %r1887, %r1897;
	shf.l.wrap.b32 	%r1899, %r1898, %r1898, 8;
	add.s32 	%r1900, %r1899, %r1879;
	xor.b32  	%r1901, %r1871, %r1900;
	shf.l.wrap.b32 	%r1902, %r1901, %r1901, 7;
	add.s32 	%r1903, %r1873, %r1865;
	xor.b32  	%r1904, %r1889, %r1903;
	shf.l.wrap.b32 	%r1905, %r1904, %r1904, 8;
	add.s32 	%r1906, %r1905, %r1881;
	xor.b32  	%r1907, %r1873, %r1906;
	shf.l.wrap.b32 	%r1908, %r1907, %r1907, 7;
	add.s32 	%r1909, %r1875, %r1867;
	xor.b32  	%r1910, %r1890, %r1909;
	shf.l.wrap.b32 	%r1911, %r1910, %r1910, 8;
	add.s32 	%r1912, %r1911, %r1883;
	xor.b32  	%r1913, %r1875, %r1912;
	shf.l.wrap.b32 	%r1914, %r1913, %r1913, 7;
	add.s32 	%r1915, %r1902, %r1891;
	xor.b32  	%r1916, %r1911, %r1915;
	shf.l.wrap.b32 	%r1917, %r1916, %r1916, 16;
	add.s32 	%r1918, %r1917, %r1906;
	xor.b32  	%r1919, %r1902, %r1918;
	shf.l.wrap.b32 	%r1920, %r1919, %r1919, 12;
	add.s32 	%r1921, %r1920, %r1915;
	xor.b32  	%r1922, %r1917, %r1921;
	shf.l.wrap.b32 	%r1923, %r1922, %r1922, 8;
	add.s32 	%r1924, %r1923, %r1918;
	xor.b32  	%r1925, %r1920, %r1924;
	shf.l.wrap.b32 	%r1926, %r1925, %r1925, 7;
	add.s32 	%r1927, %r1908, %r1897;
	xor.b32  	%r1928, %r1893, %r1927;
	shf.l.wrap.b32 	%r1929, %r1928, %r1928, 16;
	add.s32 	%r1930, %r1929, %r1912;
	xor.b32  	%r1931, %r1908, %r1930;
	shf.l.wrap.b32 	%r1932, %r1931, %r1931, 12;
	add.s32 	%r1933, %r1932, %r1927;
	xor.b32  	%r1934, %r1929, %r1933;
	shf.l.wrap.b32 	%r1935, %r1934, %r1934, 8;
	add.s32 	%r1936, %r1935, %r1930;
	xor.b32  	%r1937, %r1932, %r1936;
	shf.l.wrap.b32 	%r1938, %r1937, %r1937, 7;
	add.s32 	%r1939, %r1914, %r1903;
	xor.b32  	%r1940, %r1899, %r1939;
	shf.l.wrap.b32 	%r1941, %r1940, %r1940, 16;
	add.s32 	%r1942, %r1941, %r1894;
	xor.b32  	%r1943, %r1914, %r1942;
	shf.l.wrap.b32 	%r1944, %r1943, %r1943, 12;
	add.s32 	%r1945, %r1944, %r1939;
	xor.b32  	%r1946, %r1941, %r1945;
	shf.l.wrap.b32 	%r1947, %r1946, %r1946, 8;
	add.s32 	%r1948, %r1947, %r1942;
	xor.b32  	%r1949, %r1944, %r1948;
	shf.l.wrap.b32 	%r1950, %r1949, %r1949, 7;
	add.s32 	%r1951, %r1896, %r1909;
	xor.b32  	%r1952, %r1905, %r1951;
	shf.l.wrap.b32 	%r1953, %r1952, %r1952, 16;
	add.s32 	%r1954, %r1953, %r1900;
	xor.b32  	%r1955, %r1896, %r1954;
	shf.l.wrap.b32 	%r1956, %r1955, %r1955, 12;
	add.s32 	%r1957, %r1956, %r1951;
	xor.b32  	%r1958, %r1953, %r1957;
	shf.l.wrap.b32 	%r1959, %r1958, %r1958, 8;
	add.s32 	%r1960, %r1959, %r1954;
	xor.b32  	%r1961, %r1956, %r1960;
	shf.l.wrap.b32 	%r1962, %r1961, %r1961, 7;
	and.b32  	%r1963, %r601, %r1861;
	and.b32  	%r1964, %r602, %r1863;
	and.b32  	%r1965, %r603, %r1865;
	and.b32  	%r1966, %r604, %r1867;
	and.b32  	%r1967, %r605, %r1869;
	and.b32  	%r1968, %r606, %r1871;
	and.b32  	%r1969, %r607, %r1873;
	and.b32  	%r1970, %r608, %r1875;
	and.b32  	%r1971, %r609, %r1877;
	and.b32  	%r1972, %r610, %r1879;
	and.b32  	%r1973, %r611, %r1881;
	and.b32  	%r1974, %r612, %r1883;
	and.b32  	%r1975, %r613, %r1885;
	and.b32  	%r1976, %r614, %r1887;
	and.b32  	%r1977, %r615, %r1889;
	and.b32  	%r1978, %r616, %r1890;
	and.b32  	%r1979, %r617, %r1921;
	and.b32  	%r1980, %r618, %r1933;
	and.b32  	%r1981, %r619, %r1945;
	and.b32  	%r1982, %r620, %r1957;
	and.b32  	%r1983, %r621, %r1962;
	and.b32  	%r1984, %r622, %r1926;
	and.b32  	%r1985, %r623, %r1938;
	and.b32  	%r1986, %r624, %r1950;
	and.b32  	%r1987, %r625, %r1948;
	and.b32  	%r1988, %r626, %r1960;
	and.b32  	%r1989, %r627, %r1924;
	and.b32  	%r1990, %r628, %r1936;
	and.b32  	%r1991, %r629, %r1935;
	and.b32  	%r1992, %r630, %r1947;
	and.b32  	%r1993, %r631, %r1959;
	and.b32  	%r1994, %r632, %r1923;
	xor.b32  	%r1995, %r1979, %r1963;
	xor.b32  	%r1996, %r1980, %r1964;
	xor.b32  	%r1997, %r1981, %r1965;
	xor.b32  	%r1998, %r1982, %r1966;
	xor.b32  	%r1999, %r1983, %r1967;
	xor.b32  	%r2000, %r1984, %r1968;
	xor.b32  	%r2001, %r1985, %r1969;
	xor.b32  	%r2002, %r1986, %r1970;
	xor.b32  	%r2003, %r1987, %r1971;
	xor.b32  	%r2004, %r1988, %r1972;
	xor.b32  	%r2005, %r1989, %r1973;
	xor.b32  	%r2006, %r1990, %r1974;
	xor.b32  	%r2007, %r1991, %r1975;
	xor.b32  	%r2008, %r1992, %r1976;
	xor.b32  	%r2009, %r1993, %r1977;
	xor.b32  	%r2010, %r1994, %r1978;
	xor.b32  	%r2011, %r1996, %r1995;
	xor.b32  	%r2012, %r1997, %r2011;
	xor.b32  	%r2013, %r1998, %r2012;
	xor.b32  	%r2014, %r1999, %r2013;
	xor.b32  	%r2015, %r2000, %r2014;
	xor.b32  	%r2016, %r2001, %r2015;
	xor.b32  	%r2017, %r2002, %r2016;
	xor.b32  	%r2018, %r2003, %r2017;
	xor.b32  	%r2019, %r2004, %r2018;
	xor.b32  	%r2020, %r2005, %r2019;
	xor.b32  	%r2021, %r2006, %r2020;
	xor.b32  	%r2022, %r2007, %r2021;
	xor.b32  	%r2023, %r2008, %r2022;
	xor.b32  	%r2024, %r2009, %r2023;
	xor.b32  	%r2025, %r2010, %r2024;
	shr.u32 	%r2026, %r2025, 16;
	xor.b32  	%r2027, %r2026, %r2025;
	shr.u32 	%r2028, %r2027, 8;
	xor.b32  	%r2029, %r2028, %r2027;
	shr.u32 	%r2030, %r2029, 4;
	xor.b32  	%r2031, %r2030, %r2029;
	shr.u32 	%r2032, %r2031, 2;
	xor.b32  	%r2033, %r2032, %r2031;
	shr.u32 	%r2034, %r2033, 1;
	xor.b32  	%r2035, %r2034, %r2033;
	and.b32  	%r2036, %r2035, 1;
	add.s32 	%r2397, %r2036, %r2397;
	add.s32 	%r2340, %r2340, 5798992;
	add.s32 	%r2339, %r2339, 1;
	setp.eq.s32 	%p71, %r2339, 0;
	@%p71 bra 	$L__BB2_129;
	bra.uni 	$L__BB2_118;
$L__BB2_119:
	setp.ne.s32 	%p65, %r600, 0;
	@%p65 bra 	$L__BB2_122;
	ld.param.u32 	%r2045, [_Z18linear_bias_kernelyiiPjS_iPiii_param_5];
	ld.global.u32 	%r1536, [%rd1];
	ld.global.u32 	%r1537, [%rd1+4];
	ld.global.u32 	%r1538, [%rd1+8];
	ld.global.u32 	%r1539, [%rd1+12];
	ld.global.u32 	%r1540, [%rd1+16];
	ld.global.u32 	%r1541, [%rd1+20];
	ld.global.u32 	%r1542, [%rd1+24];
	ld.global.u32 	%r1543, [%rd1+28];
	ld.global.u32 	%r1544, [%rd1+32];
	ld.global.u32 	%r1545, [%rd1+36];
	ld.global.u32 	%r1546, [%rd1+40];
	ld.global.u32 	%r1547, [%rd1+44];
	ld.global.u32 	%r1548, [%rd1+48];
	ld.global.u32 	%r1549, [%rd1+52];
	ld.global.u32 	%r1550, [%rd1+56];
	ld.global.u32 	%r1551, [%rd1+60];
	ld.global.u32 	%r1552, [%rd2];
	ld.global.u32 	%r1553, [%rd2+4];
	ld.global.u32 	%r1554, [%rd2+8];
	ld.global.u32 	%r1555, [%rd2+12];
	ld.global.u32 	%r1556, [%rd2+16];
	ld.global.u32 	%r1557, [%rd2+20];
	ld.global.u32 	%r1558, [%rd2+24];
	ld.global.u32 	%r1559, [%rd2+28];
	ld.global.u32 	%r1560, [%rd2+32];
	ld.global.u32 	%r1561, [%rd2+36];
	ld.global.u32 	%r1562, [%rd2+40];
	ld.global.u32 	%r1563, [%rd2+44];
	ld.global.u32 	%r1564, [%rd2+48];
	ld.global.u32 	%r1565, [%rd2+52];
	ld.global.u32 	%r1566, [%rd2+56];
	ld.global.u32 	%r1567, [%rd2+60];
	xor.b32  	%r651, %r1552, %r1536;
	xor.b32  	%r652, %r1553, %r1537;
	xor.b32  	%r653, %r1554, %r1538;
	xor.b32  	%r654, %r1555, %r1539;
	xor.b32  	%r655, %r1556, %r1540;
	xor.b32  	%r656, %r1557, %r1541;
	xor.b32  	%r657, %r1558, %r1542;
	xor.b32  	%r658, %r1559, %r1543;
	xor.b32  	%r659, %r1560, %r1544;
	xor.b32  	%r660, %r1561, %r1545;
	xor.b32  	%r661, %r1562, %r1546;
	xor.b32  	%r662, %r1563, %r1547;
	xor.b32  	%r663, %r1564, %r1548;
	xor.b32  	%r664, %r1565, %r1549;
	xor.b32  	%r665, %r1566, %r1550;
	xor.b32  	%r666, %r1567, %r1551;
	mul.lo.s32 	%r1568, %r3, 1703105765;
	sub.s32 	%r1569, %r2, %r1568;
	add.s32 	%r2348, %r1569, 6977678;
	neg.s32 	%r2347, %r2045;
	mov.b32 	%r2397, 0;
$L__BB2_121:
	shr.u32 	%r1570, %r2069, 2;
	xor.b32  	%r1571, %r1570, %r2069;
	shl.b32 	%r1572, %r2065, 4;
	shl.b32 	%r1573, %r1571, 1;
	xor.b32  	%r1574, %r1573, %r1572;
	xor.b32  	%r1575, %r1574, %r1571;
	xor.b32  	%r1576, %r1575, %r2065;
	shr.u32 	%r1577, %r2068, 2;
	xor.b32  	%r1578, %r1577, %r2068;
	shl.b32 	%r1579, %r1576, 4;
	shl.b32 	%r1580, %r1578, 1;
	xor.b32  	%r1581, %r1580, %r1579;
	xor.b32  	%r1582, %r1581, %r1578;
	xor.b32  	%r1583, %r1582, %r1576;
	shr.u32 	%r1584, %r2067, 2;
	xor.b32  	%r1585, %r1584, %r2067;
	shl.b32 	%r1586, %r1583, 4;
	shl.b32 	%r1587, %r1585, 1;
	xor.b32  	%r1588, %r1587, %r1586;
	xor.b32  	%r1589, %r1588, %r1585;
	xor.b32  	%r1590, %r1589, %r1583;
	shr.u32 	%r1591, %r2066, 2;
	xor.b32  	%r1592, %r1591, %r2066;
	shl.b32 	%r1593, %r1590, 4;
	shl.b32 	%r1594, %r1592, 1;
	xor.b32  	%r1595, %r1594, %r1593;
	xor.b32  	%r1596, %r1595, %r1592;
	xor.b32  	%r1597, %r1596, %r1590;
	shr.u32 	%r1598, %r2065, 2;
	xor.b32  	%r1599, %r1598, %r2065;
	shl.b32 	%r1600, %r1597, 4;
	shl.b32 	%r1601, %r1599, 1;
	xor.b32  	%r1602, %r1601, %r1600;
	xor.b32  	%r1603, %r1602, %r1599;
	xor.b32  	%r1604, %r1603, %r1597;
	shr.u32 	%r1605, %r1576, 2;
	xor.b32  	%r1606, %r1605, %r1576;
	shl.b32 	%r1607, %r1604, 4;
	shl.b32 	%r1608, %r1606, 1;
	xor.b32  	%r1609, %r1608, %r1607;
	xor.b32  	%r1610, %r1609, %r1606;
	xor.b32  	%r1611, %r1610, %r1604;
	shr.u32 	%r1612, %r1583, 2;
	xor.b32  	%r1613, %r1612, %r1583;
	shl.b32 	%r1614, %r1611, 4;
	shl.b32 	%r1615, %r1613, 1;
	xor.b32  	%r1616, %r1615, %r1614;
	xor.b32  	%r1617, %r1616, %r1613;
	xor.b32  	%r1618, %r1617, %r1611;
	shr.u32 	%r1619, %r1590, 2;
	xor.b32  	%r1620, %r1619, %r1590;
	shl.b32 	%r1621, %r1618, 4;
	shl.b32 	%r1622, %r1620, 1;
	xor.b32  	%r1623, %r1622, %r1621;
	xor.b32  	%r1624, %r1623, %r1620;
	xor.b32  	%r1625, %r1624, %r1618;
	shr.u32 	%r1626, %r1597, 2;
	xor.b32  	%r1627, %r1626, %r1597;
	shl.b32 	%r1628, %r1625, 4;
	shl.b32 	%r1629, %r1627, 1;
	xor.b32  	%r1630, %r1629, %r1628;
	xor.b32  	%r1631, %r1630, %r1627;
	xor.b32  	%r1632, %r1631, %r1625;
	shr.u32 	%r1633, %r1604, 2;
	xor.b32  	%r1634, %r1633, %r1604;
	shl.b32 	%r1635, %r1632, 4;
	shl.b32 	%r1636, %r1634, 1;
	xor.b32  	%r1637, %r1636, %r1635;
	xor.b32  	%r1638, %r1637, %r1634;
	xor.b32  	%r1639, %r1638, %r1632;
	shr.u32 	%r1640, %r1611, 2;
	xor.b32  	%r1641, %r1640, %r1611;
	shl.b32 	%r1642, %r1639, 4;
	shl.b32 	%r1643, %r1641, 1;
	xor.b32  	%r1644, %r1643, %r1642;
	xor.b32  	%r1645, %r1644, %r1641;
	xor.b32  	%r1646, %r1645, %r1639;
	shr.u32 	%r1647, %r1618, 2;
	xor.b32  	%r1648, %r1647, %r1618;
	shl.b32 	%r1649, %r1646, 4;
	shl.b32 	%r1650, %r1648, 1;
	xor.b32  	%r1651, %r1650, %r1649;
	xor.b32  	%r1652, %r1651, %r1648;
	xor.b32  	%r2069, %r1652, %r1646;
	shr.u32 	%r1653, %r1625, 2;
	xor.b32  	%r1654, %r1653, %r1625;
	shl.b32 	%r1655, %r2069, 4;
	shl.b32 	%r1656, %r1654, 1;
	xor.b32  	%r1657, %r1656, %r1655;
	xor.b32  	%r1658, %r1657, %r1654;
	xor.b32  	%r2068, %r1658, %r2069;
	shr.u32 	%r1659, %r1632, 2;
	xor.b32  	%r1660, %r1659, %r1632;
	shl.b32 	%r1661, %r2068, 4;
	shl.b32 	%r1662, %r1660, 1;
	xor.b32  	%r1663, %r1662, %r1661;
	xor.b32  	%r1664, %r1663, %r1660;
	xor.b32  	%r2067, %r1664, %r2068;
	shr.u32 	%r1665, %r1639, 2;
	xor.b32  	%r1666, %r1665, %r1639;
	shl.b32 	%r1667, %r2067, 4;
	shl.b32 	%r1668, %r1666, 1;
	xor.b32  	%r1669, %r1668, %r1667;
	xor.b32  	%r1670, %r1669, %r1666;
	xor.b32  	%r2066, %r1670, %r2067;
	shr.u32 	%r1671, %r1646, 2;
	xor.b32  	%r1672, %r1671, %r1646;
	shl.b32 	%r1673, %r2066, 4;
	shl.b32 	%r1674, %r1672, 1;
	xor.b32  	%r1675, %r1674, %r1673;
	xor.b32  	%r1676, %r1675, %r1672;
	xor.b32  	%r2065, %r1676, %r2066;
	add.s32 	%r1677, %r2348, %r2065;
	add.s32 	%r1678, %r1576, %r2348;
	add.s32 	%r1679, %r2348, %r1583;
	add.s32 	%r1680, %r1679, 362437;
	add.s32 	%r1681, %r2348, %r1590;
	add.s32 	%r1682, %r1681, 724874;
	add.s32 	%r1683, %r2348, %r1597;
	add.s32 	%r1684, %r1683, 1087311;
	add.s32 	%r1685, %r2348, %r1604;
	add.s32 	%r1686, %r1685, 1449748;
	add.s32 	%r1687, %r2348, %r1611;
	add.s32 	%r1688, %r1687, 1812185;
	add.s32 	%r1689, %r2348, %r1618;
	add.s32 	%r1690, %r1689, 2174622;
	add.s32 	%r1691, %r2348, %r1625;
	add.s32 	%r1692, %r1691, 2537059;
	add.s32 	%r1693, %r2348, %r1632;
	add.s32 	%r1694, %r1693, 2899496;
	add.s32 	%r1695, %r2348, %r1639;
	add.s32 	%r1696, %r1695, 3261933;
	add.s32 	%r1697, %r2348, %r1646;
	add.s32 	%r1698, %r1697, 3624370;
	add.s32 	%r1699, %r2348, %r2069;
	add.s32 	%r1700, %r1699, 3986807;
	add.s32 	%r1701, %r2348, %r2068;
	add.s32 	%r1702, %r1701, 4349244;
	add.s32 	%r1703, %r2348, %r2067;
	add.s32 	%r1704, %r1703, 4711681;
	add.s32 	%r1705, %r2348, %r2066;
	add.s32 	%r1706, %r1705, 5074118;
	add.s32 	%r1707, %r1677, 5436555;
	and.b32  	%r1708, %r651, %r1678;
	and.b32  	%r1709, %r652, %r1680;
	and.b32  	%r1710, %r653, %r1682;
	and.b32  	%r1711, %r654, %r1684;
	and.b32  	%r1712, %r655, %r1686;
	and.b32  	%r1713, %r656, %r1688;
	and.b32  	%r1714, %r657, %r1690;
	and.b32  	%r1715, %r658, %r1692;
	and.b32  	%r1716, %r659, %r1694;
	and.b32  	%r1717, %r660, %r1696;
	and.b32  	%r1718, %r661, %r1698;
	and.b32  	%r1719, %r662, %r1700;
	and.b32  	%r1720, %r663, %r1702;
	and.b32  	%r1721, %r664, %r1704;
	and.b32  	%r1722, %r665, %r1706;
	and.b32  	%r1723, %r666, %r1707;
	xor.b32  	%r1724, %r1709, %r1708;
	xor.b32  	%r1725, %r1710, %r1724;
	xor.b32  	%r1726, %r1711, %r1725;
	xor.b32  	%r1727, %r1712, %r1726;
	xor.b32  	%r1728, %r1713, %r1727;
	xor.b32  	%r1729, %r1714, %r1728;
	xor.b32  	%r1730, %r1715, %r1729;
	xor.b32  	%r1731, %r1716, %r1730;
	xor.b32  	%r1732, %r1717, %r1731;
	xor.b32  	%r1733, %r1718, %r1732;
	xor.b32  	%r1734, %r1719, %r1733;
	xor.b32  	%r1735, %r1720, %r1734;
	xor.b32  	%r1736, %r1721, %r1735;
	xor.b32  	%r1737, %r1722, %r1736;
	xor.b32  	%r1738, %r1723, %r1737;
	shr.u32 	%r1739, %r1738, 16;
	xor.b32  	%r1740, %r1739, %r1738;
	shr.u32 	%r1741, %r1740, 8;
	xor.b32  	%r1742, %r1741, %r1740;
	shr.u32 	%r1743, %r1742, 4;
	xor.b32  	%r1744, %r1743, %r1742;
	shr.u32 	%r1745, %r1744, 2;
	xor.b32  	%r1746, %r1745, %r1744;
	shr.u32 	%r1747, %r1746, 1;
	xor.b32  	%r1748, %r1747, %r1746;
	and.b32  	%r1749, %r1748, 1;
	add.s32 	%r2397, %r1749, %r2397;
	add.s32 	%r2348, %r2348, 5798992;
	add.s32 	%r2347, %r2347, 1;
	setp.eq.s32 	%p70, %r2347, 0;
	@%p70 bra 	$L__BB2_129;
	bra.uni 	$L__BB2_121;
$L__BB2_122:
	ld.global.u32 	%r685, [%rd1];
	ld.global.u32 	%r686, [%rd1+4];
	ld.global.u32 	%r687, [%rd1+8];
	ld.global.u32 	%r688, [%rd1+12];
	ld.global.u32 	%r689, [%rd1+16];
	ld.global.u32 	%r690, [%rd1+20];
	ld.global.u32 	%r691, [%rd1+24];
	ld.global.u32 	%r692, [%rd1+28];
	ld.global.u32 	%r693, [%rd1+32];
	ld.global.u32 	%r694, [%rd1+36];
	ld.global.u32 	%r695, [%rd1+40];
	ld.global.u32 	%r696, [%rd1+44];
	ld.global.u32 	%r697, [%rd1+48];
	ld.global.u32 	%r698, [%rd1+52];
	ld.global.u32 	%r699, [%rd1+56];
	ld.global.u32 	%r700, [%rd1+60];
	ld.global.u32 	%r701, [%rd2];
	ld.global.u32 	%r702, [%rd2+4];
	ld.global.u32 	%r703, [%rd2+8];
	ld.global.u32 	%r704, [%rd2+12];
	ld.global.u32 	%r705, [%rd2+16];
	ld.global.u32 	%r706, [%rd2+20];
	ld.global.u32 	%r707, [%rd2+24];
	ld.global.u32 	%r708, [%rd2+28];
	ld.global.u32 	%r709, [%rd2+32];
	ld.global.u32 	%r710, [%rd2+36];
	ld.global.u32 	%r711, [%rd2+40];
	ld.global.u32 	%r712, [%rd2+44];
	ld.global.u32 	%r713, [%rd2+48];
	ld.global.u32 	%r714, [%rd2+52];
	ld.global.u32 	%r715, [%rd2+56];
	ld.global.u32 	%r716, [%rd2+60];
	mov.b32 	%r2361, 0;
	mov.u32 	%r2397, %r2361;
$L__BB2_123:
	ld.param.u32 	%r2363, [_Z18linear_bias_kernelyiiPjS_iPiii_param_2];
	shr.u32 	%r1272, %r2069, 2;
	xor.b32  	%r1273, %r1272, %r2069;
	shl.b32 	%r1274, %r2065, 4;
	shl.b32 	%r1275, %r1273, 1;
	xor.b32  	%r1276, %r1275, %r1274;
	xor.b32  	%r1277, %r1276, %r1273;
	xor.b32  	%r1278, %r1277, %r2065;
	add.s32 	%r1279, %r2355, %r1278;
	add.s32 	%r725, %r1279, 362437;
	shr.u32 	%r1280, %r2068, 2;
	xor.b32  	%r1281, %r1280, %r2068;
	shl.b32 	%r1282, %r1278, 4;
	shl.b32 	%r1283, %r1281, 1;
	xor.b32  	%r1284, %r1283, %r1282;
	xor.b32  	%r1285, %r1284, %r1281;
	xor.b32  	%r1286, %r1285, %r1278;
	add.s32 	%r1287, %r2355, %r1286;
	add.s32 	%r726, %r1287, 724874;
	shr.u32 	%r1288, %r2067, 2;
	xor.b32  	%r1289, %r1288, %r2067;
	shl.b32 	%r1290, %r1286, 4;
	shl.b32 	%r1291, %r1289, 1;
	xor.b32  	%r1292, %r1291, %r1290;
	xor.b32  	%r1293, %r1292, %r1289;
	xor.b32  	%r1294, %r1293, %r1286;
	add.s32 	%r1295, %r2355, %r1294;
	add.s32 	%r727, %r1295, 1087311;
	shr.u32 	%r1296, %r2066, 2;
	xor.b32  	%r1297, %r1296, %r2066;
	shl.b32 	%r1298, %r1294, 4;
	shl.b32 	%r1299, %r1297, 1;
	xor.b32  	%r1300, %r1299, %r1298;
	xor.b32  	%r1301, %r1300, %r1297;
	xor.b32  	%r1302, %r1301, %r1294;
	add.s32 	%r1303, %r2355, %r1302;
	add.s32 	%r728, %r1303, 1449748;
	shr.u32 	%r1304, %r2065, 2;
	xor.b32  	%r1305, %r1304, %r2065;
	shl.b32 	%r1306, %r1302, 4;
	shl.b32 	%r1307, %r1305, 1;
	xor.b32  	%r1308, %r1307, %r1306;
	xor.b32  	%r1309, %r1308, %r1305;
	xor.b32  	%r1310, %r1309, %r1302;
	add.s32 	%r1311, %r2355, %r1310;
	add.s32 	%r729, %r1311, 1812185;
	shr.u32 	%r1312, %r1278, 2;
	xor.b32  	%r1313, %r1312, %r1278;
	shl.b32 	%r1314, %r1310, 4;
	shl.b32 	%r1315, %r1313, 1;
	xor.b32  	%r1316, %r1315, %r1314;
	xor.b32  	%r1317, %r1316, %r1313;
	xor.b32  	%r1318, %r1317, %r1310;
	add.s32 	%r1319, %r2355, %r1318;
	add.s32 	%r730, %r1319, 2174622;
	shr.u32 	%r1320, %r1286, 2;
	xor.b32  	%r1321, %r1320, %r1286;
	shl.b32 	%r1322, %r1318, 4;
	shl.b32 	%r1323, %r1321, 1;
	xor.b32  	%r1324, %r1323, %r1322;
	xor.b32  	%r1325, %r1324, %r1321;
	xor.b32  	%r1326, %r1325, %r1318;
	add.s32 	%r1327, %r2355, %r1326;
	add.s32 	%r731, %r1327, 2537059;
	shr.u32 	%r1328, %r1294, 2;
	xor.b32  	%r1329, %r1328, %r1294;
	shl.b32 	%r1330, %r1326, 4;
	shl.b32 	%r1331, %r1329, 1;
	xor.b32  	%r1332, %r1331, %r1330;
	xor.b32  	%r1333, %r1332, %r1329;
	xor.b32  	%r1334, %r1333, %r1326;
	add.s32 	%r1335, %r2355, %r1334;
	add.s32 	%r732, %r1335, 2899496;
	shr.u32 	%r1336, %r1302, 2;
	xor.b32  	%r1337, %r1336, %r1302;
	shl.b32 	%r1338, %r1334, 4;
	shl.b32 	%r1339, %r1337, 1;
	xor.b32  	%r1340, %r1339, %r1338;
	xor.b32  	%r1341, %r1340, %r1337;
	xor.b32  	%r1342, %r1341, %r1334;
	add.s32 	%r1343, %r2355, %r1342;
	add.s32 	%r733, %r1343, 3261933;
	shr.u32 	%r1344, %r1310, 2;
	xor.b32  	%r1345, %r1344, %r1310;
	shl.b32 	%r1346, %r1342, 4;
	shl.b32 	%r1347, %r1345, 1;
	xor.b32  	%r1348, %r1347, %r1346;
	xor.b32  	%r1349, %r1348, %r1345;
	xor.b32  	%r1350, %r1349, %r1342;
	add.s32 	%r1351, %r2355, %r1350;
	add.s32 	%r734, %r1351, 3624370;
	shr.u32 	%r1352, %r1318, 2;
	xor.b32  	%r1353, %r1352, %r1318;
	shl.b32 	%r1354, %r1350, 4;
	shl.b32 	%r1355, %r1353, 1;
	xor.b32  	%r1356, %r1355, %r1354;
	xor.b32  	%r1357, %r1356, %r1353;
	xor.b32  	%r1358, %r1357, %r1350;
	add.s32 	%r1359, %r2355, %r1358;
	add.s32 	%r735, %r1359, 3986807;
	shr.u32 	%r1360, %r1326, 2;
	xor.b32  	%r1361, %r1360, %r1326;
	shl.b32 	%r1362, %r1358, 4;
	shl.b32 	%r1363, %r1361, 1;
	xor.b32  	%r1364, %r1363, %r1362;
	xor.b32  	%r1365, %r1364, %r1361;
	xor.b32  	%r2069, %r1365, %r1358;
	add.s32 	%r1366, %r2355, %r2069;
	add.s32 	%r737, %r1366, 4349244;
	shr.u32 	%r1367, %r1334, 2;
	xor.b32  	%r1368, %r1367, %r1334;
	shl.b32 	%r1369, %r2069, 4;
	shl.b32 	%r1370, %r1368, 1;
	xor.b32  	%r1371, %r1370, %r1369;
	xor.b32  	%r1372, %r1371, %r1368;
	xor.b32  	%r2068, %r1372, %r2069;
	add.s32 	%r1373, %r2355, %r2068;
	add.s32 	%r739, %r1373, 4711681;
	shr.u32 	%r1374, %r1342, 2;
	xor.b32  	%r1375, %r1374, %r1342;
	shl.b32 	%r1376, %r2068, 4;
	shl.b32 	%r1377, %r1375, 1;
	xor.b32  	%r1378, %r1377, %r1376;
	xor.b32  	%r1379, %r1378, %r1375;
	xor.b32  	%r2067, %r1379, %r2068;
	add.s32 	%r1380, %r2355, %r2067;
	add.s32 	%r741, %r1380, 5074118;
	shr.u32 	%r1381, %r1350, 2;
	xor.b32  	%r1382, %r1381, %r1350;
	shl.b32 	%r1383, %r2067, 4;
	shl.b32 	%r1384, %r1382, 1;
	xor.b32  	%r1385, %r1384, %r1383;
	xor.b32  	%r1386, %r1385, %r1382;
	xor.b32  	%r2066, %r1386, %r2067;
	add.s32 	%r1387, %r2355, %r2066;
	add.s32 	%r743, %r1387, 5436555;
	shr.u32 	%r1388, %r1358, 2;
	xor.b32  	%r1389, %r1388, %r1358;
	shl.b32 	%r1390, %r2066, 4;
	shl.b32 	%r1391, %r1389, 1;
	xor.b32  	%r1392, %r1391, %r1390;
	xor.b32  	%r1393, %r1392, %r1389;
	xor.b32  	%r2065, %r1393, %r2066;
	add.s32 	%r2355, %r2355, 5798992;
	add.s32 	%r2365, %r2065, %r2355;
	mov.b32 	%r2380, 1;
	mov.u32 	%r2364, %r737;
	mov.u32 	%r2366, %r732;
	mov.u32 	%r2367, %r728;
	mov.u32 	%r2368, %r735;
	mov.u32 	%r2369, %r743;
	mov.u32 	%r2370, %r731;
	mov.u32 	%r2371, %r727;
	mov.u32 	%r2372, %r734;
	mov.u32 	%r2373, %r741;
	mov.u32 	%r2374, %r730;
	mov.u32 	%r2375, %r726;
	mov.u32 	%r2376, %r733;
	mov.u32 	%r2377, %r739;
	mov.u32 	%r2378, %r729;
	mov.u32 	%r2379, %r725;
$L__BB2_124:
	add.s32 	%r2363, %r2363, 1;
	and.b32  	%r1394, %r2363, 1;
	setp.eq.b32 	%p66, %r1394, 1;
	not.pred 	%p67, %p66;
	@%p67 bra 	$L__BB2_126;
	add.s32 	%r1395, %r2378, %r2379;
	xor.b32  	%r1396, %r2377, %r1395;
	shf.l.wrap.b32 	%r1397, %r1396, %r1396, 16;
	add.s32 	%r1398, %r1397, %r2376;
	xor.b32  	%r1399, %r2378, %r1398;
	shf.l.wrap.b32 	%r1400, %r1399, %r1399, 12;
	add.s32 	%r2379, %r1400, %r1395;
	xor.b32  	%r1401, %r1397, %r2379;
	shf.l.wrap.b32 	%r2377, %r1401, %r1401, 8;
	add.s32 	%r2376, %r2377, %r1398;
	xor.b32  	%r1402, %r1400, %r2376;
	shf.l.wrap.b32 	%r2378, %r1402, %r1402, 7;
	add.s32 	%r1403, %r2374, %r2375;
	xor.b32  	%r1404, %r2373, %r1403;
	shf.l.wrap.b32 	%r1405, %r1404, %r1404, 16;
	add.s32 	%r1406, %r1405, %r2372;
	xor.b32  	%r1407, %r2374, %r1406;
	shf.l.wrap.b32 	%r1408, %r1407, %r1407, 12;
	add.s32 	%r2375, %r1408, %r1403;
	xor.b32  	%r1409, %r1405, %r2375;
	shf.l.wrap.b32 	%r2373, %r1409, %r1409, 8;
	add.s32 	%r2372, %r2373, %r1406;
	xor.b32  	%r1410, %r1408, %r2372;
	shf.l.wrap.b32 	%r2374, %r1410, %r1410, 7;
	add.s32 	%r1411, %r2370, %r2371;
	xor.b32  	%r1412, %r2369, %r1411;
	shf.l.wrap.b32 	%r1413, %r1412, %r1412, 16;
	add.s32 	%r1414, %r1413, %r2368;
	xor.b32  	%r1415, %r2370, %r1414;
	shf.l.wrap.b32 	%r1416, %r1415, %r1415, 12;
	add.s32 	%r2371, %r1416, %r1411;
	xor.b32  	%r1417, %r1413, %r2371;
	shf.l.wrap.b32 	%r2369, %r1417, %r1417, 8;
	add.s32 	%r2368, %r2369, %r1414;
	xor.b32  	%r1418, %r1416, %r2368;
	shf.l.wrap.b32 	%r2370, %r1418, %r1418, 7;
	add.s32 	%r1419, %r2366, %r2367;
	xor.b32  	%r1420, %r2365, %r1419;
	shf.l.wrap.b32 	%r1421, %r1420, %r1420, 16;
	add.s32 	%r1422, %r1421, %r2364;
	xor.b32  	%r1423, %r2366, %r1422;
	shf.l.wrap.b32 	%r1424, %r1423, %r1423, 12;
	add.s32 	%r2367, %r1424, %r1419;
	xor.b32  	%r1425, %r1421, %r2367;
	shf.l.wrap.b32 	%r2365, %r1425, %r1425, 8;
	add.s32 	%r2364, %r2365, %r1422;
	xor.b32  	%r1426, %r1424, %r2364;
	shf.l.wrap.b32 	%r2366, %r1426, %r1426, 7;
	bra.uni 	$L__BB2_127;
$L__BB2_126:
	add.s32 	%r1427, %r2374, %r2379;
	xor.b32  	%r1428, %r2365, %r1427;
	shf.l.wrap.b32 	%r1429, %r1428, %r1428, 16;
	add.s32 	%r1430, %r1429, %r2368;
	xor.b32  	%r1431, %r2374, %r1430;
	shf.l.wrap.b32 	%r1432, %r1431, %r1431, 12;
	add.s32 	%r2379, %r1432, %r1427;
	xor.b32  	%r1433, %r1429, %r2379;
	shf.l.wrap.b32 	%r2365, %r1433, %r1433, 8;
	add.s32 	%r2368, %r2365, %r1430;
	xor.b32  	%r1434, %r1432, %r2368;
	shf.l.wrap.b32 	%r2374, %r1434, %r1434, 7;
	add.s32 	%r1435, %r2370, %r2375;
	xor.b32  	%r1436, %r2377, %r1435;
	shf.l.wrap.b32 	%r1437, %r1436, %r1436, 16;
	add.s32 	%r1438, %r1437, %r2364;
	xor.b32  	%r1439, %r2370, %r1438;
	shf.l.wrap.b32 	%r1440, %r1439, %r1439, 12;
	add.s32 	%r2375, %r1440, %r1435;
	xor.b32  	%r1441, %r1437, %r2375;
	shf.l.wrap.b32 	%r2377, %r1441, %r1441, 8;
	add.s32 	%r2364, %r2377, %r1438;
	xor.b32  	%r1442, %r1440, %r2364;
	shf.l.wrap.b32 	%r2370, %r1442, %r1442, 7;
	add.s32 	%r1443, %r2366, %r2371;
	xor.b32  	%r1444, %r2373, %r1443;
	shf.l.wrap.b32 	%r1445, %r1444, %r1444, 16;
	add.s32 	%r1446, %r1445, %r2376;
	xor.b32  	%r1447, %r2366, %r1446;
	shf.l.wrap.b32 	%r1448, %r1447, %r1447, 12;
	add.s32 	%r2371, %r1448, %r1443;
	xor.b32  	%r1449, %r1445, %r2371;
	shf.l.wrap.b32 	%r2373, %r1449, %r1449, 8;
	add.s32 	%r2376, %r2373, %r1446;
	xor.b32  	%r1450, %r1448, %r2376;
	shf.l.wrap.b32 	%r2366, %r1450, %r1450, 7;
	add.s32 	%r1451, %r2378, %r2367;
	xor.b32  	%r1452, %r2369, %r1451;
	shf.l.wrap.b32 	%r1453, %r1452, %r1452, 16;
	add.s32 	%r1454, %r1453, %r2372;
	xor.b32  	%r1455, %r2378, %r1454;
	shf.l.wrap.b32 	%r1456, %r1455, %r1455, 12;
	add.s32 	%r2367, %r1456, %r1451;
	xor.b32  	%r1457, %r1453, %r2367;
	shf.l.wrap.b32 	%r2369, %r1457, %r1457, 8;
	add.s32 	%r2372, %r2369, %r1454;
	xor.b32  	%r1458, %r1456, %r2372;
	shf.l.wrap.b32 	%r2378, %r1458, %r1458, 7;
$L__BB2_127:
	ld.param.u32 	%r2042, [_Z18linear_bias_kernelyiiPjS_iPiii_param_2];
	ld.param.u32 	%r2039, [_Z18linear_bias_kernelyiiPjS_iPiii_param_1];
	add.s32 	%r814, %r2380, 1;
	sub.s32 	%r1459, %r2039, %r2042;
	setp.lt.u32 	%p68, %r2380, %r1459;
	mov.u32 	%r2380, %r814;
	@%p68 bra 	$L__BB2_124;
	ld.param.u32 	%r2044, [_Z18linear_bias_kernelyiiPjS_iPiii_param_5];
	and.b32  	%r1460, %r685, %r725;
	and.b32  	%r1461, %r686, %r726;
	and.b32  	%r1462, %r687, %r727;
	and.b32  	%r1463, %r688, %r728;
	and.b32  	%r1464, %r689, %r729;
	and.b32  	%r1465, %r690, %r730;
	and.b32  	%r1466, %r691, %r731;
	and.b32  	%r1467, %r692, %r732;
	and.b32  	%r1468, %r693, %r733;
	and.b32  	%r1469, %r694, %r734;
	and.b32  	%r1470, %r695, %r735;
	and.b32  	%r1471, %r696, %r737;
	and.b32  	%r1472, %r697, %r739;
	and.b32  	%r1473, %r698, %r741;
	and.b32  	%r1474, %r699, %r743;
	add.s32 	%r1475, %r2065, %r2355;
	and.b32  	%r1476, %r700, %r1475;
	and.b32  	%r1477, %r701, %r2379;
	and.b32  	%r1478, %r702, %r2375;
	and.b32  	%r1479, %r703, %r2371;
	and.b32  	%r1480, %r704, %r2367;
	and.b32  	%r1481, %r705, %r2378;
	and.b32  	%r1482, %r706, %r2374;
	and.b32  	%r1483, %r707, %r2370;
	and.b32  	%r1484, %r708, %r2366;
	and.b32  	%r1485, %r709, %r2376;
	and.b32  	%r1486, %r710, %r2372;
	and.b32  	%r1487, %r711, %r2368;
	and.b32  	%r1488, %r712, %r2364;
	and.b32  	%r1489, %r713, %r2377;
	and.b32  	%r1490, %r714, %r2373;
	and.b32  	%r1491, %r715, %r2369;
	and.b32  	%r1492, %r716, %r2365;
	xor.b32  	%r1493, %r1477, %r1460;
	xor.b32  	%r1494, %r1478, %r1461;
	xor.b32  	%r1495, %r1479, %r1462;
	xor.b32  	%r1496, %r1480, %r1463;
	xor.b32  	%r1497, %r1481, %r1464;
	xor.b32  	%r1498, %r1482, %r1465;
	xor.b32  	%r1499, %r1483, %r1466;
	xor.b32  	%r1500, %r1484, %r1467;
	xor.b32  	%r1501, %r1485, %r1468;
	xor.b32  	%r1502, %r1486, %r1469;
	xor.b32  	%r1503, %r1487, %r1470;
	xor.b32  	%r1504, %r1488, %r1471;
	xor.b32  	%r1505, %r1489, %r1472;
	xor.b32  	%r1506, %r1490, %r1473;
	xor.b32  	%r1507, %r1491, %r1474;
	xor.b32  	%r1508, %r1492, %r1476;
	xor.b32  	%r1509, %r1494, %r1493;
	xor.b32  	%r1510, %r1495, %r1509;
	xor.b32  	%r1511, %r1496, %r1510;
	xor.b32  	%r1512, %r1497, %r1511;
	xor.b32  	%r1513, %r1498, %r1512;
	xor.b32  	%r1514, %r1499, %r1513;
	xor.b32  	%r1515, %r1500, %r1514;
	xor.b32  	%r1516, %r1501, %r1515;
	xor.b32  	%r1517, %r1502, %r1516;
	xor.b32  	%r1518, %r1503, %r1517;
	xor.b32  	%r1519, %r1504, %r1518;
	xor.b32  	%r1520, %r1505, %r1519;
	xor.b32  	%r1521, %r1506, %r1520;
	xor.b32  	%r1522, %r1507, %r1521;
	xor.b32  	%r1523, %r1508, %r1522;
	shr.u32 	%r1524, %r1523, 16;
	xor.b32  	%r1525, %r1524, %r1523;
	shr.u32 	%r1526, %r1525, 8;
	xor.b32  	%r1527, %r1526, %r1525;
	shr.u32 	%r1528, %r1527, 4;
	xor.b32  	%r1529, %r1528, %r1527;
	shr.u32 	%r1530, %r1529, 2;
	xor.b32  	%r1531, %r1530, %r1529;
	shr.u32 	%r1532, %r1531, 1;
	xor.b32  	%r1533, %r1532, %r1531;
	and.b32  	%r1534, %r1533, 1;
	add.s32 	%r2397, %r1534, %r2397;
	add.s32 	%r2361, %r2361, 1;
	setp.ne.s32 	%p69, %r2361, %r2044;
	@%p69 bra 	$L__BB2_123;
$L__BB2_129:
	ld.param.u64 	%rd119, [_Z18linear_bias_kernelyiiPjS_iPiii_param_6];
	cvta.to.global.u64 	%rd118, %rd119;
	atom.global.add.u32 	%r2037, [%rd118], %r2397;
	ret;

}
	// .globl	_Z39compute_bias_of_g_for_random_key_kernelyjjPjS_S_jiPii
.visible .entry _Z39compute_bias_of_g_for_random_key_kernelyjjPjS_S_jiPii(
	.param .u64 _Z39compute_bias_of_g_for_random_key_kernelyjjPjS_S_jiPii_param_0,
	.param .u32 _Z39compute_bias_of_g_for_random_key_kernelyjjPjS_S_jiPii_param_1,
	.param .u32 _Z39compute_bias_of_g_for_random_key_kernelyjjPjS_S_jiPii_param_2,
	.param .u64 .ptr .align 1 _Z39compute_bias_of_g_for_random_key_kernelyjjPjS_S_jiPii_param_3,
	.param .u64 .ptr .align 1 _Z39compute_bias_of_g_for_random_key_kernelyjjPjS_S_jiPii_param_4,
	.param .u64 .ptr .align 1 _Z39compute_bias_of_g_for_random_key_kernelyjjPjS_S_jiPii_param_5,
	.param .u32 _Z39compute_bias_of_g_for_random_key_kernelyjjPjS_S_jiPii_param_6,
	.param .u32 _Z39compute_bias_of_g_for_random_key_kernelyjjPjS_S_jiPii_param_7,
	.param .u64 .ptr .align 1 _Z39compute_bias_of_g_for_random_key_kernelyjjPjS_S_jiPii_param_8,
	.param .u32 _Z39compute_bias_of_g_for_random_key_kernelyjjPjS_S_jiPii_param_9
)
{
	.local .align 16 .b8 	__local_depot3[80];
	.reg .b64 	%SP;
	.reg .b64 	%SPL;
	.reg .pred 	%p<120>;
	.reg .b32 	%r<3559>;
	.reg .b64 	%rd<73>;

	mov.u64 	%SPL, __local_depot3;
	ld.param.u64 	%rd15, [_Z39compute_bias_of_g_for_random_key_kernelyjjPjS_S_jiPii_param_0];
	ld.param.u64 	%rd12, [_Z39compute_bias_of_g_for_random_key_kernelyjjPjS_S_jiPii_param_3];
	ld.param.u64 	%rd13, [_Z39compute_bias_of_g_for_random_key_kernelyjjPjS_S_jiPii_param_4];
	ld.param.u64 	%rd16, [_Z39compute_bias_of_g_for_random_key_kernelyjjPjS_S_jiPii_param_5];
	ld.param.u32 	%r1430, [_Z39compute_bias_of_g_for_random_key_kernelyjjPjS_S_jiPii_param_6];
	cvta.to.global.u64 	%rd1, %rd16;
	add.u64 	%rd2, %SPL, 0;
	add.u64 	%rd3, %SPL, 32;
	mov.u32 	%r1432, %ntid.x;
	mov.u32 	%r1433, %ctaid.x;
	mov.u32 	%r1434, %tid.x;
	mad.lo.s32 	%r1, %r1432, %r1433, %r1434;
	mov.b32 	%r1435, 0;
	st.local.v4.u32 	[%rd2], {%r1435, %r1435, %r1435, %r1435};
	st.local.v4.u32 	[%rd2+16], {%r1435, %r1435, %r1435, %r1435};
	cvt.u32.u64 	%r1436, %rd15;
	xor.b32  	%r1437, %r1436, -1429050551;
	mul.lo.s32 	%r1438, %r1437, 1099087573;
	{ .reg .b32 tmp; mov.b64 {tmp, %r1439}, %rd15; }
	xor.b32  	%r1440, %r1439, -136515619;
	mul.lo.s32 	%r1441, %r1440, -1703105765;
	add.s32 	%r1442, %r1438, %r1441;
	add.s32 	%r2, %r1442, 6615241;
	add.s32 	%r2849, %r1438, 123456789;
	st.local.v2.u32 	[%rd3], {%r2, %r2849};
	xor.b32  	%r2848, %r1438, 362436069;
	add.s32 	%r2847, %r1441, 521288629;
	st.local.v2.u32 	[%rd3+8], {%r2848, %r2847};
	xor.b32  	%r2846, %r1441, 88675123;
	add.s32 	%r2845, %r1438, 5783321;
	st.local.v2.u32 	[%rd3+16], {%r2846, %r2845};
	setp.eq.s32 	%p1, %r1, 0;
	@%p1 bra 	$L__BB3_115;
	cvt.s64.s32 	%rd72, %r1;
	mov.b32 	%r2832, 0;
$L__BB3_2:
	mov.u64 	%rd5, %rd72;
	and.b64  	%rd6, %rd5, 3;
	setp.eq.s64 	%p2, %rd6, 0;
	@%p2 bra 	$L__BB3_114;
	mul.wide.u32 	%rd19, %r2832, 3200;
	mov.u64 	%rd20, precalc_xorwow_matrix;
	add.s64 	%rd7, %rd20, %rd19;
	mov.b32 	%r2845, 0;
	mov.u32 	%r2846, %r2845;
	mov.u32 	%r2847, %r2845;
	mov.u32 	%r2848, %r2845;
	mov.u32 	%r2849, %r2845;
	mov.u32 	%r2838, %r2845;
$L__BB3_4:
	mul.wide.u32 	%rd21, %r2838, 4;
	add.s64 	%rd22, %rd3, %rd21;
	ld.local.u32 	%r20, [%rd22+4];
	shl.b32 	%r21, %r2838, 5;
	mov.b32 	%r2844, 0;
$L__BB3_5:
	.pragma "nounroll";
	shr.u32 	%r1446, %r20, %r2844;
	and.b32  	%r1447, %r1446, 1;
	setp.eq.b32 	%p3, %r1447, 1;
	not.pred 	%p4, %p3;
	add.s32 	%r1448, %r21, %r2844;
	mul.lo.s32 	%r1449, %r1448, 5;
	mul.wide.u32 	%rd23, %r1449, 4;
	add.s64 	%rd8, %rd7, %rd23;
	@%p4 bra 	$L__BB3_7;
	ld.global.u32 	%r1450, [%rd8];
	xor.b32  	%r2849, %r2849, %r1450;
	ld.global.u32 	%r1451, [%rd8+4];
	xor.b32  	%r2848, %r2848, %r1451;
	ld.global.u32 	%r1452, [%rd8+8];
	xor.b32  	%r2847, %r2847, %r1452;
	ld.global.u32 	%r1453, [%rd8+12];
	xor.b32  	%r2846, %r2846, %r1453;
	ld.global.u32 	%r1454, [%rd8+16];
	xor.b32  	%r2845, %r2845, %r1454;
$L__BB3_7:
	and.b32  	%r1456, %r1446, 2;
	setp.eq.s32 	%p5, %r1456, 0;
	@%p5 bra 	$L__BB3_9;
	ld.global.u32 	%r1457, [%rd8+20];
	xor.b32  	%r2849, %r2849, %r1457;
	ld.global.u32 	%r1458, [%rd8+24];
	xor.b32  	%r2848, %r2848, %r1458;
	ld.global.u32 	%r1459, [%rd8+28];
	xor.b32  	%r2847, %r2847, %r1459;
	ld.global.u32 	%r1460, [%rd8+32];
	xor.b32  	%r2846, %r2846, %r1460;
	ld.global.u32 	%r1461, [%rd8+36];
	xor.b32  	%r2845, %r2845, %r1461;
$L__BB3_9:
	and.b32  	%r1463, %r1446, 4;
	setp.eq.s32 	%p6, %r1463, 0;
	@%p6 bra 	$L__BB3_11;
	ld.global.u32 	%r1464, [%rd8+40];
	xor.b32  	%r2849, %r2849, %r1464;
	ld.global.u32 	%r1465, [%rd8+44];
	xor.b32  	%r2848, %r2848, %r1465;
	ld.global.u32 	%r1466, [%rd8+48];
	xor.b32  	%r2847, %r2847, %r1466;
	ld.global.u32 	%r1467, [%rd8+52];
	xor.b32  	%r2846, %r2846, %r1467;
	ld.global.u32 	%r1468, [%rd8+56];
	xor.b32  	%r2845, %r2845, %r1468;
$L__BB3_11:
	and.b32  	%r1470, %r1446, 8;
	setp.eq.s32 	%p7, %r1470, 0;
	@%p7 bra 	$L__BB3_13;
	ld.global.u32 	%r1471, [%rd8+60];
	xor.b32  	%r2849, %r2849, %r1471;
	ld.global.u32 	%r1472, [%rd8+64];
	xor.b32  	%r2848, %r2848, %r1472;
	ld.global.u32 	%r1473, [%rd8+68];
	xor.b32  	%r2847, %r2847, %r1473;
	ld.global.u32 	%r1474, [%rd8+72];
	xor.b32  	%r2846, %r2846, %r1474;
	ld.global.u32 	%r1475, [%rd8+76];
	xor.b32  	%r2845, %r2845, %r1475;
$L__BB3_13:
	and.b32  	%r1477, %r1446, 16;
	setp.eq.s32 	%p8, %r1477, 0;
	@%p8 bra 	$L__BB3_15;
	ld.global.u32 	%r1478, [%rd8+80];
	xor.b32  	%r2849, %r2849, %r1478;
	ld.global.u32 	%r1479, [%rd8+84];
	xor.b32  	%r2848, %r2848, %r1479;
	ld.global.u32 	%r1480, [%rd8+88];
	xor.b32  	%r2847, %r2847, %r1480;
	ld.global.u32 	%r1481, [%rd8+92];
	xor.b32  	%r2846, %r2846, %r1481;
	ld.global.u32 	%r1482, [%rd8+96];
	xor.b32  	%r2845, %r2845, %r1482;
$L__BB3_15:
	and.b32  	%r1484, %r1446, 32;
	setp.eq.s32 	%p9, %r1484, 0;
	@%p9 bra 	$L__BB3_17;
	ld.global.u32 	%r1485, [%rd8+100];
	xor.b32  	%r2849, %r2849, %r1485;
	ld.global.u32 	%r1486, [%rd8+104];
	xor.b32  	%r2848, %r2848, %r1486;
	ld.global.u32 	%r1487, [%rd8+108];
	xor.b32  	%r2847, %r2847, %r1487;
	ld.global.u32 	%r1488, [%rd8+112];
	xor.b32  	%r2846, %r2846, %r1488;
	ld.global.u32 	%r1489, [%rd8+116];
	xor.b32  	%r2845, %r2845, %r1489;
$L__BB3_17:
	and.b32  	%r1491, %r1446, 64;
	setp.eq.s32 	%p10, %r1491, 0;
	@%p10 bra 	$L__BB3_19;
	ld.global.u32 	%r1492, [%rd8+120];
	xor.b32  	%r2849, %r2849, %r1492;
	ld.global.u32 	%r1493, [%rd8+124];
	xor.b32  	%r2848, %r2848, %r1493;
	ld.global.u32 	%r1494, [%rd8+128];
	xor.b32  	%r2847, %r2847, %r1494;
	ld.global.u32 	%r1495, [%rd8+132];
	xor.b32  	%r2846, %r2846, %r1495;
	ld.global.u32 	%r1496, [%rd8+136];
	xor.b32  	%r2845, %r2845, %r1496;
$L__BB3_19:
	and.b32  	%r1498, %r1446, 128;
	setp.eq.s32 	%p11, %r1498, 0;
	@%p11 bra 	$L__BB3_21;
	ld.global.u32 	%r1499, [%rd8+140];
	xor.b32  	%r2849, %r2849, %r1499;
	ld.global.u32 	%r1500, [%rd8+144];
	xor.b32  	%r2848, %r2848, %r1500;
	ld.global.u32 	%r1501, [%rd8+148];
	xor.b32  	%r2847, %r2847, %r1501;
	ld.global.u32 	%r1502, [%rd8+152];
	xor.b32  	%r2846, %r2846, %r1502;
	ld.global.u32 	%r1503, [%rd8+156];
	xor.b32  	%r2845, %r2845, %r1503;
$L__BB3_21:
	and.b32  	%r1505, %r1446, 256;
	setp.eq.s32 	%p12, %r1505, 0;
	@%p12 bra 	$L__BB3_23;
	ld.global.u32 	%r1506, [%rd8+160];
	xor.b32  	%r2849, %r2849, %r1506;
	ld.global.u32 	%r1507, [%rd8+164];
	xor.b32  	%r2848, %r2848, %r1507;
	ld.global.u32 	%r1508, [%rd8+168];
	xor.b32  	%r2847, %r2847, %r1508;
	ld.global.u32 	%r1509, [%rd8+172];
	xor.b32  	%r2846, %r2846, %r1509;
	ld.global.u32 	%r1510, [%rd8+176];
	xor.b32  	%r2845, %r2845, %r1510;
$L__BB3_23:
	and.b32  	%r1512, %r1446, 512;
	setp.eq.s32 	%p13, %r1512, 0;
	@%p13 bra 	$L__BB3_25;
	ld.global.u32 	%r1513, [%rd8+180];
	xor.b32  	%r2849, %r2849, %r1513;
	ld.global.u32 	%r1514, [%rd8+184];
	xor.b32  	%r2848, %r2848, %r1514;
	ld.global.u32 	%r1515, [%rd8+188];
	xor.b32  	%r2847, %r2847, %r1515;
	ld.global.u32 	%r1516, [%rd8+192];
	xor.b32  	%r2846, %r2846, %r1516;
	ld.global.u32 	%r1517, [%rd8+196];
	xor.b32  	%r2845, %r2845, %r1517;
$L__BB3_25:
	and.b32  	%r1519, %r1446, 1024;
	setp.eq.s32 	%p14, %r1519, 0;
	@%p14 bra 	$L__BB3_27;
	ld.global.u32 	%r1520, [%rd8+200];
	xor.b32  	%r2849, %r2849, %r1520;
	ld.global.u32 	%r1521, [%rd8+204];
	xor.b32  	%r2848, %r2848, %r1521;
	ld.global.u32 	%r1522, [%rd8+208];
	xor.b32  	%r2847, %r2847, %r1522;
	ld.global.u32 	%r1523, [%rd8+212];
	xor.b32  	%r2846, %r2846, %r1523;
	ld.global.u32 	%r1524, [%rd8+216];
	xor.b32  	%r2845, %r2845, %r1524;
$L__BB3_27:
	and.b32  	%r1526, %r1446, 2048;
	setp.eq.s32 	%p15, %r1526, 0;
	@%p15 bra 	$L__BB3_29;
	ld.global.u32 	%r1527, [%rd8+220];
	xor.b32  	%r2849, %r2849, %r1527;
	ld.global.u32 	%r1528, [%rd8+224];
	xor.b32  	%r2848, %r2848, %r1528;
	ld.global.u32 	%r1529, [%rd8+228];
	xor.b32  	%r2847, %r2847, %r1529;
	ld.global.u32 	%r1530, [%rd8+232];
	xor.b32  	%r2846, %r2846, %r1530;
	ld.global.u32 	%r1531, [%rd8+236];
	xor.b32  	%r2845, %r2845, %r1531;
$L__BB3_29:
	and.b32  	%r1533, %r1446, 4096;
	setp.eq.s32 	%p16, %r1533, 0;
	@%p16 bra 	$L__BB3_31;
	ld.global.u32 	%r1534, [%rd8+240];
	xor.b32  	%r2849, %r2849, %r1534;
	ld.global.u32 	%r1535, [%rd8+244];
	xor.b32  	%r2848, %r2848, %r1535;
	ld.global.u32 	%r1536, [%rd8+248];
	xor.b32  	%r2847, %r2847, %r1536;
	ld.global.u32 	%r1537, [%rd8+252];
	xor.b32  	%r2846, %r2846, %r1537;
	ld.global.u32 	%r1538, [%rd8+256];
	xor.b32  	%r2845, %r2845, %r1538;
$L__BB3_31:
	and.b32  	%r1540, %r1446, 8192;
	setp.eq.s32 	%p17, %r1540, 0;
	@%p17 bra 	$L__BB3_33;
	ld.global.u32 	%r1541, [%rd8+260];
	xor.b32  	%r2849, %r2849, %r1541;
	ld.global.u32 	%r1542, [%rd8+264];
	xor.b32  	%r2848, %r2848, %r1542;
	ld.global.u32 	%r1543, [%rd8+268];
	xor.b32  	%r2847, %r2847, %r1543;
	ld.global.u32 	%r1544, [%rd8+272];
	xor.b32  	%r2846, %r2846, %r1544;
	ld.global.u32 	%r1545, [%rd8+276];
	xor.b32  	%r2845, %r2845, %r1545;
$L__BB3_33:
	and.b32  	%r1547, %r1446, 16384;
	setp.eq.s32 	%p18, %r1547, 0;
	@%p18 bra 	$L__BB3_35;
	ld.global.u32 	%r1548, [%rd8+280];
	xor.b32  	%r2849, %r2849, %r1548;
	ld.global.u32 	%r1549, [%rd8+284];
	xor.b32  	%r2848, %r2848, %r1549;
	ld.global.u32 	%r1550, [%rd8+288];
	xor.b32  	%r2847, %r2847, %r1550;
	ld.global.u32 	%r1551, [%rd8+292];
	xor.b32  	%r2846, %r2846, %r1551;
	ld.global.u32 	%r1552, [%rd8+296];
	xor.b32  	%r2845, %r2845, %r1552;
$L__BB3_35:
	and.b32  	%r1554, %r1446, 32768;
	setp.eq.s32 	%p19, %r1554, 0;
	@%p19 bra 	$L__BB3_37;
	ld.global.u32 	%r1555, [%rd8+300];
	xor.b32  	%r2849, %r2849, %r1555;
	ld.global.u32 	%r1556, [%rd8+304];
	xor.b32  	%r2848, %r2848, %r1556;
	ld.global.u32 	%r1557, [%rd8+308];
	xor.b32  	%r2847, %r2847, %r1557;
	ld.global.u32 	%r1558, [%rd8+312];
	xor.b32  	%r2846, %r2846, %r1558;
	ld.global.u32 	%r1559, [%rd8+316];
	xor.b32  	%r2845, %r2845, %r1559;
$L__BB3_37:
	add.s32 	%r2844, %r2844, 16;
	setp.ne.s32 	%p20, %r2844, 32;
	@%p20 bra 	$L__BB3_5;
	mad.lo.s32 	%r1560, %r2838, -31, %r21;
	add.s32 	%r2838, %r1560, 1;
	setp.ne.s32 	%p21, %r2838, 5;
	@%p21 bra 	$L__BB3_4;
	st.local.u32 	[%rd3+4], %r2849;
	st.local.v2.u32 	[%rd3+8], {%r2848, %r2847};
	st.local.v2.u32 	[%rd3+16], {%r2846, %r2845};
	setp.eq.s64 	%p22, %rd6, 1;
	@%p22 bra 	$L__BB3_114;
	mov.b32 	%r2845, 0;
	mov.u32 	%r2846, %r2845;
	mov.u32 	%r2847, %r2845;
	mov.u32 	%r2848, %r2845;
	mov.u32 	%r2849, %r2845;
	mov.u32 	%r2930, %r2845;
$L__BB3_41:
	mul.wide.u32 	%rd24, %r2930, 4;
	add.s64 	%rd25, %rd3, %rd24;
	ld.local.u32 	%r196, [%rd25+4];
	shl.b32 	%r197, %r2930, 5;
	mov.b32 	%r2936, 0;
$L__BB3_42:
	.pragma "nounroll";
	shr.u32 	%r1563, %r196, %r2936;
	and.b32  	%r1564, %r1563, 1;
	setp.eq.b32 	%p23, %r1564, 1;
	not.pred 	%p24, %p23;
	add.s32 	%r1565, %r197, %r2936;
	mul.lo.s32 	%r1566, %r1565, 5;
	mul.wide.u32 	%rd26, %r1566, 4;
	add.s64 	%rd9, %rd7, %rd26;
	@%p24 bra 	$L__BB3_44;
	ld.global.u32 	%r1567, [%rd9];
	xor.b32  	%r2849, %r2849, %r1567;
	ld.global.u32 	%r1568, [%rd9+4];
	xor.b32  	%r2848, %r2848, %r1568;
	ld.global.u32 	%r1569, [%rd9+8];
	xor.b32  	%r2847, %r2847, %r1569;
	ld.global.u32 	%r1570, [%rd9+12];
	xor.b32  	%r2846, %r2846, %r1570;
	ld.global.u32 	%r1571, [%rd9+16];
	xor.b32  	%r2845, %r2845, %r1571;
$L__BB3_44:
	and.b32  	%r1573, %r1563, 2;
	setp.eq.s32 	%p25, %r1573, 0;
	@%p25 bra 	$L__BB3_46;
	ld.global.u32 	%r1574, [%rd9+20];
	xor.b32  	%r2849, %r2849, %r1574;
	ld.global.u32 	%r1575, [%rd9+24];
	xor.b32  	%r2848, %r2848, %r1575;
	ld.global.u32 	%r1576, [%rd9+28];
	xor.b32  	%r2847, %r2847, %r1576;
	ld.global.u32 	%r1577, [%rd9+32];
	xor.b32  	%r2846, %r2846, %r1577;
	ld.global.u32 	%r1578, [%rd9+36];
	xor.b32  	%r2845, %r2845, %r1578;
$L__BB3_46:
	and.b32  	%r1580, %r1563, 4;
	setp.eq.s32 	%p26, %r1580, 0;
	@%p26 bra 	$L__BB3_48;
	ld.global.u32 	%r1581, [%rd9+40];
	xor.b32  	%r2849, %r2849, %r1581;
	ld.global.u32 	%r1582, [%rd9+44];
	xor.b32  	%r2848, %r2848, %r1582;
	ld.global.u32 	%r1583, [%rd9+48];
	xor.b32  	%r2847, %r2847, %r1583;
	ld.global.u32 	%r1584, [%rd9+52];
	xor.b32  	%r2846, %r2846, %r1584;
	ld.global.u32 	%r1585, [%rd9+56];
	xor.b32  	%r2845, %r2845, %r1585;
$L__BB3_48:
	and.b32  	%r1587, %r1563, 8;
	setp.eq.s32 	%p27, %r1587, 0;
	@%p27 bra 	$L__BB3_50;
	ld.global.u32 	%r1588, [%rd9+60];
	xor.b32  	%r2849, %r2849, %r1588;
	ld.global.u32 	%r1589, [%rd9+64];
	xor.b32  	%r2848, %r2848, %r1589;
	ld.global.u32 	%r1590, [%rd9+68];
	xor.b32  	%r2847, %r2847, %r1590;
	ld.global.u32 	%r1591, [%rd9+72];
	xor.b32  	%r2846, %r2846, %r1591;
	ld.global.u32 	%r1592, [%rd9+76];
	xor.b32  	%r2845, %r2845, %r1592;
$L__BB3_50:
	and.b32  	%r1594, %r1563, 16;
	setp.eq.s32 	%p28, %r1594, 0;
	@%p28 bra 	$L__BB3_52;
	ld.global.u32 	%r1595, [%rd9+80];
	xor.b32  	%r2849, %r2849, %r1595;
	ld.global.u32 	%r1596, [%rd9+84];
	xor.b32  	%r2848, %r2848, %r1596;
	ld.global.u32 	%r1597, [%rd9+88];
	xor.b32  	%r2847, %r2847, %r1597;
	ld.global.u32 	%r1598, [%rd9+92];
	xor.b32  	%r2846, %r2846, %r1598;
	ld.global.u32 	%r1599, [%rd9+96];
	xor.b32  	%r2845, %r2845, %r1599;
$L__BB3_52:
	and.b32  	%r1601, %r1563, 32;
	setp.eq.s32 	%p29, %r1601, 0;
	@%p29 bra 	$L__BB3_54;
	ld.global.u32 	%r1602, [%rd9+100];
	xor.b32  	%r2849, %r2849, %r1602;
	ld.global.u32 	%r1603, [%rd9+104];
	xor.b32  	%r2848, %r2848, %r1603;
	ld.global.u32 	%r1604, [%rd9+108];
	xor.b32  	%r2847, %r2847, %r1604;
	ld.global.u32 	%r1605, [%rd9+112];
	xor.b32  	%r2846, %r2846, %r1605;
	ld.global.u32 	%r1606, [%rd9+116];
	xor.b32  	%r2845, %r2845, %r1606;
$L__BB3_54:
	and.b32  	%r1608, %r1563, 64;
	setp.eq.s32 	%p30, %r1608, 0;
	@%p30 bra 	$L__BB3_56;
	ld.global.u32 	%r1609, [%rd9+120];
	xor.b32  	%r2849, %r2849, %r1609;
	ld.global.u32 	%r1610, [%rd9+124];
	xor.b32  	%r2848, %r2848, %r1610;
	ld.global.u32 	%r1611, [%rd9+128];
	xor.b32  	%r2847, %r2847, %r1611;
	ld.global.u32 	%r1612, [%rd9+132];
	xor.b32  	%r2846, %r2846, %r1612;
	ld.global.u32 	%r1613, [%rd9+136];
	xor.b32  	%r2845, %r2845, %r1613;
$L__BB3_56:
	and.b32  	%r1615, %r1563, 128;
	setp.eq.s32 	%p31, %r1615, 0;
	@%p31 bra 	$L__BB3_58;
	ld.global.u32 	%r1616, [%rd9+140];
	xor.b32  	%r2849, %r2849, %r1616;
	ld.global.u32 	%r1617, [%rd9+144];
	xor.b32  	%r2848, %r2848, %r1617;
	ld.global.u32 	%r1618, [%rd9+148];
	xor.b32  	%r2847, %r2847, %r1618;
	ld.global.u32 	%r1619, [%rd9+152];
	xor.b32  	%r2846, %r2846, %r1619;
	ld.global.u32 	%r1620, [%rd9+156];
	xor.b32  	%r2845, %r2845, %r1620;
$L__BB3_58:
	and.b32  	%r1622, %r1563, 256;
	setp.eq.s32 	%p32, %r1622, 0;
	@%p32 bra 	$L__BB3_60;
	ld.global.u32 	%r1623, [%rd9+160];
	xor.b32  	%r2849, %r2849, %r1623;
	ld.global.u32 	%r1624, [%rd9+164];
	xor.b32  	%r2848, %r2848, %r1624;
	ld.global.u32 	%r1625, [%rd9+168];
	xor.b32  	%r2847, %r2847, %r1625;
	ld.global.u32 	%r1626, [%rd9+172];
	xor.b32  	%r2846, %r2846, %r1626;
	ld.global.u32 	%r1627, [%rd9+176];
	xor.b32  	%r2845, %r2845, %r1627;
$L__BB3_60:
	and.b32  	%r1629, %r1563, 512;
	setp.eq.s32 	%p33, %r1629, 0;
	@%p33 bra 	$L__BB3_62;
	ld.global.u32 	%r1630, [%rd9+180];
	xor.b32  	%r2849, %r2849, %r1630;
	ld.global.u32 	%r1631, [%rd9+184];
	xor.b32  	%r2848, %r2848, %r1631;
	ld.global.u32 	%r1632, [%rd9+188];
	xor.b32  	%r2847, %r2847, %r1632;
	ld.global.u32 	%r1633, [%rd9+192];
	xor.b32  	%r2846, %r2846, %r1633;
	ld.global.u32 	%r1634, [%rd9+196];
	xor.b32  	%r2845, %r2845, %r1634;
$L__BB3_62:
	and.b32  	%r1636, %r1563, 1024;
	setp.eq.s32 	%p34, %r1636, 0;
	@%p34 bra 	$L__BB3_64;
	ld.global.u32 	%r1637, [%rd9+200];
	xor.b32  	%r2849, %r2849, %r1637;
	ld.global.u32 	%r1638, [%rd9+204];
	xor.b32  	%r2848, %r2848, %r1638;
	ld.global.u32 	%r1639, [%rd9+208];
	xor.b32  	%r2847, %r2847, %r1639;
	ld.global.u32 	%r1640, [%rd9+212];
	xor.b32  	%r2846, %r2846, %r1640;
	ld.global.u32 	%r1641, [%rd9+216];
	xor.b32  	%r2845, %r2845, %r1641;
$L__BB3_64:
	and.b32  	%r1643, %r1563, 2048;
	setp.eq.s32 	%p35, %r1643, 0;
	@%p35 bra 	$L__BB3_66;
	ld.global.u32 	%r1644, [%rd9+220];
	xor.b32  	%r2849, %r2849, %r1644;
	ld.global.u32 	%r1645, [%rd9+224];
	xor.b32  	%r2848, %r2848, %r1645;
	ld.global.u32 	%r1646, [%rd9+228];
	xor.b32  	%r2847, %r2847, %r1646;
	ld.global.u32 	%r1647, [%rd9+232];
	xor.b32  	%r2846, %r2846, %r1647;
	ld.global.u32 	%r1648, [%rd9+236];
	xor.b32  	%r2845, %r2845, %r1648;
$L__BB3_66:
	and.b32  	%r1650, %r1563, 4096;
	setp.eq.s32 	%p36, %r1650, 0;
	@%p36 bra 	$L__BB3_68;
	ld.global.u32 	%r1651, [%rd9+240];
	xor.b32  	%r2849, %r2849, %r1651;
	ld.global.u32 	%r1652, [%rd9+244];
	xor.b32  	%r2848, %r2848, %r1652;
	ld.global.u32 	%r1653, [%rd9+248];
	xor.b32  	%r2847, %r2847, %r1653;
	ld.global.u32 	%r1654, [%rd9+252];
	xor.b32  	%r2846, %r2846, %r1654;
	ld.global.u32 	%r1655, [%rd9+256];
	xor.b32  	%r2845, %r2845, %r1655;
$L__BB3_68:
	and.b32  	%r1657, %r1563, 8192;
	setp.eq.s32 	%p37, %r1657, 0;
	@%p37 bra 	$L__BB3_70;
	ld.global.u32 	%r1658, [%rd9+260];
	xor.b32  	%r2849, %r2849, %r1658;
	ld.global.u32 	%r1659, [%rd9+264];
	xor.b32  	%r2848, %r2848, %r1659;
	ld.global.u32 	%r1660, [%rd9+268];
	xor.b32  	%r2847, %r2847, %r1660;
	ld.global.u32 	%r1661, [%rd9+272];
	xor.b32  	%r2846, %r2846, %r1661;
	ld.global.u32 	%r1662, [%rd9+276];
	xor.b32  	%r2845, %r2845, %r1662;
$L__BB3_70:
	and.b32  	%r1664, %r1563, 16384;
	setp.eq.s32 	%p38, %r1664, 0;
	@%p38 bra 	$L__BB3_72;
	ld.global.u32 	%r1665, [%rd9+280];
	xor.b32  	%r2849, %r2849, %r1665;
	ld.global.u32 	%r1666, [%rd9+284];
	xor.b32  	%r2848, %r2848, %r1666;
	ld.global.u32 	%r1667, [%rd9+288];
	xor.b32  	%r2847, %r2847, %r1667;
	ld.global.u32 	%r1668, [%rd9+292];
	xor.b32  	%r2846, %r2846, %r1668;
	ld.global.u32 	%r1669, [%rd9+296];
	xor.b32  	%r2845, %r2845, %r1669;
$L__BB3_72:
	and.b32  	%r1671, %r1563, 32768;
	setp.eq.s32 	%p39, %r1671, 0;
	@%p39 bra 	$L__BB3_74;
	ld.global.u32 	%r1672, [%rd9+300];
	xor.b32  	%r2849, %r2849, %r1672;
	ld.global.u32 	%r1673, [%rd9+304];
	xor.b32  	%r2848, %r2848, %r1673;
	ld.global.u32 	%r1674, [%rd9+308];
	xor.b32  	%r2847, %r2847, %r1674;
	ld.global.u32 	%r1675, [%rd9+312];
	xor.b32  	%r2846, %r2846, %r1675;
	ld.global.u32 	%r1676, [%rd9+316];
	xor.b32  	%r2845, %r2845, %r1676;
$L__BB3_74:
	add.s32 	%r2936, %r2936, 16;
	setp.ne.s32 	%p40, %r2936, 32;
	@%p40 bra 	$L__BB3_42;
	mad.lo.s32 	%r1677, %r2930, -31, %r197;
	add.s32 	%r2930, %r1677, 1;
	setp.ne.s32 	%p41, %r2930, 5;
	@%p41 bra 	$L__BB3_41;
	st.local.u32 	[%rd3+4], %r2849;
	st.local.v2.u32 	[%rd3+8], {%r2848, %r2847};
	st.local.v2.u32 	[%rd3+16], {%r2846, %r2845};
	setp.ne.s64 	%p42, %rd6, 3;
	@%p42 bra 	$L__BB3_114;
	mov.b32 	%r2845, 0;
	mov.u32 	%r2846, %r2845;
	mov.u32 	%r2847, %r2845;
	mov.u32 	%r2848, %r2845;
	mov.u32 	%r2849, %r2845;
	mov.u32 	%r3022, %r2845;
$L__BB3_78:
	mul.wide.u32 	%rd27, %r3022, 4;
	add.s64 	%rd28, %rd3, %rd27;
	ld.local.u32 	%r372, [%rd28+4];
	shl.b32 	%r373, %r3022, 5;
	mov.b32 	%r3028, 0;
$L__BB3_79:
	.pragma "nounroll";
	shr.u32 	%r1680, %r372, %r3028;
	and.b32  	%r1681, %r1680, 1;
	setp.eq.b32 	%p43, %r1681, 1;
	not.pred 	%p44, %p43;
	add.s32 	%r1682, %r373, %r3028;
	mul.lo.s32 	%r1683, %r1682, 5;
	mul.wide.u32 	%rd29, %r1683, 4;
	add.s64 	%rd10, %rd7, %rd29;
	@%p44 bra 	$L__BB3_81;
	ld.global.u32 	%r1684, [%rd10];
	xor.b32  	%r2849, %r2849, %r1684;
	ld.global.u32 	%r1685, [%rd10+4];
	xor.b32  	%r2848, %r2848, %r1685;
	ld.global.u32 	%r1686, [%rd10+8];
	xor.b32  	%r2847, %r2847, %r1686;
	ld.global.u32 	%r1687, [%rd10+12];
	xor.b32  	%r2846, %r2846, %r1687;
	ld.global.u32 	%r1688, [%rd10+16];
	xor.b32  	%r2845, %r2845, %r1688;
$L__BB3_81:
	and.b32  	%r1690, %r1680, 2;
	setp.eq.s32 	%p45, %r1690, 0;
	@%p45 bra 	$L__BB3_83;
	ld.global.u32 	%r1691, [%rd10+20];
	xor.b32  	%r2849, %r2849, %r1691;
	ld.global.u32 	%r1692, [%rd10+24];
	xor.b32  	%r2848, %r2848, %r1692;
	ld.global.u32 	%r1693, [%rd10+28];
	xor.b32  	%r2847, %r2847, %r1693;
	ld.global.u32 	%r1694, [%rd10+32];
	xor.b32  	%r2846, %r2846, %r1694;
	ld.global.u32 	%r1695, [%rd10+36];
	xor.b32  	%r2845, %r2845, %r1695;
$L__BB3_83:
	and.b32  	%r1697, %r1680, 4;
	setp.eq.s32 	%p46, %r1697, 0;
	@%p46 bra 	$L__BB3_85;
	ld.global.u32 	%r1698, [%rd10+40];
	xor.b32  	%r2849, %r2849, %r1698;
	ld.global.u32 	%r1699, [%rd10+44];
	xor.b32  	%r2848, %r2848, %r1699;
	ld.global.u32 	%r1700, [%rd10+48];
	xor.b32  	%r2847, %r2847, %r1700;
	ld.global.u32 	%r1701, [%rd10+52];
	xor.b32  	%r2846, %r2846, %r1701;
	ld.global.u32 	%r1702, [%rd10+56];
	xor.b32  	%r2845, %r2845, %r1702;
$L__BB3_85:
	and.b32  	%r1704, %r1680, 8;
	setp.eq.s32 	%p47, %r1704, 0;
	@%p47 bra 	$L__BB3_87;
	ld.global.u32 	%r1705, [%rd10+60];
	xor.b32  	%r2849, %r2849, %r1705;
	ld.global.u32 	%r1706, [%rd10+64];
	xor.b32  	%r2848, %r2848, %r1706;
	ld.global.u32 	%r1707, [%rd10+68];
	xor.b32  	%r2847, %r2847, %r1707;
	ld.global.u32 	%r1708, [%rd10+72];
	xor.b32  	%r2846, %r2846, %r1708;
	ld.global.u32 	%r1709, [%rd10+76];
	xor.b32  	%r2845, %r2845, %r1709;
$L__BB3_87:
	and.b32  	%r1711, %r1680, 16;
	setp.eq.s32 	%p48, %r1711, 0;
	@%p48 bra 	$L__BB3_89;
	ld.global.u32 	%r1712, [%rd10+80];
	xor.b32  	%r2849, %r2849, %r1712;
	ld.global.u32 	%r1713, [%rd10+84];
	xor.b32  	%r2848, %r2848, %r1713;
	ld.global.u32 	%r1714, [%rd10+88];
	xor.b32  	%r2847, %r2847, %r1714;
	ld.global.u32 	%r1715, [%rd10+92];
	xor.b32  	%r2846, %r2846, %r1715;
	ld.global.u32 	%r1716, [%rd10+96];
	xor.b32  	%r2845, %r2845, %r1716;
$L__BB3_89:
	and.b32  	%r1718, %r1680, 32;
	setp.eq.s32 	%p49, %r1718, 0;
	@%p49 bra 	$L__BB3_91;
	ld.global.u32 	%r1719, [%rd10+100];
	xor.b32  	%r2849, %r2849, %r1719;
	ld.global.u32 	%r1720, [%rd10+104];
	xor.b32  	%r2848, %r2848, %r1720;
	ld.global.u32 	%r1721, [%rd10+108];
	xor.b32  	%r2847, %r2847, %r1721;
	ld.global.u32 	%r1722, [%rd10+112];
	xor.b32  	%r2846, %r2846, %r1722;
	ld.global.u32 	%r1723, [%rd10+116];
	xor.b32  	%r2845, %r2845, %r1723;
$L__BB3_91:
	and.b32  	%r1725, %r1680, 64;
	setp.eq.s32 	%p50, %r1725, 0;
	@%p50 bra 	$L__BB3_93;
	ld.global.u32 	%r1726, [%rd10+120];
	xor.b32  	%r2849, %r2849, %r1726;
	ld.global.u32 	%r1727, [%rd10+124];
	xor.b32  	%r2848, %r2848, %r1727;
	ld.global.u32 	%r1728, [%rd10+128];
	xor.b32  	%r2847, %r2847, %r1728;
	ld.global.u32 	%r1729, [%rd10+132];
	xor.b32  	%r2846, %r2846, %r1729;
	ld.global.u32 	%r1730, [%rd10+136];
	xor.b32  	%r2845, %r2845, %r1730;
$L__BB3_93:
	and.b32  	%r1732, %r1680, 128;
	setp.eq.s32 	%p51, %r1732, 0;
	@%p51 bra 	$L__BB3_95;
	ld.global.u32 	%r1733, [%rd10+140];
	xor.b32  	%r2849, %r2849, %r1733;
	ld.global.u32 	%r1734, [%rd10+144];
	xor.b32  	%r2848, %r2848, %r1734;
	ld.global.u32 	%r1735, [%rd10+148];
	xor.b32  	%r2847, %r2847, %r1735;
	ld.global.u32 	%r1736, [%rd10+152];
	xor.b32  	%r2846, %r2846, %r1736;
	ld.global.u32 	%r1737, [%rd10+156];
	xor.b32  	%r2845, %r2845, %r1737;
$L__BB3_95:
	and.b32  	%r1739, %r1680, 256;
	setp.eq.s32 	%p52, %r1739, 0;
	@%p52 bra 	$L__BB3_97;
	ld.global.u32 	%r1740, [%rd10+160];
	xor.b32  	%r2849, %r2849, %r1740;
	ld.global.u32 	%r1741, [%rd10+164];
	xor.b32  	%r2848, %r2848, %r1741;
	ld.global.u32 	%r1742, [%rd10+168];
	xor.b32  	%r2847, %r2847, %r1742;
	ld.global.u32 	%r1743, [%rd10+172];
	xor.b32  	%r2846, %r2846, %r1743;
	ld.global.u32 	%r1744, [%rd10+176];
	xor.b32  	%r2845, %r2845, %r1744;
$L__BB3_97:
	and.b32  	%r1746, %r1680, 512;
	setp.eq.s32 	%p53, %r1746, 0;
	@%p53 bra 	$L__BB3_99;
	ld.global.u32 	%r1747, [%rd10+180];
	xor.b32  	%r2849, %r2849, %r1747;
	ld.global.u32 	%r1748, [%rd10+184];
	xor.b32  	%r2848, %r2848, %r1748;
	ld.global.u32 	%r1749, [%rd10+188];
	xor.b32  	%r2847, %r2847, %r1749;
	ld.global.u32 	%r1750, [%rd10+192];
	xor.b32  	%r2846, %r2846, %r1750;
	ld.global.u32 	%r1751, [%rd10+196];
	xor.b32  	%r2845, %r2845, %r1751;
$L__BB3_99:
	and.b32  	%r1753, %r1680, 1024;
	setp.eq.s32 	%p54, %r1753, 0;
	@%p54 bra 	$L__BB3_101;
	ld.global.u32 	%r1754, [%rd10+200];
	xor.b32  	%r2849, %r2849, %r1754;
	ld.global.u32 	%r1755, [%rd10+204];
	xor.b32  	%r2848, %r2848, %r1755;
	ld.global.u32 	%r1756, [%rd10+208];
	xor.b32  	%r2847, %r2847, %r1756;
	ld.global.u32 	%r1757, [%rd10+212];
	xor.b32  	%r2846, %r2846, %r1757;
	ld.global.u32 	%r1758, [%rd10+216];
	xor.b32  	%r2845, %r2845, %r1758;
$L__BB3_101:
	and.b32  	%r1760, %r1680, 2048;
	setp.eq.s32 	%p55, %r1760, 0;
	@%p55 bra 	$L__BB3_103;
	ld.global.u32 	%r1761, [%rd10+220];
	xor.b32  	%r2849, %r2849, %r1761;
	ld.global.u32 	%r1762, [%rd10+224];
	xor.b32  	%r2848, %r2848, %r1762;
	ld.global.u32 	%r1763, [%rd10+228];
	xor.b32  	%r2847, %r2847, %r1763;
	ld.global.u32 	%r1764, [%rd10+232];
	xor.b32  	%r2846, %r2846, %r1764;
	ld.global.u32 	%r1765, [%rd10+236];
	xor.b32  	%r2845, %r2845, %r1765;
$L__BB3_103:
	and.b32  	%r1767, %r1680, 4096;
	setp.eq.s32 	%p56, %r1767, 0;
	@%p56 bra 	$L__BB3_105;
	ld.global.u32 	%r1768, [%rd10+240];
	xor.b32  	%r2849, %r2849, %r1768;
	ld.global.u32 	%r1769, [%rd10+244];
	xor.b32  	%r2848, %r2848, %r1769;
	ld.global.u32 	%r1770, [%rd10+248];
	xor.b32  	%r2847, %r2847, %r1770;
	ld.global.u32 	%r1771, [%rd10+252];
	xor.b32  	%r2846, %r2846, %r1771;
	ld.global.u32 	%r1772, [%rd10+256];
	xor.b32  	%r2845, %r2845, %r1772;
$L__BB3_105:
	and.b32  	%r1774, %r1680, 8192;
	setp.eq.s32 	%p57, %r1774, 0;
	@%p57 bra 	$L__BB3_107;
	ld.global.u32 	%r1775, [%rd10+260];
	xor.b32  	%r2849, %r2849, %r1775;
	ld.global.u32 	%r1776, [%rd10+264];
	xor.b32  	%r2848, %r2848, %r1776;
	ld.global.u32 	%r1777, [%rd10+268];
	xor.b32  	%r2847, %r2847, %r1777;
	ld.global.u32 	%r1778, [%rd10+272];
	xor.b32  	%r2846, %r2846, %r1778;
	ld.global.u32 	%r1779, [%rd10+276];
	xor.b32  	%r2845, %r2845, %r1779;
$L__BB3_107:
	and.b32  	%r1781, %r1680, 16384;
	setp.eq.s32 	%p58, %r1781, 0;
	@%p58 bra 	$L__BB3_109;
	ld.global.u32 	%r1782, [%rd10+280];
	xor.b32  	%r2849, %r2849, %r1782;
	ld.global.u32 	%r1783, [%rd10+284];
	xor.b32  	%r2848, %r2848, %r1783;
	ld.global.u32 	%r1784, [%rd10+288];
	xor.b32  	%r2847, %r2847, %r1784;
	ld.global.u32 	%r1785, [%rd10+292];
	xor.b32  	%r2846, %r2846, %r1785;
	ld.global.u32 	%r1786, [%rd10+296];
	xor.b32  	%r2845, %r2845, %r1786;
$L__BB3_109:
	and.b32  	%r1788, %r1680, 32768;
	setp.eq.s32 	%p59, %r1788, 0;
	@%p59 bra 	$L__BB3_111;
	ld.global.u32 	%r1789, [%rd10+300];
	xor.b32  	%r2849, %r2849, %r1789;
	ld.global.u32 	%r1790, [%rd10+304];
	xor.b32  	%r2848, %r2848, %r1790;
	ld.global.u32 	%r1791, [%rd10+308];
	xor.b32  	%r2847, %r2847, %r1791;
	ld.global.u32 	%r1792, [%rd10+312];
	xor.b32  	%r2846, %r2846, %r1792;
	ld.global.u32 	%r1793, [%rd10+316];
	xor.b32  	%r2845, %r2845, %r1793;
$L__BB3_111:
	add.s32 	%r3028, %r3028, 16;
	setp.ne.s32 	%p60, %r3028, 32;
	@%p60 bra 	$L__BB3_79;
	mad.lo.s32 	%r1794, %r3022, -31, %r373;
	add.s32 	%r3022, %r1794, 1;
	setp.ne.s32 	%p61, %r3022, 5;
	@%p61 bra 	$L__BB3_78;
	st.local.u32 	[%rd3+4], %r2849;
	st.local.v2.u32 	[%rd3+8], {%r2848, %r2847};
	st.local.v2.u32 	[%rd3+16], {%r2846, %r2845};
$L__BB3_114:
	shr.u64 	%rd72, %rd5, 2;
	add.s32 	%r2832, %r2832, 1;
	setp.gt.u64 	%p62, %rd5, 3;
	@%p62 bra 	$L__BB3_2;
$L__BB3_115:
	shr.u32 	%r1795, %r2849, 2;
	xor.b32  	%r1796, %r1795, %r2849;
	shl.b32 	%r1797, %r2845, 4;
	shl.b32 	%r1798, %r1796, 1;
	xor.b32  	%r1799, %r1798, %r1797;
	xor.b32  	%r1800, %r1799, %r1796;
	xor.b32  	%r1801, %r1800, %r2845;
	add.s32 	%r1802, %r2, %r1801;
	add.s32 	%r553, %r1802, 362437;
	shr.u32 	%r1803, %r2848, 2;
	xor.b32  	%r1804, %r1803, %r2848;
	shl.b32 	%r1805, %r1801, 4;
	shl.b32 	%r1806, %r1804, 1;
	xor.b32  	%r1807, %r1806, %r1805;
	xor.b32  	%r1808, %r1807, %r1804;
	xor.b32  	%r1809, %r1808, %r1801;
	add.s32 	%r1810, %r2, %r1809;
	add.s32 	%r554, %r1810, 724874;
	shr.u32 	%r1811, %r2847, 2;
	xor.b32  	%r1812, %r1811, %r2847;
	shl.b32 	%r1813, %r1809, 4;
	shl.b32 	%r1814, %r1812, 1;
	xor.b32  	%r1815, %r1814, %r1813;
	xor.b32  	%r1816, %r1815, %r1812;
	xor.b32  	%r1817, %r1816, %r1809;
	add.s32 	%r1818, %r2, %r1817;
	add.s32 	%r555, %r1818, 1087311;
	shr.u32 	%r1819, %r2846, 2;
	xor.b32  	%r1820, %r1819, %r2846;
	shl.b32 	%r1821, %r1817, 4;
	shl.b32 	%r1822, %r1820, 1;
	xor.b32  	%r1823, %r1822, %r1821;
	xor.b32  	%r1824, %r1823, %r1820;
	xor.b32  	%r3128, %r1824, %r1817;
	add.s32 	%r1825, %r2, %r3128;
	add.s32 	%r557, %r1825, 1449748;
	shr.u32 	%r1826, %r2845, 2;
	xor.b32  	%r1827, %r1826, %r2845;
	shl.b32 	%r1828, %r3128, 4;
	shl.b32 	%r1829, %r1827, 1;
	xor.b32  	%r1830, %r1829, %r1828;
	xor.b32  	%r1831, %r1830, %r1827;
	xor.b32  	%r3127, %r1831, %r3128;
	add.s32 	%r1832, %r2, %r3127;
	add.s32 	%r559, %r1832, 1812185;
	shr.u32 	%r1833, %r1801, 2;
	xor.b32  	%r1834, %r1833, %r1801;
	shl.b32 	%r1835, %r3127, 4;
	shl.b32 	%r1836, %r1834, 1;
	xor.b32  	%r1837, %r1836, %r1835;
	xor.b32  	%r1838, %r1837, %r1834;
	xor.b32  	%r3126, %r1838, %r3127;
	add.s32 	%r1839, %r2, %r3126;
	add.s32 	%r561, %r1839, 2174622;
	shr.u32 	%r1840, %r1809, 2;
	xor.b32  	%r1841, %r1840, %r1809;
	shl.b32 	%r1842, %r3126, 4;
	shl.b32 	%r1843, %r1841, 1;
	xor.b32  	%r1844, %r1843, %r1842;
	xor.b32  	%r1845, %r1844, %r1841;
	xor.b32  	%r3125, %r1845, %r3126;
	add.s32 	%r1846, %r2, %r3125;
	add.s32 	%r563, %r1846, 2537059;
	shr.u32 	%r1847, %r1817, 2;
	xor.b32  	%r1848, %r1847, %r1817;
	shl.b32 	%r1849, %r3125, 4;
	shl.b32 	%r1850, %r1848, 1;
	xor.b32  	%r1851, %r1850, %r1849;
	xor.b32  	%r1852, %r1851, %r1848;
	xor.b32  	%r3124, %r1852, %r3125;
	add.s32 	%r3123, %r2, 2899496;
	add.s32 	%r566, %r3124, %r3123;
	st.local.v4.u32 	[%rd2], {%r553, %r554, %r555, %r557};
	st.local.v4.u32 	[%rd2+16], {%r559, %r561, %r563, %r566};
	setp.eq.s32 	%p63, %r1430, 0;
	@%p63 bra 	$L__BB3_127;
	and.b32  	%r567, %r1430, 7;
	setp.lt.u32 	%p64, %r1430, 8;
	mov.b32 	%r3119, 0;
	@%p64 bra 	$L__BB3_119;
	and.b32  	%r3119, %r1430, -8;
	mov.b32 	%r3122, 0;
$L__BB3_118:
	.pragma "nounroll";
	mul.wide.u32 	%rd30, %r3122, 4;
	add.s64 	%rd31, %rd1, %rd30;
	ld.global.u32 	%r1855, [%rd31];
	and.b32  	%r1856, %r1855, 31;
	mov.b32 	%r1857, 1;
	shl.b32 	%r1858, %r1857, %r1856;
	not.b32 	%r1859, %r1858;
	shr.u32 	%r1860, %r1855, 5;
	mul.wide.u32 	%rd32, %r1860, 4;
	add.s64 	%rd33, %rd2, %rd32;
	ld.local.u32 	%r1861, [%rd33];
	and.b32  	%r1862, %r1861, %r1859;
	st.local.u32 	[%rd33], %r1862;
	ld.global.u32 	%r1863, [%rd31+4];
	and.b32  	%r1864, %r1863, 31;
	shl.b32 	%r1865, %r1857, %r1864;
	not.b32 	%r1866, %r1865;
	shr.u32 	%r1867, %r1863, 5;
	mul.wide.u32 	%rd34, %r1867, 4;
	add.s64 	%rd35, %rd2, %rd34;
	ld.local.u32 	%r1868, [%rd35];
	and.b32  	%r1869, %r1868, %r1866;
	st.local.u32 	[%rd35], %r1869;
	ld.global.u32 	%r1870, [%rd31+8];
	and.b32  	%r1871, %r1870, 31;
	shl.b32 	%r1872, %r1857, %r1871;
	not.b32 	%r1873, %r1872;
	shr.u32 	%r1874, %r1870, 5;
	mul.wide.u32 	%rd36, %r1874, 4;
	add.s64 	%rd37, %rd2, %rd36;
	ld.local.u32 	%r1875, [%rd37];
	and.b32  	%r1876, %r1875, %r1873;
	st.local.u32 	[%rd37], %r1876;
	ld.global.u32 	%r1877, [%rd31+12];
	and.b32  	%r1878, %r1877, 31;
	shl.b32 	%r1879, %r1857, %r1878;
	not.b32 	%r1880, %r1879;
	shr.u32 	%r1881, %r1877, 5;
	mul.wide.u32 	%rd38, %r1881, 4;
	add.s64 	%rd39, %rd2, %rd38;
	ld.local.u32 	%r1882, [%rd39];
	and.b32  	%r1883, %r1882, %r1880;
	st.local.u32 	[%rd39], %r1883;
	ld.global.u32 	%r1884, [%rd31+16];
	and.b32  	%r1885, %r1884, 31;
	shl.b32 	%r1886, %r1857, %r1885;
	not.b32 	%r1887, %r1886;
	shr.u32 	%r1888, %r1884, 5;
	mul.wide.u32 	%rd40, %r1888, 4;
	add.s64 	%rd41, %rd2, %rd40;
	ld.local.u32 	%r1889, [%rd41];
	and.b32  	%r1890, %r1889, %r1887;
	st.local.u32 	[%rd41], %r1890;
	ld.global.u32 	%r1891, [%rd31+20];
	and.b32  	%r1892, %r1891, 31;
	shl.b32 	%r1893, %r1857, %r1892;
	not.b32 	%r1894, %r1893;
	shr.u32 	%r1895, %r1891, 5;
	mul.wide.u32 	%rd42, %r1895, 4;
	add.s64 	%rd43, %rd2, %rd42;
	ld.local.u32 	%r1896, [%rd43];
	and.b32  	%r1897, %r1896, %r1894;
	st.local.u32 	[%rd43], %r1897;
	ld.global.u32 	%r1898, [%rd31+24];
	and.b32  	%r1899, %r1898, 31;
	shl.b32 	%r1900, %r1857, %r1899;
	not.b32 	%r1901, %r1900;
	shr.u32 	%r1902, %r1898, 5;
	mul.wide.u32 	%rd44, %r1902, 4;
	add.s64 	%rd45, %rd2, %rd44;
	ld.local.u32 	%r1903, [%rd45];
	and.b32  	%r1904, %r1903, %r1901;
	st.local.u32 	[%rd45], %r1904;
	ld.global.u32 	%r1905, [%rd31+28];
	and.b32  	%r1906, %r1905, 31;
	shl.b32 	%r1907, %r1857, %r1906;
	not.b32 	%r1908, %r1907;
	shr.u32 	%r1909, %r1905, 5;
	mul.wide.u32 	%rd46, %r1909, 4;
	add.s64 	%rd47, %rd2, %rd46;
	ld.local.u32 	%r1910, [%rd47];
	and.b32  	%r1911, %r1910, %r1908;
	st.local.u32 	[%rd47], %r1911;
	add.s32 	%r3122, %r3122, 8;
	setp.eq.s32 	%p65, %r3122, %r3119;
	@%p65 bra 	$L__BB3_119;
	bra.uni 	$L__BB3_118;
$L__BB3_119:
	setp.eq.s32 	%p66, %r567, 0;
	@%p66 bra 	$L__BB3_127;
	and.b32  	%r570, %r1430, 3;
	setp.lt.u32 	%p67, %r567, 4;
	@%p67 bra 	$L__BB3_122;
	mul.wide.u32 	%rd48, %r3119, 4;
	add.s64 	%rd49, %rd1, %rd48;
	ld.global.u32 	%r1912, [%rd49];
	and.b32  	%r1913, %r1912, 31;
	mov.b32 	%r1914, 1;
	shl.b32 	%r1915, %r1914, %r1913;
	not.b32 	%r1916, %r1915;
	shr.u32 	%r1917, %r1912, 5;
	mul.wide.u32 	%rd50, %r1917, 4;
	add.s64 	%rd51, %rd2, %rd50;
	ld.local.u32 	%r1918, [%rd51];
	and.b32  	%r1919, %r1918, %r1916;
	st.local.u32 	[%rd51], %r1919;
	ld.global.u32 	%r1920, [%rd49+4];
	and.b32  	%r1921, %r1920, 31;
	shl.b32 	%r1922, %r1914, %r1921;
	not.b32 	%r1923, %r1922;
	shr.u32 	%r1924, %r1920, 5;
	mul.wide.u32 	%rd52, %r1924, 4;
	add.s64 	%rd53, %rd2, %rd52;
	ld.local.u32 	%r1925, [%rd53];
	and.b32  	%r1926, %r1925, %r1923;
	st.local.u32 	[%rd53], %r1926;
	ld.global.u32 	%r1927, [%rd49+8];
	and.b32  	%r1928, %r1927, 31;
	shl.b32 	%r1929, %r1914, %r1928;
	not.b32 	%r1930, %r1929;
	shr.u32 	%r1931, %r1927, 5;
	mul.wide.u32 	%rd54, %r1931, 4;
	add.s64 	%rd55, %rd2, %rd54;
	ld.local.u32 	%r1932, [%rd55];
	and.b32  	%r1933, %r1932, %r1930;
	st.local.u32 	[%rd55], %r1933;
	ld.global.u32 	%r1934, [%rd49+12];
	and.b32  	%r1935, %r1934, 31;
	shl.b32 	%r1936, %r1914, %r1935;
	not.b32 	%r1937, %r1936;
	shr.u32 	%r1938, %r1934, 5;
	mul.wide.u32 	%rd56, %r1938, 4;
	add.s64 	%rd57, %rd2, %rd56;
	ld.local.u32 	%r1939, [%rd57];
	and.b32  	%r1940, %r1939, %r1937;
	st.local.u32 	[%rd57], %r1940;
	add.s32 	%r3119, %r3119, 4;
$L__BB3_122:
	setp.eq.s32 	%p68, %r570, 0;
	@%p68 bra 	$L__BB3_127;
	setp.eq.s32 	%p69, %r570, 1;
	@%p69 bra 	$L__BB3_125;
	mul.wide.u32 	%rd58, %r3119, 4;
	add.s64 	%rd59, %rd1, %rd58;
	ld.global.u32 	%r1941, [%rd59];
	and.b32  	%r1942, %r1941, 31;
	mov.b32 	%r1943, 1;
	shl.b32 	%r1944, %r1943, %r1942;
	not.b32 	%r1945, %r1944;
	shr.u32 	%r1946, %r1941, 5;
	mul.wide.u32 	%rd60, %r1946, 4;
	add.s64 	%rd61, %rd2, %rd60;
	ld.local.u32 	%r1947, [%rd61];
	and.b32  	%r1948, %r1947, %r1945;
	st.local.u32 	[%rd61], %r1948;
	ld.global.u32 	%r1949, [%rd59+4];
	and.b32  	%r1950, %r1949, 31;
	shl.b32 	%r1951, %r1943, %r1950;
	not.b32 	%r1952, %r1951;
	shr.u32 	%r1953, %r1949, 5;
	mul.wide.u32 	%rd62, %r1953, 4;
	add.s64 	%rd63, %rd2, %rd62;
	ld.local.u32 	%r1954, [%rd63];
	and.b32  	%r1955, %r1954, %r1952;
	st.local.u32 	[%rd63], %r1955;
	add.s32 	%r3119, %r3119, 2;
$L__BB3_125:
	and.b32  	%r1956, %r1430, 1;
	setp.eq.b32 	%p70, %r1956, 1;
	not.pred 	%p71, %p70;
	@%p71 bra 	$L__BB3_127;
	mul.wide.u32 	%rd64, %r3119, 4;
	add.s64 	%rd65, %rd1, %rd64;
	ld.global.u32 	%r1957, [%rd65];
	and.b32  	%r1958, %r1957, 31;
	mov.b32 	%r1959, 1;
	shl.b32 	%r1960, %r1959, %r1958;
	not.b32 	%r1961, %r1960;
	shr.u32 	%r1962, %r1957, 5;
	mul.wide.u32 	%rd66, %r1962, 4;
	add.s64 	%rd67, %rd2, %rd66;
	ld.local.u32 	%r1963, [%rd67];
	and.b32  	%r1964, %r1963, %r1961;
	st.local.u32 	[%rd67], %r1964;
$L__BB3_127:
	ld.param.u32 	%r2825, [_Z39compute_bias_of_g_for_random_key_kernelyjjPjS_S_jiPii_param_7];
	setp.lt.s32 	%p72, %r2825, 1;
	mov.b32 	%r3558, 0;
	@%p72 bra 	$L__BB3_194;
	ld.param.u32 	%r2816, [_Z39compute_bias_of_g_for_random_key_kernelyjjPjS_S_jiPii_param_2];
	ld.param.u32 	%r2810, [_Z39compute_bias_of_g_for_random_key_kernelyjjPjS_S_jiPii_param_1];
	cvta.to.global.u64 	%rd68, %rd12;
	cvta.to.global.u64 	%rd69, %rd13;
	add.s32 	%r1967, %r2810, 1;
	max.u32 	%r575, %r1967, 2;
	add.s32 	%r1968, %r2816, 1;
	max.u32 	%r576, %r1968, 2;
	ld.global.u32 	%r1969, [%rd68];
	ld.global.u32 	%r1970, [%rd68+4];
	ld.global.u32 	%r1971, [%rd68+8];
	ld.global.u32 	%r1972, [%rd68+12];
	ld.global.u32 	%r1973, [%rd68+16];
	ld.global.u32 	%r1974, [%rd68+20];
	ld.global.u32 	%r1975, [%rd68+24];
	ld.global.u32 	%r1976, [%rd68+28];
	ld.global.u32 	%r1977, [%rd68+32];
	ld.global.u32 	%r1978, [%rd68+36];
	ld.global.u32 	%r1979, [%rd68+40];
	ld.global.u32 	%r1980, [%rd68+44];
	ld.global.u32 	%r577, [%rd68+48];
	ld.global.u32 	%r578, [%rd68+52];
	ld.global.u32 	%r579, [%rd68+56];
	ld.global.u32 	%r580, [%rd68+60];
	xor.b32  	%r581, %r1969, 1634760805;
	xor.b32  	%r582, %r1970, 857760878;
	xor.b32  	%r583, %r1971, 2036477234;
	xor.b32  	%r584, %r1972, 1797285236;
	xor.b32  	%r585, %r1973, %r553;
	xor.b32  	%r586, %r1974, %r554;
	xor.b32  	%r587, %r1975, %r555;
	xor.b32  	%r588, %r1976, %r557;
	xor.b32  	%r589, %r1977, %r559;
	xor.b32  	%r590, %r1978, %r561;
	xor.b32  	%r591, %r1979, %r563;
	xor.b32  	%r592, %r1980, %r566;
	ld.global.u32 	%r593, [%rd69];
	ld.global.u32 	%r594, [%rd69+4];
	ld.global.u32 	%r595, [%rd69+8];
	ld.global.u32 	%r596, [%rd69+12];
	ld.global.u32 	%r597, [%rd69+16];
	ld.global.u32 	%r598, [%rd69+20];
	ld.global.u32 	%r599, [%rd69+24];
	ld.global.u32 	%r600, [%rd69+28];
	ld.global.u32 	%r601, [%rd69+32];
	ld.global.u32 	%r602, [%rd69+36];
	ld.global.u32 	%r603, [%rd69+40];
	ld.global.u32 	%r604, [%rd69+44];
	ld.global.u32 	%r605, [%rd69+48];
	ld.global.u32 	%r606, [%rd69+52];
	ld.global.u32 	%r607, [%rd69+56];
	ld.global.u32 	%r608, [%rd69+60];
	ld.local.v4.u32 	{%r609, %r610, %r611, %r612}, [%rd2];
	ld.local.v4.u32 	{%r613, %r614, %r615, %r616}, [%rd2+16];
	xor.b32  	%r617, %r1973, %r609;
	xor.b32  	%r618, %r1974, %r610;
	xor.b32  	%r619, %r1975, %r611;
	xor.b32  	%r620, %r1976, %r612;
	xor.b32  	%r621, %r1977, %r613;
	xor.b32  	%r622, %r1978, %r614;
	xor.b32  	%r623, %r1979, %r615;
	xor.b32  	%r624, %r1980, %r616;
	mov.b32 	%r3129, 0;
	mov.u32 	%r3558, %r3129;
$L__BB3_129:
	mov.u32 	%r632, %r3128;
	mov.u32 	%r631, %r3127;
	mov.u32 	%r630, %r3126;
	mov.u32 	%r629, %r3125;
	mov.u32 	%r3128, %r3124;
	ld.param.u32 	%r2811, [_Z39compute_bias_of_g_for_random_key_kernelyjjPjS_S_jiPii_param_1];
	setp.eq.s32 	%p73, %r2811, 0;
	shr.u32 	%r1985, %r632, 2;
	xor.b32  	%r1986, %r1985, %r632;
	shl.b32 	%r1987, %r3128, 4;
	shl.b32 	%r1988, %r1986, 1;
	xor.b32  	%r1989, %r1988, %r1987;
	xor.b32  	%r1990, %r1989, %r1986;
	xor.b32  	%r3127, %r1990, %r3128;
	add.s32 	%r1991, %r3123, %r3127;
	add.s32 	%r3403, %r1991, 362437;
	shr.u32 	%r1992, %r631, 2;
	xor.b32  	%r1993, %r1992, %r631;
	shl.b32 	%r1994, %r3127, 4;
	shl.b32 	%r1995, %r1993, 1;
	xor.b32  	%r1996, %r1995, %r1994;
	xor.b32  	%r1997, %r1996, %r1993;
	xor.b32  	%r3126, %r1997, %r3127;
	add.s32 	%r1998, %r3123, %r3126;
	add.s32 	%r3407, %r1998, 724874;
	shr.u32 	%r1999, %r630, 2;
	xor.b32  	%r2000, %r1999, %r630;
	shl.b32 	%r2001, %r3126, 4;
	shl.b32 	%r2002, %r2000, 1;
	xor.b32  	%r2003, %r2002, %r2001;
	xor.b32  	%r2004, %r2003, %r2000;
	xor.b32  	%r3125, %r2004, %r3126;
	add.s32 	%r2005, %r3123, %r3125;
	add.s32 	%r3395, %r2005, 1087311;
	shr.u32 	%r2006, %r629, 2;
	xor.b32  	%r2007, %r2006, %r629;
	shl.b32 	%r2008, %r3125, 4;
	shl.b32 	%r2009, %r2007, 1;
	xor.b32  	%r2010, %r2009, %r2008;
	xor.b32  	%r2011, %r2010, %r2007;
	xor.b32  	%r3124, %r2011, %r3125;
	add.s32 	%r3123, %r3123, 1449748;
	add.s32 	%r3399, %r3124, %r3123;
	xor.b32  	%r3477, %r577, %r3395;
	xor.b32  	%r3481, %r578, %r3399;
	xor.b32  	%r3485, %r579, %r3403;
	xor.b32  	%r3489, %r580, %r3407;
	mov.b32 	%r3406, 1797285236;
	mov.b32 	%r3402, 2036477234;
	mov.b32 	%r3398, 857760878;
	mov.b32 	%r3394, 1634760805;
	mov.u32 	%r3147, %r553;
	mov.u32 	%r3143, %r554;
	mov.u32 	%r3139, %r555;
	mov.u32 	%r3135, %r557;
	mov.u32 	%r3145, %r559;
	mov.u32 	%r3141, %r561;
	mov.u32 	%r3137, %r563;
	mov.u32 	%r3133, %r566;
	@%p73 bra 	$L__BB3_135;
	neg.s32 	%r3131, %r575;
	mov.b32 	%r3394, 1634760805;
	mov.b32 	%r3398, 857760878;
	mov.b32 	%r3402, 2036477234;
	mov.b32 	%r3406, 1797285236;
	mov.b32 	%r3132, 0;
	mov.u32 	%r3133, %r566;
	mov.u32 	%r3135, %r557;
	mov.u32 	%r3137, %r563;
	mov.u32 	%r3139, %r555;
	mov.u32 	%r3141, %r561;
	mov.u32 	%r3143, %r554;
	mov.u32 	%r3145, %r559;
	mov.u32 	%r3147, %r553;
$L__BB3_131:
	add.s32 	%r3132, %r3132, 1;
	and.b32  	%r2017, %r3132, 1;
	setp.eq.b32 	%p74, %r2017, 1;
	not.pred 	%p75, %p74;
	@%p75 bra 	$L__BB3_133;
	add.s32 	%r2018, %r3147, %r3394;
	xor.b32  	%r2019, %r3395, %r2018;
	shf.l.wrap.b32 	%r2020, %r2019, %r2019, 16;
	add.s32 	%r2021, %r2020, %r3145;
	xor.b32  	%r2022, %r3147, %r2021;
	shf.l.wrap.b32 	%r2023, %r2022, %r2022, 12;
	add.s32 	%r3394, %r2023, %r2018;
	xor.b32  	%r2024, %r2020, %r3394;
	shf.l.wrap.b32 	%r3395, %r2024, %r2024, 8;
	add.s32 	%r3145, %r3395, %r2021;
	xor.b32  	%r2025, %r2023, %r3145;
	shf.l.wrap.b32 	%r3147, %r2025, %r2025, 7;
	add.s32 	%r2026, %r3143, %r3398;
	xor.b32  	%r2027, %r3399, %r2026;
	shf.l.wrap.b32 	%r2028, %r2027, %r2027, 16;
	add.s32 	%r2029, %r2028, %r3141;
	xor.b32  	%r2030, %r3143, %r2029;
	shf.l.wrap.b32 	%r2031, %r2030, %r2030, 12;
	add.s32 	%r3398, %r2031, %r2026;
	xor.b32  	%r2032, %r2028, %r3398;
	shf.l.wrap.b32 	%r3399, %r2032, %r2032, 8;
	add.s32 	%r3141, %r3399, %r2029;
	xor.b32  	%r2033, %r2031, %r3141;
	shf.l.wrap.b32 	%r3143, %r2033, %r2033, 7;
	add.s32 	%r2034, %r3139, %r3402;
	xor.b32  	%r2035, %r3403, %r2034;
	shf.l.wrap.b32 	%r2036, %r2035, %r2035, 16;
	add.s32 	%r2037, %r2036, %r3137;
	xor.b32  	%r2038, %r3139, %r2037;
	shf.l.wrap.b32 	%r2039, %r2038, %r2038, 12;
	add.s32 	%r3402, %r2039, %r2034;
	xor.b32  	%r2040, %r2036, %r3402;
	shf.l.wrap.b32 	%r3403, %r2040, %r2040, 8;
	add.s32 	%r3137, %r3403, %r2037;
	xor.b32  	%r2041, %r2039, %r3137;
	shf.l.wrap.b32 	%r3139, %r2041, %r2041, 7;
	add.s32 	%r2042, %r3135, %r3406;
	xor.b32  	%r2043, %r3407, %r2042;
	shf.l.wrap.b32 	%r2044, %r2043, %r2043, 16;
	add.s32 	%r2045, %r2044, %r3133;
	xor.b32  	%r2046, %r3135, %r2045;
	shf.l.wrap.b32 	%r2047, %r2046, %r2046, 12;
	add.s32 	%r3406, %r2047, %r2042;
	xor.b32  	%r2048, %r2044, %r3406;
	shf.l.wrap.b32 	%r3407, %r2048, %r2048, 8;
	add.s32 	%r3133, %r3407, %r2045;
	xor.b32  	%r2049, %r2047, %r3133;
	shf.l.wrap.b32 	%r3135, %r2049, %r2049, 7;
	bra.uni 	$L__BB3_134;
$L__BB3_133:
	add.s32 	%r2050, %r3143, %r3394;
	xor.b32  	%r2051, %r3407, %r2050;
	shf.l.wrap.b32 	%r2052, %r2051, %r2051, 16;
	add.s32 	%r2053, %r2052, %r3137;
	xor.b32  	%r2054, %r3143, %r2053;
	shf.l.wrap.b32 	%r2055, %r2054, %r2054, 12;
	add.s32 	%r3394, %r2055, %r2050;
	xor.b32  	%r2056, %r2052, %r3394;
	shf.l.wrap.b32 	%r3407, %r2056, %r2056, 8;
	add.s32 	%r3137, %r3407, %r2053;
	xor.b32  	%r2057, %r2055, %r3137;
	shf.l.wrap.b32 	%r3143, %r2057, %r2057, 7;
	add.s32 	%r2058, %r3139, %r3398;
	xor.b32  	%r2059, %r3395, %r2058;
	shf.l.wrap.b32 	%r2060, %r2059, %r2059, 16;
	add.s32 	%r2061, %r2060, %r3133;
	xor.b32  	%r2062, %r3139, %r2061;
	shf.l.wrap.b32 	%r2063, %r2062, %r2062, 12;
	add.s32 	%r3398, %r2063, %r2058;
	xor.b32  	%r2064, %r2060, %r3398;
	shf.l.wrap.b32 	%r3395, %r2064, %r2064, 8;
	add.s32 	%r3133, %r3395, %r2061;
	xor.b32  	%r2065, %r2063, %r3133;
	shf.l.wrap.b32 	%r3139, %r2065, %r2065, 7;
	add.s32 	%r2066, %r3135, %r3402;
	xor.b32  	%r2067, %r3399, %r2066;
	shf.l.wrap.b32 	%r2068, %r2067, %r2067, 16;
	add.s32 	%r2069, %r2068, %r3145;
	xor.b32  	%r2070, %r3135, %r2069;
	shf.l.wrap.b32 	%r2071, %r2070, %r2070, 12;
	add.s32 	%r3402, %r2071, %r2066;
	xor.b32  	%r2072, %r2068, %r3402;
	shf.l.wrap.b32 	%r3399, %r2072, %r2072, 8;
	add.s32 	%r3145, %r3399, %r2069;
	xor.b32  	%r2073, %r2071, %r3145;
	shf.l.wrap.b32 	%r3135, %r2073, %r2073, 7;
	add.s32 	%r2074, %r3147, %r3406;
	xor.b32  	%r2075, %r3403, %r2074;
	shf.l.wrap.b32 	%r2076, %r2075, %r2075, 16;
	add.s32 	%r2077, %r2076, %r3141;
	xor.b32  	%r2078, %r3147, %r2077;
	shf.l.wrap.b32 	%r2079, %r2078, %r2078, 12;
	add.s32 	%r3406, %r2079, %r2074;
	xor.b32  	%r2080, %r2076, %r3406;
	shf.l.wrap.b32 	%r3403, %r2080, %r2080, 8;
	add.s32 	%r3141, %r3403, %r2077;
	xor.b32  	%r2081, %r2079, %r3141;
	shf.l.wrap.b32 	%r3147, %r2081, %r2081, 7;
$L__BB3_134:
	add.s32 	%r3131, %r3131, 1;
	setp.ne.s32 	%p76, %r3131, -1;
	@%p76 bra 	$L__BB3_131;
$L__BB3_135:
	ld.param.u32 	%r2812, [_Z39compute_bias_of_g_for_random_key_kernelyjjPjS_S_jiPii_param_1];
	setp.eq.s32 	%p77, %r2812, 0;
	mov.u32 	%r3476, %r581;
	mov.u32 	%r3480, %r582;
	mov.u32 	%r3484, %r583;
	mov.u32 	%r3488, %r584;
	mov.u32 	%r3195, %r585;
	mov.u32 	%r3191, %r586;
	mov.u32 	%r3187, %r587;
	mov.u32 	%r3183, %r588;
	mov.u32 	%r3193, %r589;
	mov.u32 	%r3189, %r590;
	mov.u32 	%r3185, %r591;
	mov.u32 	%r3181, %r592;
	@%p77 bra 	$L__BB3_141;
	mov.b32 	%r3197, 1;
	mov.u32 	%r3181, %r592;
	mov.u32 	%r3183, %r588;
	mov.u32 	%r3488, %r584;
	mov.u32 	%r3185, %r591;
	mov.u32 	%r3187, %r587;
	mov.u32 	%r3484, %r583;
	mov.u32 	%r3189, %r590;
	mov.u32 	%r3191, %r586;
	mov.u32 	%r3480, %r582;
	mov.u32 	%r3193, %r589;
	mov.u32 	%r3195, %r585;
	mov.u32 	%r3476, %r581;
$L__BB3_137:
	and.b32  	%r2083, %r3197, 1;
	setp.eq.b32 	%p78, %r2083, 1;
	not.pred 	%p79, %p78;
	@%p79 bra 	$L__BB3_139;
	add.s32 	%r2084, %r3195, %r3476;
	xor.b32  	%r2085, %r3477, %r2084;
	shf.l.wrap.b32 	%r2086, %r2085, %r2085, 16;
	add.s32 	%r2087, %r2086, %r3193;
	xor.b32  	%r2088, %r3195, %r2087;
	shf.l.wrap.b32 	%r2089, %r2088, %r2088, 12;
	add.s32 	%r3476, %r2089, %r2084;
	xor.b32  	%r2090, %r2086, %r3476;
	shf.l.wrap.b32 	%r3477, %r2090, %r2090, 8;
	add.s32 	%r3193, %r3477, %r2087;
	xor.b32  	%r2091, %r2089, %r3193;
	shf.l.wrap.b32 	%r3195, %r2091, %r2091, 7;
	add.s32 	%r2092, %r3191, %r3480;
	xor.b32  	%r2093, %r3481, %r2092;
	shf.l.wrap.b32 	%r2094, %r2093, %r2093, 16;
	add.s32 	%r2095, %r2094, %r3189;
	xor.b32  	%r2096, %r3191, %r2095;
	shf.l.wrap.b32 	%r2097, %r2096, %r2096, 12;
	add.s32 	%r3480, %r2097, %r2092;
	xor.b32  	%r2098, %r2094, %r3480;
	shf.l.wrap.b32 	%r3481, %r2098, %r2098, 8;
	add.s32 	%r3189, %r3481, %r2095;
	xor.b32  	%r2099, %r2097, %r3189;
	shf.l.wrap.b32 	%r3191, %r2099, %r2099, 7;
	add.s32 	%r2100, %r3187, %r3484;
	xor.b32  	%r2101, %r3485, %r2100;
	shf.l.wrap.b32 	%r2102, %r2101, %r2101, 16;
	add.s32 	%r2103, %r2102, %r3185;
	xor.b32  	%r2104, %r3187, %r2103;
	shf.l.wrap.b32 	%r2105, %r2104, %r2104, 12;
	add.s32 	%r3484, %r2105, %r2100;
	xor.b32  	%r2106, %r2102, %r3484;
	shf.l.wrap.b32 	%r3485, %r2106, %r2106, 8;
	add.s32 	%r3185, %r3485, %r2103;
	xor.b32  	%r2107, %r2105, %r3185;
	shf.l.wrap.b32 	%r3187, %r2107, %r2107, 7;
	add.s32 	%r2108, %r3183, %r3488;
	xor.b32  	%r2109, %r3489, %r2108;
	shf.l.wrap.b32 	%r2110, %r2109, %r2109, 16;
	add.s32 	%r2111, %r2110, %r3181;
	xor.b32  	%r2112, %r3183, %r2111;
	shf.l.wrap.b32 	%r2113, %r2112, %r2112, 12;
	add.s32 	%r3488, %r2113, %r2108;
	xor.b32  	%r2114, %r2110, %r3488;
	shf.l.wrap.b32 	%r3489, %r2114, %r2114, 8;
	add.s32 	%r3181, %r3489, %r2111;
	xor.b32  	%r2115, %r2113, %r3181;
	shf.l.wrap.b32 	%r3183, %r2115, %r2115, 7;
	bra.uni 	$L__BB3_140;
$L__BB3_139:
	add.s32 	%r2116, %r3191, %r3476;
	xor.b32  	%r2117, %r3489, %r2116;
	shf.l.wrap.b32 	%r2118, %r2117, %r2117, 16;
	add.s32 	%r2119, %r2118, %r3185;
	xor.b32  	%r2120, %r3191, %r2119;
	shf.l.wrap.b32 	%r2121, %r2120, %r2120, 12;
	add.s32 	%r3476, %r2121, %r2116;
	xor.b32  	%r2122, %r2118, %r3476;
	shf.l.wrap.b32 	%r3489, %r2122, %r2122, 8;
	add.s32 	%r3185, %r3489, %r2119;
	xor.b32  	%r2123, %r2121, %r3185;
	shf.l.wrap.b32 	%r3191, %r2123, %r2123, 7;
	add.s32 	%r2124, %r3187, %r3480;
	xor.b32  	%r2125, %r3477, %r2124;
	shf.l.wrap.b32 	%r2126, %r2125, %r2125, 16;
	add.s32 	%r2127, %r2126, %r3181;
	xor.b32  	%r2128, %r3187, %r2127;
	shf.l.wrap.b32 	%r2129, %r2128, %r2128, 12;
	add.s32 	%r3480, %r2129, %r2124;
	xor.b32  	%r2130, %r2126, %r3480;
	shf.l.wrap.b32 	%r3477, %r2130, %r2130, 8;
	add.s32 	%r3181, %r3477, %r2127;
	xor.b32  	%r2131, %r2129, %r3181;
	shf.l.wrap.b32 	%r3187, %r2131, %r2131, 7;
	add.s32 	%r2132, %r3183, %r3484;
	xor.b32  	%r2133, %r3481, %r2132;
	shf.l.wrap.b32 	%r2134, %r2133, %r2133, 16;
	add.s32 	%r2135, %r2134, %r3193;
	xor.b32  	%r2136, %r3183, %r2135;
	shf.l.wrap.b32 	%r2137, %r2136, %r2136, 12;
	add.s32 	%r3484, %r2137, %r2132;
	xor.b32  	%r2138, %r2134, %r3484;
	shf.l.wrap.b32 	%r3481, %r2138, %r2138, 8;
	add.s32 	%r3193, %r3481, %r2135;
	xor.b32  	%r2139, %r2137, %r3193;
	shf.l.wrap.b32 	%r3183, %r2139, %r2139, 7;
	add.s32 	%r2140, %r3195, %r3488;
	xor.b32  	%r2141, %r3485, %r2140;
	shf.l.wrap.b32 	%r2142, %r2141, %r2141, 16;
	add.s32 	%r2143, %r2142, %r3189;
	xor.b32  	%r2144, %r3195, %r2143;
	shf.l.wrap.b32 	%r2145, %r2144, %r2144, 12;
	add.s32 	%r3488, %r2145, %r2140;
	xor.b32  	%r2146, %r2142, %r3488;
	shf.l.wrap.b32 	%r3485, %r2146, %r2146, 8;
	add.s32 	%r3189, %r3485, %r2143;
	xor.b32  	%r2147, %r2145, %r3189;
	shf.l.wrap.b32 	%r3195, %r2147, %r2147, 7;
$L__BB3_140:
	add.s32 	%r3197, %r3197, 1;
	setp.ne.s32 	%p80, %r3197, %r575;
	@%p80 bra 	$L__BB3_137;
$L__BB3_141:
	ld.param.u32 	%r2813, [_Z39compute_bias_of_g_for_random_key_kernelyjjPjS_S_jiPii_param_1];
	and.b32  	%r2148, %r2813, 1;
	setp.eq.b32 	%p81, %r2148, 1;
	not.pred 	%p82, %p81;
	@%p82 bra 	$L__BB3_146;
	ld.param.u32 	%r2817, [_Z39compute_bias_of_g_for_random_key_kernelyjjPjS_S_jiPii_param_2];
	setp.eq.s32 	%p83, %r2817, 0;
	mov.u32 	%r3243, %r3407;
	mov.u32 	%r3239, %r3403;
	mov.u32 	%r3235, %r3399;
	mov.u32 	%r3231, %r3395;
	mov.u32 	%r3244, %r3133;
	mov.u32 	%r3240, %r3137;
	mov.u32 	%r3236, %r3141;
	mov.u32 	%r3232, %r3145;
	mov.u32 	%r3245, %r3135;
	mov.u32 	%r3241, %r3139;
	mov.u32 	%r3237, %r3143;
	mov.u32 	%r3233, %r3147;
	mov.u32 	%r3242, %r3406;
	mov.u32 	%r3238, %r3402;
	mov.u32 	%r3234, %r3398;
	mov.u32 	%r3230, %r3394;
	@%p83 bra 	$L__BB3_154;
	mov.b32 	%r3246, 1;
	mov.u32 	%r3230, %r3394;
	mov.u32 	%r3231, %r3395;
	mov.u32 	%r3232, %r3145;
	mov.u32 	%r3233, %r3147;
	mov.u32 	%r3234, %r3398;
	mov.u32 	%r3235, %r3399;
	mov.u32 	%r3236, %r3141;
	mov.u32 	%r3237, %r3143;
	mov.u32 	%r3238, %r3402;
	mov.u32 	%r3239, %r3403;
	mov.u32 	%r3240, %r3137;
	mov.u32 	%r3241, %r3139;
	mov.u32 	%r3242, %r3406;
	mov.u32 	%r3243, %r3407;
	mov.u32 	%r3244, %r3133;
	mov.u32 	%r3245, %r3135;
$L__BB3_144:
	and.b32  	%r2150, %r3246, 1;
	setp.eq.b32 	%p84, %r2150, 1;
	not.pred 	%p85, %p84;
	@%p85 bra 	$L__BB3_150;
	shf.l.wrap.b32 	%r2151, %r3245, %r3245, 25;
	xor.b32  	%r2152, %r2151, %r3244;
	sub.s32 	%r2153, %r3244, %r3243;
	shf.l.wrap.b32 	%r2154, %r3243, %r3243, 24;
	xor.b32  	%r2155, %r2154, %r3242;
	sub.s32 	%r2156, %r3242, %r2152;
	shf.l.wrap.b32 	%r2157, %r2152, %r2152, 20;
	xor.b32  	%r3245, %r2157, %r2153;
	sub.s32 	%r3244, %r2153, %r2155;
	shf.l.wrap.b32 	%r2158, %r2155, %r2155, 16;
	xor.b32  	%r3243, %r2158, %r2156;
	sub.s32 	%r3242, %r2156, %r3245;
	shf.l.wrap.b32 	%r2159, %r3241, %r3241, 25;
	xor.b32  	%r2160, %r2159, %r3240;
	sub.s32 	%r2161, %r3240, %r3239;
	shf.l.wrap.b32 	%r2162, %r3239, %r3239, 24;
	xor.b32  	%r2163, %r2162, %r3238;
	sub.s32 	%r2164, %r3238, %r2160;
	shf.l.wrap.b32 	%r2165, %r2160, %r2160, 20;
	xor.b32  	%r3241, %r2165, %r2161;
	sub.s32 	%r3240, %r2161, %r2163;
	shf.l.wrap.b32 	%r2166, %r2163, %r2163, 16;
	xor.b32  	%r3239, %r2166, %r2164;
	sub.s32 	%r3238, %r2164, %r3241;
	shf.l.wrap.b32 	%r2167, %r3237, %r3237, 25;
	xor.b32  	%r2168, %r2167, %r3236;
	sub.s32 	%r2169, %r3236, %r3235;
	shf.l.wrap.b32 	%r2170, %r3235, %r3235, 24;
	xor.b32  	%r2171, %r2170, %r3234;
	sub.s32 	%r2172, %r3234, %r2168;
	shf.l.wrap.b32 	%r2173, %r2168, %r2168, 20;
	xor.b32  	%r3237, %r2173, %r2169;
	sub.s32 	%r3236, %r2169, %r2171;
	shf.l.wrap.b32 	%r2174, %r2171, %r2171, 16;
	xor.b32  	%r3235, %r2174, %r2172;
	sub.s32 	%r3234, %r2172, %r3237;
	shf.l.wrap.b32 	%r2175, %r3233, %r3233, 25;
	xor.b32  	%r2176, %r2175, %r3232;
	sub.s32 	%r2177, %r3232, %r3231;
	shf.l.wrap.b32 	%r2178, %r3231, %r3231, 24;
	xor.b32  	%r2179, %r2178, %r3230;
	sub.s32 	%r2180, %r3230, %r2176;
	shf.l.wrap.b32 	%r2181, %r2176, %r2176, 20;
	xor.b32  	%r3233, %r2181, %r2177;
	sub.s32 	%r3232, %r2177, %r2179;
	shf.l.wrap.b32 	%r2182, %r2179, %r2179, 16;
	xor.b32  	%r3231, %r2182, %r2180;
	sub.s32 	%r3230, %r2180, %r3233;
	bra.uni 	$L__BB3_151;
$L__BB3_146:
	ld.param.u32 	%r2818, [_Z39compute_bias_of_g_for_random_key_kernelyjjPjS_S_jiPii_param_2];
	setp.eq.s32 	%p87, %r2818, 0;
	mov.u32 	%r3243, %r3407;
	mov.u32 	%r3239, %r3403;
	mov.u32 	%r3235, %r3399;
	mov.u32 	%r3231, %r3395;
	mov.u32 	%r3244, %r3133;
	mov.u32 	%r3240, %r3137;
	mov.u32 	%r3236, %r3141;
	mov.u32 	%r3232, %r3145;
	mov.u32 	%r3245, %r3135;
	mov.u32 	%r3241, %r3139;
	mov.u32 	%r3237, %r3143;
	mov.u32 	%r3233, %r3147;
	mov.u32 	%r3242, %r3406;
	mov.u32 	%r3238, %r3402;
	mov.u32 	%r3234, %r3398;
	mov.u32 	%r3230, %r3394;
	@%p87 bra 	$L__BB3_154;
	mov.b32 	%r3279, 1;
	mov.u32 	%r3230, %r3394;
	mov.u32 	%r3243, %r3407;
	mov.u32 	%r3240, %r3137;
	mov.u32 	%r3237, %r3143;
	mov.u32 	%r3234, %r3398;
	mov.u32 	%r3231, %r3395;
	mov.u32 	%r3244, %r3133;
	mov.u32 	%r3241, %r3139;
	mov.u32 	%r3238, %r3402;
	mov.u32 	%r3235, %r3399;
	mov.u32 	%r3232, %r3145;
	mov.u32 	%r3245, %r3135;
	mov.u32 	%r3242, %r3406;
	mov.u32 	%r3239, %r3403;
	mov.u32 	%r3236, %r3141;
	mov.u32 	%r3233, %r3147;
$L__BB3_148:
	and.b32  	%r2216, %r3279, 1;
	setp.eq.b32 	%p88, %r2216, 1;
	not.pred 	%p89, %p88;
	@%p89 bra 	$L__BB3_152;
	shf.l.wrap.b32 	%r2217, %r3233, %r3233, 25;
	xor.b32  	%r2218, %r2217, %r3236;
	sub.s32 	%r2219, %r3236, %r3239;
	shf.l.wrap.b32 	%r2220, %r3239, %r3239, 24;
	xor.b32  	%r2221, %r2220, %r3242;
	sub.s32 	%r2222, %r3242, %r2218;
	shf.l.wrap.b32 	%r2223, %r2218, %r2218, 20;
	xor.b32  	%r3233, %r2223, %r2219;
	sub.s32 	%r3236, %r2219, %r2221;
	shf.l.wrap.b32 	%r2224, %r2221, %r2221, 16;
	xor.b32  	%r3239, %r2224, %r2222;
	sub.s32 	%r3242, %r2222, %r3233;
	shf.l.wrap.b32 	%r2225, %r3245, %r3245, 25;
	xor.b32  	%r2226, %r2225, %r3232;
	sub.s32 	%r2227, %r3232, %r3235;
	shf.l.wrap.b32 	%r2228, %r3235, %r3235, 24;
	xor.b32  	%r2229, %r2228, %r3238;
	sub.s32 	%r2230, %r3238, %r2226;
	shf.l.wrap.b32 	%r2231, %r2226, %r2226, 20;
	xor.b32  	%r3245, %r2231, %r2227;
	sub.s32 	%r3232, %r2227, %r2229;
	shf.l.wrap.b32 	%r2232, %r2229, %r2229, 16;
	xor.b32  	%r3235, %r2232, %r2230;
	sub.s32 	%r3238, %r2230, %r3245;
	shf.l.wrap.b32 	%r2233, %r3241, %r3241, 25;
	xor.b32  	%r2234, %r2233, %r3244;
	sub.s32 	%r2235, %r3244, %r3231;
	shf.l.wrap.b32 	%r2236, %r3231, %r3231, 24;
	xor.b32  	%r2237, %r2236, %r3234;
	sub.s32 	%r2238, %r3234, %r2234;
	shf.l.wrap.b32 	%r2239, %r2234, %r2234, 20;
	xor.b32  	%r3241, %r2239, %r2235;
	sub.s32 	%r3244, %r2235, %r2237;
	shf.l.wrap.b32 	%r2240, %r2237, %r2237, 16;
	xor.b32  	%r3231, %r2240, %r2238;
	sub.s32 	%r3234, %r2238, %r3241;
	shf.l.wrap.b32 	%r2241, %r3237, %r3237, 25;
	xor.b32  	%r2242, %r2241, %r3240;
	sub.s32 	%r2243, %r3240, %r3243;
	shf.l.wrap.b32 	%r2244, %r3243, %r3243, 24;
	xor.b32  	%r2245, %r2244, %r3230;
	sub.s32 	%r2246, %r3230, %r2242;
	shf.l.wrap.b32 	%r2247, %r2242, %r2242, 20;
	xor.b32  	%r3237, %r2247, %r2243;
	sub.s32 	%r3240, %r2243, %r2245;
	shf.l.wrap.b32 	%r2248, %r2245, %r2245, 16;
	xor.b32  	%r3243, %r2248, %r2246;
	sub.s32 	%r3230, %r2246, %r3237;
	bra.uni 	$L__BB3_153;
$L__BB3_150:
	shf.l.wrap.b32 	%r2183, %r3233, %r3233, 25;
	xor.b32  	%r2184, %r2183, %r3236;
	sub.s32 	%r2185, %r3236, %r3239;
	shf.l.wrap.b32 	%r2186, %r3239, %r3239, 24;
	xor.b32  	%r2187, %r2186, %r3242;
	sub.s32 	%r2188, %r3242, %r2184;
	shf.l.wrap.b32 	%r2189, %r2184, %r2184, 20;
	xor.b32  	%r3233, %r2189, %r2185;
	sub.s32 	%r3236, %r2185, %r2187;
	shf.l.wrap.b32 	%r2190, %r2187, %r2187, 16;
	xor.b32  	%r3239, %r2190, %r2188;
	sub.s32 	%r3242, %r2188, %r3233;
	shf.l.wrap.b32 	%r2191, %r3245, %r3245, 25;
	xor.b32  	%r2192, %r2191, %r3232;
	sub.s32 	%r2193, %r3232, %r3235;
	shf.l.wrap.b32 	%r2194, %r3235, %r3235, 24;
	xor.b32  	%r2195, %r2194, %r3238;
	sub.s32 	%r2196, %r3238, %r2192;
	shf.l.wrap.b32 	%r2197, %r2192, %r2192, 20;
	xor.b32  	%r3245, %r2197, %r2193;
	sub.s32 	%r3232, %r2193, %r2195;
	shf.l.wrap.b32 	%r2198, %r2195, %r2195, 16;
	xor.b32  	%r3235, %r2198, %r2196;
	sub.s32 	%r3238, %r2196, %r3245;
	shf.l.wrap.b32 	%r2199, %r3241, %r3241, 25;
	xor.b32  	%r2200, %r2199, %r3244;
	sub.s32 	%r2201, %r3244, %r3231;
	shf.l.wrap.b32 	%r2202, %r3231, %r3231, 24;
	xor.b32  	%r2203, %r2202, %r3234;
	sub.s32 	%r2204, %r3234, %r2200;
	shf.l.wrap.b32 	%r2205, %r2200, %r2200, 20;
	xor.b32  	%r3241, %r2205, %r2201;
	sub.s32 	%r3244, %r2201, %r2203;
	shf.l.wrap.b32 	%r2206, %r2203, %r2203, 16;
	xor.b32  	%r3231, %r2206, %r2204;
	sub.s32 	%r3234, %r2204, %r3241;
	shf.l.wrap.b32 	%r2207, %r3237, %r3237, 25;
	xor.b32  	%r2208, %r2207, %r3240;
	sub.s32 	%r2209, %r3240, %r3243;
	shf.l.wrap.b32 	%r2210, %r3243, %r3243, 24;
	xor.b32  	%r2211, %r2210, %r3230;
	sub.s32 	%r2212, %r3230, %r2208;
	shf.l.wrap.b32 	%r2213, %r2208, %r2208, 20;
	xor.b32  	%r3237, %r2213, %r2209;
	sub.s32 	%r3240, %r2209, %r2211;
	shf.l.wrap.b32 	%r2214, %r2211, %r2211, 16;
	xor.b32  	%r3243, %r2214, %r2212;
	sub.s32 	%r3230, %r2212, %r3237;
$L__BB3_151:
	add.s32 	%r3246, %r3246, 1;
	setp.eq.s32 	%p86, %r3246, %r576;
	@%p86 bra 	$L__BB3_154;
	bra.uni 	$L__BB3_144;
$L__BB3_152:
	shf.l.wrap.b32 	%r2249, %r3245, %r3245, 25;
	xor.b32  	%r2250, %r2249, %r3244;
	sub.s32 	%r2251, %r3244, %r3243;
	shf.l.wrap.b32 	%r2252, %r3243, %r3243, 24;
	xor.b32  	%r2253, %r2252, %r3242;
	sub.s32 	%r2254, %r3242, %r2250;
	shf.l.wrap.b32 	%r2255, %r2250, %r2250, 20;
	xor.b32  	%r3245, %r2255, %r2251;
	sub.s32 	%r3244, %r2251, %r2253;
	shf.l.wrap.b32 	%r2256, %r2253, %r2253, 16;
	xor.b32  	%r3243, %r2256, %r2254;
	sub.s32 	%r3242, %r2254, %r3245;
	shf.l.wrap.b32 	%r2257, %r3241, %r3241, 25;
	xor.b32  	%r2258, %r2257, %r3240;
	sub.s32 	%r2259, %r3240, %r3239;
	shf.l.wrap.b32 	%r2260, %r3239, %r3239, 24;
	xor.b32  	%r2261, %r2260, %r3238;
	sub.s32 	%r2262, %r3238, %r2258;
	shf.l.wrap.b32 	%r2263, %r2258, %r2258, 20;
	xor.b32  	%r3241, %r2263, %r2259;
	sub.s32 	%r3240, %r2259, %r2261;
	shf.l.wrap.b32 	%r2264, %r2261, %r2261, 16;
	xor.b32  	%r3239, %r2264, %r2262;
	sub.s32 	%r3238, %r2262, %r3241;
	shf.l.wrap.b32 	%r2265, %r3237, %r3237, 25;
	xor.b32  	%r2266, %r2265, %r3236;
	sub.s32 	%r2267, %r3236, %r3235;
	shf.l.wrap.b32 	%r2268, %r3235, %r3235, 24;
	xor.b32  	%r2269, %r2268, %r3234;
	sub.s32 	%r2270, %r3234, %r2266;
	shf.l.wrap.b32 	%r2271, %r2266, %r2266, 20;
	xor.b32  	%r3237, %r2271, %r2267;
	sub.s32 	%r3236, %r2267, %r2269;
	shf.l.wrap.b32 	%r2272, %r2269, %r2269, 16;
	xor.b32  	%r3235, %r2272, %r2270;
	sub.s32 	%r3234, %r2270, %r3237;
	shf.l.wrap.b32 	%r2273, %r3233, %r3233, 25;
	xor.b32  	%r2274, %r2273, %r3232;
	sub.s32 	%r2275, %r3232, %r3231;
	shf.l.wrap.b32 	%r2276, %r3231, %r3231, 24;
	xor.b32  	%r2277, %r2276, %r3230;
	sub.s32 	%r2278, %r3230, %r2274;
	shf.l.wrap.b32 	%r2279, %r2274, %r2274, 20;
	xor.b32  	%r3233, %r2279, %r2275;
	sub.s32 	%r3232, %r2275, %r2277;
	shf.l.wrap.b32 	%r2280, %r2277, %r2277, 16;
	xor.b32  	%r3231, %r2280, %r2278;
	sub.s32 	%r3230, %r2278, %r3233;
$L__BB3_153:
	add.s32 	%r3279, %r3279, 1;
	setp.ne.s32 	%p90, %r3279, %r576;
	@%p90 bra 	$L__BB3_148;
$L__BB3_154:
	ld.param.u32 	%r2814, [_Z39compute_bias_of_g_for_random_key_kernelyjjPjS_S_jiPii_param_1];
	and.b32  	%r2281, %r2814, 1;
	setp.eq.b32 	%p91, %r2281, 1;
	not.pred 	%p92, %p91;
	@%p92 bra 	$L__BB3_159;
	ld.param.u32 	%r2819, [_Z39compute_bias_of_g_for_random_key_kernelyjjPjS_S_jiPii_param_2];
	setp.eq.s32 	%p93, %r2819, 0;
	mov.u32 	%r3325, %r3489;
	mov.u32 	%r3321, %r3485;
	mov.u32 	%r3317, %r3481;
	mov.u32 	%r3313, %r3477;
	mov.u32 	%r3326, %r3181;
	mov.u32 	%r3322, %r3185;
	mov.u32 	%r3318, %r3189;
	mov.u32 	%r3314, %r3193;
	mov.u32 	%r3327, %r3183;
	mov.u32 	%r3323, %r3187;
	mov.u32 	%r3319, %r3191;
	mov.u32 	%r3315, %r3195;
	mov.u32 	%r3324, %r3488;
	mov.u32 	%r3320, %r3484;
	mov.u32 	%r3316, %r3480;
	mov.u32 	%r3312, %r3476;
	@%p93 bra 	$L__BB3_167;
	mov.b32 	%r3328, 1;
	mov.u32 	%r3312, %r3476;
	mov.u32 	%r3313, %r3477;
	mov.u32 	%r3314, %r3193;
	mov.u32 	%r3315, %r3195;
	mov.u32 	%r3316, %r3480;
	mov.u32 	%r3317, %r3481;
	mov.u32 	%r3318, %r3189;
	mov.u32 	%r3319, %r3191;
	mov.u32 	%r3320, %r3484;
	mov.u32 	%r3321, %r3485;
	mov.u32 	%r3322, %r3185;
	mov.u32 	%r3323, %r3187;
	mov.u32 	%r3324, %r3488;
	mov.u32 	%r3325, %r3489;
	mov.u32 	%r3326, %r3181;
	mov.u32 	%r3327, %r3183;
$L__BB3_157:
	and.b32  	%r2283, %r3328, 1;
	setp.eq.b32 	%p94, %r2283, 1;
	not.pred 	%p95, %p94;
	@%p95 bra 	$L__BB3_163;
	shf.l.wrap.b32 	%r2284, %r3327, %r3327, 25;
	xor.b32  	%r2285, %r2284, %r3326;
	sub.s32 	%r2286, %r3326, %r3325;
	shf.l.wrap.b32 	%r2287, %r3325, %r3325, 24;
	xor.b32  	%r2288, %r2287, %r3324;
	sub.s32 	%r2289, %r3324, %r2285;
	shf.l.wrap.b32 	%r2290, %r2285, %r2285, 20;
	xor.b32  	%r3327, %r2290, %r2286;
	sub.s32 	%r3326, %r2286, %r2288;
	shf.l.wrap.b32 	%r2291, %r2288, %r2288, 16;
	xor.b32  	%r3325, %r2291, %r2289;
	sub.s32 	%r3324, %r2289, %r3327;
	shf.l.wrap.b32 	%r2292, %r3323, %r3323, 25;
	xor.b32  	%r2293, %r2292, %r3322;
	sub.s32 	%r2294, %r3322, %r3321;
	shf.l.wrap.b32 	%r2295, %r3321, %r3321, 24;
	xor.b32  	%r2296, %r2295, %r3320;
	sub.s32 	%r2297, %r3320, %r2293;
	shf.l.wrap.b32 	%r2298, %r2293, %r2293, 20;
	xor.b32  	%r3323, %r2298, %r2294;
	sub.s32 	%r3322, %r2294, %r2296;
	shf.l.wrap.b32 	%r2299, %r2296, %r2296, 16;
	xor.b32  	%r3321, %r2299, %r2297;
	sub.s32 	%r3320, %r2297, %r3323;
	shf.l.wrap.b32 	%r2300, %r3319, %r3319, 25;
	xor.b32  	%r2301, %r2300, %r3318;
	sub.s32 	%r2302, %r3318, %r3317;
	shf.l.wrap.b32 	%r2303, %r3317, %r3317, 24;
	xor.b32  	%r2304, %r2303, %r3316;
	sub.s32 	%r2305, %r3316, %r2301;
	shf.l.wrap.b32 	%r2306, %r2301, %r2301, 20;
	xor.b32  	%r3319, %r2306, %r2302;
	sub.s32 	%r3318, %r2302, %r2304;
	shf.l.wrap.b32 	%r2307, %r2304, %r2304, 16;
	xor.b32  	%r3317, %r2307, %r2305;
	sub.s32 	%r3316, %r2305, %r3319;
	shf.l.wrap.b32 	%r2308, %r3315, %r3315, 25;
	xor.b32  	%r2309, %r2308, %r3314;
	sub.s32 	%r2310, %r3314, %r3313;
	shf.l.wrap.b32 	%r2311, %r3313, %r3313, 24;
	xor.b32  	%r2312, %r2311, %r3312;
	sub.s32 	%r2313, %r3312, %r2309;
	shf.l.wrap.b32 	%r2314, %r2309, %r2309, 20;
	xor.b32  	%r3315, %r2314, %r2310;
	sub.s32 	%r3314, %r2310, %r2312;
	shf.l.wrap.b32 	%r2315, %r2312, %r2312, 16;
	xor.b32  	%r3313, %r2315, %r2313;
	sub.s32 	%r3312, %r2313, %r3315;
	bra.uni 	$L__BB3_164;
$L__BB3_159:
	ld.param.u32 	%r2820, [_Z39compute_bias_of_g_for_random_key_kernelyjjPjS_S_jiPii_param_2];
	setp.eq.s32 	%p97, %r2820, 0;
	mov.u32 	%r3325, %r3489;
	mov.u32 	%r3321, %r3485;
	mov.u32 	%r3317, %r3481;
	mov.u32 	%r3313, %r3477;
	mov.u32 	%r3326, %r3181;
	mov.u32 	%r3322, %r3185;
	mov.u32 	%r3318, %r3189;
	mov.u32 	%r3314, %r3193;
	mov.u32 	%r3327, %r3183;
	mov.u32 	%r3323, %r3187;
	mov.u32 	%r3319, %r3191;
	mov.u32 	%r3315, %r3195;
	mov.u32 	%r3324, %r3488;
	mov.u32 	%r3320, %r3484;
	mov.u32 	%r3316, %r3480;
	mov.u32 	%r3312, %r3476;
	@%p97 bra 	$L__BB3_167;
	mov.b32 	%r3361, 1;
	mov.u32 	%r3312, %r3476;
	mov.u32 	%r3325, %r3489;
	mov.u32 	%r3322, %r3185;
	mov.u32 	%r3319, %r3191;
	mov.u32 	%r3316, %r3480;
	mov.u32 	%r3313, %r3477;
	mov.u32 	%r3326, %r3181;
	mov.u32 	%r3323, %r3187;
	mov.u32 	%r3320, %r3484;
	mov.u32 	%r3317, %r3481;
	mov.u32 	%r3314, %r3193;
	mov.u32 	%r3327, %r3183;
	mov.u32 	%r3324, %r3488;
	mov.u32 	%r3321, %r3485;
	mov.u32 	%r3318, %r3189;
	mov.u32 	%r3315, %r3195;
$L__BB3_161:
	and.b32  	%r2349, %r3361, 1;
	setp.eq.b32 	%p98, %r2349, 1;
	not.pred 	%p99, %p98;
	@%p99 bra 	$L__BB3_165;
	shf.l.wrap.b32 	%r2350, %r3315, %r3315, 25;
	xor.b32  	%r2351, %r2350, %r3318;
	sub.s32 	%r2352, %r3318, %r3321;
	shf.l.wrap.b32 	%r2353, %r3321, %r3321, 24;
	xor.b32  	%r2354, %r2353, %r3324;
	sub.s32 	%r2355, %r3324, %r2351;
	shf.l.wrap.b32 	%r2356, %r2351, %r2351, 20;
	xor.b32  	%r3315, %r2356, %r2352;
	sub.s32 	%r3318, %r2352, %r2354;
	shf.l.wrap.b32 	%r2357, %r2354, %r2354, 16;
	xor.b32  	%r3321, %r2357, %r2355;
	sub.s32 	%r3324, %r2355, %r3315;
	shf.l.wrap.b32 	%r2358, %r3327, %r3327, 25;
	xor.b32  	%r2359, %r2358, %r3314;
	sub.s32 	%r2360, %r3314, %r3317;
	shf.l.wrap.b32 	%r2361, %r3317, %r3317, 24;
	xor.b32  	%r2362, %r2361, %r3320;
	sub.s32 	%r2363, %r3320, %r2359;
	shf.l.wrap.b32 	%r2364, %r2359, %r2359, 20;
	xor.b32  	%r3327, %r2364, %r2360;
	sub.s32 	%r3314, %r2360, %r2362;
	shf.l.wrap.b32 	%r2365, %r2362, %r2362, 16;
	xor.b32  	%r3317, %r2365, %r2363;
	sub.s32 	%r3320, %r2363, %r3327;
	shf.l.wrap.b32 	%r2366, %r3323, %r3323, 25;
	xor.b32  	%r2367, %r2366, %r3326;
	sub.s32 	%r2368, %r3326, %r3313;
	shf.l.wrap.b32 	%r2369, %r3313, %r3313, 24;
	xor.b32  	%r2370, %r2369, %r3316;
	sub.s32 	%r2371, %r3316, %r2367;
	shf.l.wrap.b32 	%r2372, %r2367, %r2367, 20;
	xor.b32  	%r3323, %r2372, %r2368;
	sub.s32 	%r3326, %r2368, %r2370;
	shf.l.wrap.b32 	%r2373, %r2370, %r2370, 16;
	xor.b32  	%r3313, %r2373, %r2371;
	sub.s32 	%r3316, %r2371, %r3323;
	shf.l.wrap.b32 	%r2374, %r3319, %r3319, 25;
	xor.b32  	%r2375, %r2374, %r3322;
	sub.s32 	%r2376, %r3322, %r3325;
	shf.l.wrap.b32 	%r2377, %r3325, %r3325, 24;
	xor.b32  	%r2378, %r2377, %r3312;
	sub.s32 	%r2379, %r3312, %r2375;
	shf.l.wrap.b32 	%r2380, %r2375, %r2375, 20;
	xor.b32  	%r3319, %r2380, %r2376;
	sub.s32 	%r3322, %r2376, %r2378;
	shf.l.wrap.b32 	%r2381, %r2378, %r2378, 16;
	xor.b32  	%r3325, %r2381, %r2379;
	sub.s32 	%r3312, %r2379, %r3319;
	bra.uni 	$L__BB3_166;
$L__BB3_163:
	shf.l.wrap.b32 	%r2316, %r3315, %r3315, 25;
	xor.b32  	%r2317, %r2316, %r3318;
	sub.s32 	%r2318, %r3318, %r3321;
	shf.l.wrap.b32 	%r2319, %r3321, %r3321, 24;
	xor.b32  	%r2320, %r2319, %r3324;
	sub.s32 	%r2321, %r3324, %r2317;
	shf.l.wrap.b32 	%r2322, %r2317, %r2317, 20;
	xor.b32  	%r3315, %r2322, %r2318;
	sub.s32 	%r3318, %r2318, %r2320;
	shf.l.wrap.b32 	%r2323, %r2320, %r2320, 16;
	xor.b32  	%r3321, %r2323, %r2321;
	sub.s32 	%r3324, %r2321, %r3315;
	shf.l.wrap.b32 	%r2324, %r3327, %r3327, 25;
	xor.b32  	%r2325, %r2324, %r3314;
	sub.s32 	%r2326, %r3314, %r3317;
	shf.l.wrap.b32 	%r2327, %r3317, %r3317, 24;
	xor.b32  	%r2328, %r2327, %r3320;
	sub.s32 	%r2329, %r3320, %r2325;
	shf.l.wrap.b32 	%r2330, %r2325, %r2325, 20;
	xor.b32  	%r3327, %r2330, %r2326;
	sub.s32 	%r3314, %r2326, %r2328;
	shf.l.wrap.b32 	%r2331, %r2328, %r2328, 16;
	xor.b32  	%r3317, %r2331, %r2329;
	sub.s32 	%r3320, %r2329, %r3327;
	shf.l.wrap.b32 	%r2332, %r3323, %r3323, 25;
	xor.b32  	%r2333, %r2332, %r3326;
	sub.s32 	%r2334, %r3326, %r3313;
	shf.l.wrap.b32 	%r2335, %r3313, %r3313, 24;
	xor.b32  	%r2336, %r2335, %r3316;
	sub.s32 	%r2337, %r3316, %r2333;
	shf.l.wrap.b32 	%r2338, %r2333, %r2333, 20;
	xor.b32  	%r3323, %r2338, %r2334;
	sub.s32 	%r3326, %r2334, %r2336;
	shf.l.wrap.b32 	%r2339, %r2336, %r2336, 16;
	xor.b32  	%r3313, %r2339, %r2337;
	sub.s32 	%r3316, %r2337, %r3323;
	shf.l.wrap.b32 	%r2340, %r3319, %r3319, 25;
	xor.b32  	%r2341, %r2340, %r3322;
	sub.s32 	%r2342, %r3322, %r3325;
	shf.l.wrap.b32 	%r2343, %r3325, %r3325, 24;
	xor.b32  	%r2344, %r2343, %r3312;
	sub.s32 	%r2345, %r3312, %r2341;
	shf.l.wrap.b32 	%r2346, %r2341, %r2341, 20;
	xor.b32  	%r3319, %r2346, %r2342;
	sub.s32 	%r3322, %r2342, %r2344;
	shf.l.wrap.b32 	%r2347, %r2344, %r2344, 16;
	xor.b32  	%r3325, %r2347, %r2345;
	sub.s32 	%r3312, %r2345, %r3319;
$L__BB3_164:
	add.s32 	%r3328, %r3328, 1;
	setp.eq.s32 	%p96, %r3328, %r576;
	@%p96 bra 	$L__BB3_167;
	bra.uni 	$L__BB3_157;
$L__BB3_165:
	shf.l.wrap.b32 	%r2382, %r3327, %r3327, 25;
	xor.b32  	%r2383, %r2382, %r3326;
	sub.s32 	%r2384, %r3326, %r3325;
	shf.l.wrap.b32 	%r2385, %r3325, %r3325, 24;
	xor.b32  	%r2386, %r2385, %r3324;
	sub.s32 	%r2387, %r3324, %r2383;
	shf.l.wrap.b32 	%r2388, %r2383, %r2383, 20;
	xor.b32  	%r3327, %r2388, %r2384;
	sub.s32 	%r3326, %r2384, %r2386;
	shf.l.wrap.b32 	%r2389, %r2386, %r2386, 16;
	xor.b32  	%r3325, %r2389, %r2387;
	sub.s32 	%r3324, %r2387, %r3327;
	shf.l.wrap.b32 	%r2390, %r3323, %r3323, 25;
	xor.b32  	%r2391, %r2390, %r3322;
	sub.s32 	%r2392, %r3322, %r3321;
	shf.l.wrap.b32 	%r2393, %r3321, %r3321, 24;
	xor.b32  	%r2394, %r2393, %r3320;
	sub.s32 	%r2395, %r3320, %r2391;
	shf.l.wrap.b32 	%r2396, %r2391, %r2391, 20;
	xor.b32  	%r3323, %r2396, %r2392;
	sub.s32 	%r3322, %r2392, %r2394;
	shf.l.wrap.b32 	%r2397, %r2394, %r2394, 16;
	xor.b32  	%r3321, %r2397, %r2395;
	sub.s32 	%r3320, %r2395, %r3323;
	shf.l.wrap.b32 	%r2398, %r3319, %r3319, 25;
	xor.b32  	%r2399, %r2398, %r3318;
	sub.s32 	%r2400, %r3318, %r3317;
	shf.l.wrap.b32 	%r2401, %r3317, %r3317, 24;
	xor.b32  	%r2402, %r2401, %r3316;
	sub.s32 	%r2403, %r3316, %r2399;
	shf.l.wrap.b32 	%r2404, %r2399, %r2399, 20;
	xor.b32  	%r3319, %r2404, %r2400;
	sub.s32 	%r3318, %r2400, %r2402;
	shf.l.wrap.b32 	%r2405, %r2402, %r2402, 16;
	xor.b32  	%r3317, %r2405, %r2403;
	sub.s32 	%r3316, %r2403, %r3319;
	shf.l.wrap.b32 	%r2406, %r3315, %r3315, 25;
	xor.b32  	%r2407, %r2406, %r3314;
	sub.s32 	%r2408, %r3314, %r3313;
	shf.l.wrap.b32 	%r2409, %r3313, %r3313, 24;
	xor.b32  	%r2410, %r2409, %r3312;
	sub.s32 	%r2411, %r3312, %r2407;
	shf.l.wrap.b32 	%r2412, %r2407, %r2407, 20;
	xor.b32  	%r3315, %r2412, %r2408;
	sub.s32 	%r3314, %r2408, %r2410;
	shf.l.wrap.b32 	%r2413, %r2410, %r2410, 16;
	xor.b32  	%r3313, %r2413, %r2411;
	sub.s32 	%r3312, %r2411, %r3315;
$L__BB3_166:
	add.s32 	%r3361, %r3361, 1;
	setp.ne.s32 	%p100, %r3361, %r576;
	@%p100 bra 	$L__BB3_161;
$L__BB3_167:
	ld.param.u32 	%r2815, [_Z39compute_bias_of_g_for_random_key_kernelyjjPjS_S_jiPii_param_1];
	and.b32  	%r1111, %r2815, 1;
	setp.eq.s32 	%p101, %r1111, 0;
	xor.b32  	%r2414, %r3312, %r3230;
	xor.b32  	%r2415, %r3316, %r3234;
	xor.b32  	%r2416, %r3320, %r3238;
	xor.b32  	%r2417, %r3324, %r3242;
	xor.b32  	%r2418, %r3315, %r3233;
	xor.b32  	%r2419, %r3319, %r3237;
	xor.b32  	%r2420, %r3323, %r3241;
	xor.b32  	%r2421, %r3327, %r3245;
	xor.b32  	%r2422, %r3314, %r3232;
	xor.b32  	%r2423, %r3318, %r3236;
	xor.b32  	%r2424, %r3322, %r3240;
	xor.b32  	%r2425, %r3326, %r3244;
	xor.b32  	%r2426, %r3313, %r3231;
	xor.b32  	%r2427, %r3317, %r3235;
	xor.b32  	%r2428, %r3321, %r3239;
	xor.b32  	%r2429, %r3325, %r3243;
	and.b32  	%r2430, %r593, %r2414;
	and.b32  	%r2431, %r594, %r2415;
	and.b32  	%r2432, %r595, %r2416;
	and.b32  	%r2433, %r596, %r2417;
	and.b32  	%r2434, %r597, %r2418;
	and.b32  	%r2435, %r598, %r2419;
	and.b32  	%r2436, %r599, %r2420;
	and.b32  	%r2437, %r600, %r2421;
	and.b32  	%r2438, %r601, %r2422;
	and.b32  	%r2439, %r602, %r2423;
	and.b32  	%r2440, %r603, %r2424;
	and.b32  	%r2441, %r604, %r2425;
	and.b32  	%r2442, %r605, %r2426;
	and.b32  	%r2443, %r606, %r2427;
	and.b32  	%r2444, %r607, %r2428;
	and.b32  	%r2445, %r608, %r2429;
	xor.b32  	%r2446, %r2431, %r2430;
	xor.b32  	%r2447, %r2432, %r2446;
	xor.b32  	%r2448, %r2433, %r2447;
	xor.b32  	%r2449, %r2434, %r2448;
	xor.b32  	%r2450, %r2435, %r2449;
	xor.b32  	%r2451, %r2436, %r2450;
	xor.b32  	%r2452, %r2437, %r2451;
	xor.b32  	%r2453, %r2438, %r2452;
	xor.b32  	%r2454, %r2439, %r2453;
	xor.b32  	%r2455, %r2440, %r2454;
	xor.b32  	%r2456, %r2441, %r2455;
	xor.b32  	%r2457, %r2442, %r2456;
	xor.b32  	%r2458, %r2443, %r2457;
	xor.b32  	%r2459, %r2444, %r2458;
	xor.b32  	%r2460, %r2445, %r2459;
	shr.u32 	%r2461, %r2460, 16;
	xor.b32  	%r2462, %r2461, %r2460;
	shr.u32 	%r2463, %r2462, 8;
	xor.b32  	%r2464, %r2463, %r2462;
	shr.u32 	%r2465, %r2464, 4;
	xor.b32  	%r1112, %r2465, %r2464;
	add.s32 	%r2466, %r553, %r3147;
	sub.s32 	%r3397, %r2466, %r609;
	add.s32 	%r2467, %r554, %r3143;
	sub.s32 	%r3401, %r2467, %r610;
	add.s32 	%r2468, %r555, %r3139;
	sub.s32 	%r3405, %r2468, %r611;
	add.s32 	%r2469, %r557, %r3135;
	sub.s32 	%r3409, %r2469, %r612;
	add.s32 	%r2470, %r559, %r3145;
	sub.s32 	%r3396, %r2470, %r613;
	add.s32 	%r2471, %r561, %r3141;
	sub.s32 	%r3400, %r2471, %r614;
	add.s32 	%r2472, %r563, %r3137;
	sub.s32 	%r3404, %r2472, %r615;
	add.s32 	%r2473, %r566, %r3133;
	sub.s32 	%r3408, %r2473, %r616;
	@%p101 bra 	$L__BB3_172;
	ld.param.u32 	%r2821, [_Z39compute_bias_of_g_for_random_key_kernelyjjPjS_S_jiPii_param_2];
	setp.eq.s32 	%p102, %r2821, 0;
	@%p102 bra 	$L__BB3_180;
	mov.b32 	%r3410, 1;
$L__BB3_170:
	and.b32  	%r2475, %r3410, 1;
	setp.eq.b32 	%p103, %r2475, 1;
	not.pred 	%p104, %p103;
	@%p104 bra 	$L__BB3_176;
	shf.l.wrap.b32 	%r2476, %r3409, %r3409, 25;
	xor.b32  	%r2477, %r2476, %r3408;
	sub.s32 	%r2478, %r3408, %r3407;
	shf.l.wrap.b32 	%r2479, %r3407, %r3407, 24;
	xor.b32  	%r2480, %r2479, %r3406;
	sub.s32 	%r2481, %r3406, %r2477;
	shf.l.wrap.b32 	%r2482, %r2477, %r2477, 20;
	xor.b32  	%r3409, %r2482, %r2478;
	sub.s32 	%r3408, %r2478, %r2480;
	shf.l.wrap.b32 	%r2483, %r2480, %r2480, 16;
	xor.b32  	%r3407, %r2483, %r2481;
	sub.s32 	%r3406, %r2481, %r3409;
	shf.l.wrap.b32 	%r2484, %r3405, %r3405, 25;
	xor.b32  	%r2485, %r2484, %r3404;
	sub.s32 	%r2486, %r3404, %r3403;
	shf.l.wrap.b32 	%r2487, %r3403, %r3403, 24;
	xor.b32  	%r2488, %r2487, %r3402;
	sub.s32 	%r2489, %r3402, %r2485;
	shf.l.wrap.b32 	%r2490, %r2485, %r2485, 20;
	xor.b32  	%r3405, %r2490, %r2486;
	sub.s32 	%r3404, %r2486, %r2488;
	shf.l.wrap.b32 	%r2491, %r2488, %r2488, 16;
	xor.b32  	%r3403, %r2491, %r2489;
	sub.s32 	%r3402, %r2489, %r3405;
	shf.l.wrap.b32 	%r2492, %r3401, %r3401, 25;
	xor.b32  	%r2493, %r2492, %r3400;
	sub.s32 	%r2494, %r3400, %r3399;
	shf.l.wrap.b32 	%r2495, %r3399, %r3399, 24;
	xor.b32  	%r2496, %r2495, %r3398;
	sub.s32 	%r2497, %r3398, %r2493;
	shf.l.wrap.b32 	%r2498, %r2493, %r2493, 20;
	xor.b32  	%r3401, %r2498, %r2494;
	sub.s32 	%r3400, %r2494, %r2496;
	shf.l.wrap.b32 	%r2499, %r2496, %r2496, 16;
	xor.b32  	%r3399, %r2499, %r2497;
	sub.s32 	%r3398, %r2497, %r3401;
	shf.l.wrap.b32 	%r2500, %r3397, %r3397, 25;
	xor.b32  	%r2501, %r2500, %r3396;
	sub.s32 	%r2502, %r3396, %r3395;
	shf.l.wrap.b32 	%r2503, %r3395, %r3395, 24;
	xor.b32  	%r2504, %r2503, %r3394;
	sub.s32 	%r2505, %r3394, %r2501;
	shf.l.wrap.b32 	%r2506, %r2501, %r2501, 20;
	xor.b32  	%r3397, %r2506, %r2502;
	sub.s32 	%r3396, %r2502, %r2504;
	shf.l.wrap.b32 	%r2507, %r2504, %r2504, 16;
	xor.b32  	%r3395, %r2507, %r2505;
	sub.s32 	%r3394, %r2505, %r3397;
	bra.uni 	$L__BB3_177;
$L__BB3_172:
	ld.param.u32 	%r2822, [_Z39compute_bias_of_g_for_random_key_kernelyjjPjS_S_jiPii_param_2];
	setp.eq.s32 	%p106, %r2822, 0;
	@%p106 bra 	$L__BB3_180;
	mov.b32 	%r3443, 1;
$L__BB3_174:
	and.b32  	%r2541, %r3443, 1;
	setp.eq.b32 	%p107, %r2541, 1;
	not.pred 	%p108, %p107;
	@%p108 bra 	$L__BB3_178;
	shf.l.wrap.b32 	%r2542, %r3397, %r3397, 25;
	xor.b32  	%r2543, %r2542, %r3400;
	sub.s32 	%r2544, %r3400, %r3403;
	shf.l.wrap.b32 	%r2545, %r3403, %r3403, 24;
	xor.b32  	%r2546, %r2545, %r3406;
	sub.s32 	%r2547, %r3406, %r2543;
	shf.l.wrap.b32 	%r2548, %r2543, %r2543, 20;
	xor.b32  	%r3397, %r2548, %r2544;
	sub.s32 	%r3400, %r2544, %r2546;
	shf.l.wrap.b32 	%r2549, %r2546, %r2546, 16;
	xor.b32  	%r3403, %r2549, %r2547;
	sub.s32 	%r3406, %r2547, %r3397;
	shf.l.wrap.b32 	%r2550, %r3409, %r3409, 25;
	xor.b32  	%r2551, %r2550, %r3396;
	sub.s32 	%r2552, %r3396, %r3399;
	shf.l.wrap.b32 	%r2553, %r3399, %r3399, 24;
	xor.b32  	%r2554, %r2553, %r3402;
	sub.s32 	%r2555, %r3402, %r2551;
	shf.l.wrap.b32 	%r2556, %r2551, %r2551, 20;
	xor.b32  	%r3409, %r2556, %r2552;
	sub.s32 	%r3396, %r2552, %r2554;
	shf.l.wrap.b32 	%r2557, %r2554, %r2554, 16;
	xor.b32  	%r3399, %r2557, %r2555;
	sub.s32 	%r3402, %r2555, %r3409;
	shf.l.wrap.b32 	%r2558, %r3405, %r3405, 25;
	xor.b32  	%r2559, %r2558, %r3408;
	sub.s32 	%r2560, %r3408, %r3395;
	shf.l.wrap.b32 	%r2561, %r3395, %r3395, 24;
	xor.b32  	%r2562, %r2561, %r3398;
	sub.s32 	%r2563, %r3398, %r2559;
	shf.l.wrap.b32 	%r2564, %r2559, %r2559, 20;
	xor.b32  	%r3405, %r2564, %r2560;
	sub.s32 	%r3408, %r2560, %r2562;
	shf.l.wrap.b32 	%r2565, %r2562, %r2562, 16;
	xor.b32  	%r3395, %r2565, %r2563;
	sub.s32 	%r3398, %r2563, %r3405;
	shf.l.wrap.b32 	%r2566, %r3401, %r3401, 25;
	xor.b32  	%r2567, %r2566, %r3404;
	sub.s32 	%r2568, %r3404, %r3407;
	shf.l.wrap.b32 	%r2569, %r3407, %r3407, 24;
	xor.b32  	%r2570, %r2569, %r3394;
	sub.s32 	%r2571, %r3394, %r2567;
	shf.l.wrap.b32 	%r2572, %r2567, %r2567, 20;
	xor.b32  	%r3401, %r2572, %r2568;
	sub.s32 	%r3404, %r2568, %r2570;
	shf.l.wrap.b32 	%r2573, %r2570, %r2570, 16;
	xor.b32  	%r3407, %r2573, %r2571;
	sub.s32 	%r3394, %r2571, %r3401;
	bra.uni 	$L__BB3_179;
$L__BB3_176:
	shf.l.wrap.b32 	%r2508, %r3397, %r3397, 25;
	xor.b32  	%r2509, %r2508, %r3400;
	sub.s32 	%r2510, %r3400, %r3403;
	shf.l.wrap.b32 	%r2511, %r3403, %r3403, 24;
	xor.b32  	%r2512, %r2511, %r3406;
	sub.s32 	%r2513, %r3406, %r2509;
	shf.l.wrap.b32 	%r2514, %r2509, %r2509, 20;
	xor.b32  	%r3397, %r2514, %r2510;
	sub.s32 	%r3400, %r2510, %r2512;
	shf.l.wrap.b32 	%r2515, %r2512, %r2512, 16;
	xor.b32  	%r3403, %r2515, %r2513;
	sub.s32 	%r3406, %r2513, %r3397;
	shf.l.wrap.b32 	%r2516, %r3409, %r3409, 25;
	xor.b32  	%r2517, %r2516, %r3396;
	sub.s32 	%r2518, %r3396, %r3399;
	shf.l.wrap.b32 	%r2519, %r3399, %r3399, 24;
	xor.b32  	%r2520, %r2519, %r3402;
	sub.s32 	%r2521, %r3402, %r2517;
	shf.l.wrap.b32 	%r2522, %r2517, %r2517, 20;
	xor.b32  	%r3409, %r2522, %r2518;
	sub.s32 	%r3396, %r2518, %r2520;
	shf.l.wrap.b32 	%r2523, %r2520, %r2520, 16;
	xor.b32  	%r3399, %r2523, %r2521;
	sub.s32 	%r3402, %r2521, %r3409;
	shf.l.wrap.b32 	%r2524, %r3405, %r3405, 25;
	xor.b32  	%r2525, %r2524, %r3408;
	sub.s32 	%r2526, %r3408, %r3395;
	shf.l.wrap.b32 	%r2527, %r3395, %r3395, 24;
	xor.b32  	%r2528, %r2527, %r3398;
	sub.s32 	%r2529, %r3398, %r2525;
	shf.l.wrap.b32 	%r2530, %r2525, %r2525, 20;
	xor.b32  	%r3405, %r2530, %r2526;
	sub.s32 	%r3408, %r2526, %r2528;
	shf.l.wrap.b32 	%r2531, %r2528, %r2528, 16;
	xor.b32  	%r3395, %r2531, %r2529;
	sub.s32 	%r3398, %r2529, %r3405;
	shf.l.wrap.b32 	%r2532, %r3401, %r3401, 25;
	xor.b32  	%r2533, %r2532, %r3404;
	sub.s32 	%r2534, %r3404, %r3407;
	shf.l.wrap.b32 	%r2535, %r3407, %r3407, 24;
	xor.b32  	%r2536, %r2535, %r3394;
	sub.s32 	%r2537, %r3394, %r2533;
	shf.l.wrap.b32 	%r2538, %r2533, %r2533, 20;
	xor.b32  	%r3401, %r2538, %r2534;
	sub.s32 	%r3404, %r2534, %r2536;
	shf.l.wrap.b32 	%r2539, %r2536, %r2536, 16;
	xor.b32  	%r3407, %r2539, %r2537;
	sub.s32 	%r3394, %r2537, %r3401;
$L__BB3_177:
	add.s32 	%r3410, %r3410, 1;
	setp.eq.s32 	%p105, %r3410, %r576;
	@%p105 bra 	$L__BB3_180;
	bra.uni 	$L__BB3_170;
$L__BB3_178:
	shf.l.wrap.b32 	%r2574, %r3409, %r3409, 25;
	xor.b32  	%r2575, %r2574, %r3408;
	sub.s32 	%r2576, %r3408, %r3407;
	shf.l.wrap.b32 	%r2577, %r3407, %r3407, 24;
	xor.b32  	%r2578, %r2577, %r3406;
	sub.s32 	%r2579, %r3406, %r2575;
	shf.l.wrap.b32 	%r2580, %r2575, %r2575, 20;
	xor.b32  	%r3409, %r2580, %r2576;
	sub.s32 	%r3408, %r2576, %r2578;
	shf.l.wrap.b32 	%r2581, %r2578, %r2578, 16;
	xor.b32  	%r3407, %r2581, %r2579;
	sub.s32 	%r3406, %r2579, %r3409;
	shf.l.wrap.b32 	%r2582, %r3405, %r3405, 25;
	xor.b32  	%r2583, %r2582, %r3404;
	sub.s32 	%r2584, %r3404, %r3403;
	shf.l.wrap.b32 	%r2585, %r3403, %r3403, 24;
	xor.b32  	%r2586, %r2585, %r3402;
	sub.s32 	%r2587, %r3402, %r2583;
	shf.l.wrap.b32 	%r2588, %r2583, %r2583, 20;
	xor.b32  	%r3405, %r2588, %r2584;
	sub.s32 	%r3404, %r2584, %r2586;
	shf.l.wrap.b32 	%r2589, %r2586, %r2586, 16;
	xor.b32  	%r3403, %r2589, %r2587;
	sub.s32 	%r3402, %r2587, %r3405;
	shf.l.wrap.b32 	%r2590, %r3401, %r3401, 25;
	xor.b32  	%r2591, %r2590, %r3400;
	sub.s32 	%r2592, %r3400, %r3399;
	shf.l.wrap.b32 	%r2593, %r3399, %r3399, 24;
	xor.b32  	%r2594, %r2593, %r3398;
	sub.s32 	%r2595, %r3398, %r2591;
	shf.l.wrap.b32 	%r2596, %r2591, %r2591, 20;
	xor.b32  	%r3401, %r2596, %r2592;
	sub.s32 	%r3400, %r2592, %r2594;
	shf.l.wrap.b32 	%r2597, %r2594, %r2594, 16;
	xor.b32  	%r3399, %r2597, %r2595;
	sub.s32 	%r3398, %r2595, %r3401;
	shf.l.wrap.b32 	%r2598, %r3397, %r3397, 25;
	xor.b32  	%r2599, %r2598, %r3396;
	sub.s32 	%r2600, %r3396, %r3395;
	shf.l.wrap.b32 	%r2601, %r3395, %r3395, 24;
	xor.b32  	%r2602, %r2601, %r3394;
	sub.s32 	%r2603, %r3394, %r2599;
	shf.l.wrap.b32 	%r2604, %r2599, %r2599, 20;
	xor.b32  	%r3397, %r2604, %r2600;
	sub.s32 	%r3396, %r2600, %r2602;
	shf.l.wrap.b32 	%r2605, %r2602, %r2602, 16;
	xor.b32  	%r3395, %r2605, %r2603;
	sub.s32 	%r3394, %r2603, %r3397;
$L__BB3_179:
	add.s32 	%r3443, %r3443, 1;
	setp.ne.s32 	%p109, %r3443, %r576;
	@%p109 bra 	$L__BB3_174;
$L__BB3_180:
	add.s32 	%r2606, %r585, %r3195;
	sub.s32 	%r3479, %r2606, %r617;
	add.s32 	%r2607, %r586, %r3191;
	sub.s32 	%r3483, %r2607, %r618;
	add.s32 	%r2608, %r587, %r3187;
	sub.s32 	%r3487, %r2608, %r619;
	add.s32 	%r2609, %r588, %r3183;
	sub.s32 	%r3491, %r2609, %r620;
	add.s32 	%r2610, %r589, %r3193;
	sub.s32 	%r3478, %r2610, %r621;
	add.s32 	%r2611, %r590, %r3189;
	sub.s32 	%r3482, %r2611, %r622;
	add.s32 	%r2612, %r591, %r3185;
	sub.s32 	%r3486, %r2612, %r623;
	add.s32 	%r2613, %r592, %r3181;
	sub.s32 	%r3490, %r2613, %r624;
	@%p101 bra 	$L__BB3_185;
	ld.param.u32 	%r2823, [_Z39compute_bias_of_g_for_random_key_kernelyjjPjS_S_jiPii_param_2];
	setp.eq.s32 	%p111, %r2823, 0;
	@%p111 bra 	$L__BB3_193;
	mov.b32 	%r3492, 1;
$L__BB3_183:
	and.b32  	%r2615, %r3492, 1;
	setp.eq.b32 	%p112, %r2615, 1;
	not.pred 	%p113, %p112;
	@%p113 bra 	$L__BB3_189;
	shf.l.wrap.b32 	%r2616, %r3491, %r3491, 25;
	xor.b32  	%r2617, %r2616, %r3490;
	sub.s32 	%r2618, %r3490, %r3489;
	shf.l.wrap.b32 	%r2619, %r3489, %r3489, 24;
	xor.b32  	%r2620, %r2619, %r3488;
	sub.s32 	%r2621, %r3488, %r2617;
	shf.l.wrap.b32 	%r2622, %r2617, %r2617, 20;
	xor.b32  	%r3491, %r2622, %r2618;
	sub.s32 	%r3490, %r2618, %r2620;
	shf.l.wrap.b32 	%r2623, %r2620, %r2620, 16;
	xor.b32  	%r3489, %r2623, %r2621;
	sub.s32 	%r3488, %r2621, %r3491;
	shf.l.wrap.b32 	%r2624, %r3487, %r3487, 25;
	xor.b32  	%r2625, %r2624, %r3486;
	sub.s32 	%r2626, %r3486, %r3485;
	shf.l.wrap.b32 	%r2627, %r3485, %r3485, 24;
	xor.b32  	%r2628, %r2627, %r3484;
	sub.s32 	%r2629, %r3484, %r2625;
	shf.l.wrap.b32 	%r2630, %r2625, %r2625, 20;
	xor.b32  	%r3487, %r2630, %r2626;
	sub.s32 	%r3486, %r2626, %r2628;
	shf.l.wrap.b32 	%r2631, %r2628, %r2628, 16;
	xor.b32  	%r3485, %r2631, %r2629;
	sub.s32 	%r3484, %r2629, %r3487;
	shf.l.wrap.b32 	%r2632, %r3483, %r3483, 25;
	xor.b32  	%r2633, %r2632, %r3482;
	sub.s32 	%r2634, %r3482, %r3481;
	shf.l.wrap.b32 	%r2635, %r3481, %r3481, 24;
	xor.b32  	%r2636, %r2635, %r3480;
	sub.s32 	%r2637, %r3480, %r2633;
	shf.l.wrap.b32 	%r2638, %r2633, %r2633, 20;
	xor.b32  	%r3483, %r2638, %r2634;
	sub.s32 	%r3482, %r2634, %r2636;
	shf.l.wrap.b32 	%r2639, %r2636, %r2636, 16;
	xor.b32  	%r3481, %r2639, %r2637;
	sub.s32 	%r3480, %r2637, %r3483;
	shf.l.wrap.b32 	%r2640, %r3479, %r3479, 25;
	xor.b32  	%r2641, %r2640, %r3478;
	sub.s32 	%r2642, %r3478, %r3477;
	shf.l.wrap.b32 	%r2643, %r3477, %r3477, 24;
	xor.b32  	%r2644, %r2643, %r3476;
	sub.s32 	%r2645, %r3476, %r2641;
	shf.l.wrap.b32 	%r2646, %r2641, %r2641, 20;
	xor.b32  	%r3479, %r2646, %r2642;
	sub.s32 	%r3478, %r2642, %r2644;
	shf.l.wrap.b32 	%r2647, %r2644, %r2644, 16;
	xor.b32  	%r3477, %r2647, %r2645;
	sub.s32 	%r3476, %r2645, %r3479;
	bra.uni 	$L__BB3_190;
$L__BB3_185:
	ld.param.u32 	%r2824, [_Z39compute_bias_of_g_for_random_key_kernelyjjPjS_S_jiPii_param_2];
	setp.eq.s32 	%p115, %r2824, 0;
	@%p115 bra 	$L__BB3_193;
	mov.b32 	%r3525, 1;
$L__BB3_187:
	and.b32  	%r2681, %r3525, 1;
	setp.eq.b32 	%p116, %r2681, 1;
	not.pred 	%p117, %p116;
	@%p117 bra 	$L__BB3_191;
	shf.l.wrap.b32 	%r2682, %r3479, %r3479, 25;
	xor.b32  	%r2683, %r2682, %r3482;
	sub.s32 	%r2684, %r3482, %r3485;
	shf.l.wrap.b32 	%r2685, %r3485, %r3485, 24;
	xor.b32  	%r2686, %r2685, %r3488;
	sub.s32 	%r2687, %r3488, %r2683;
	shf.l.wrap.b32 	%r2688, %r2683, %r2683, 20;
	xor.b32  	%r3479, %r2688, %r2684;
	sub.s32 	%r3482, %r2684, %r2686;
	shf.l.wrap.b32 	%r2689, %r2686, %r2686, 16;
	xor.b32  	%r3485, %r2689, %r2687;
	sub.s32 	%r3488, %r2687, %r3479;
	shf.l.wrap.b32 	%r2690, %r3491, %r3491, 25;
	xor.b32  	%r2691, %r2690, %r3478;
	sub.s32 	%r2692, %r3478, %r3481;
	shf.l.wrap.b32 	%r2693, %r3481, %r3481, 24;
	xor.b32  	%r2694, %r2693, %r3484;
	sub.s32 	%r2695, %r3484, %r2691;
	shf.l.wrap.b32 	%r2696, %r2691, %r2691, 20;
	xor.b32  	%r3491, %r2696, %r2692;
	sub.s32 	%r3478, %r2692, %r2694;
	shf.l.wrap.b32 	%r2697, %r2694, %r2694, 16;
	xor.b32  	%r3481, %r2697, %r2695;
	sub.s32 	%r3484, %r2695, %r3491;
	shf.l.wrap.b32 	%r2698, %r3487, %r3487, 25;
	xor.b32  	%r2699, %r2698, %r3490;
	sub.s32 	%r2700, %r3490, %r3477;
	shf.l.wrap.b32 	%r2701, %r3477, %r3477, 24;
	xor.b32  	%r2702, %r2701, %r3480;
	sub.s32 	%r2703, %r3480, %r2699;
	shf.l.wrap.b32 	%r2704, %r2699, %r2699, 20;
	xor.b32  	%r3487, %r2704, %r2700;
	sub.s32 	%r3490, %r2700, %r2702;
	shf.l.wrap.b32 	%r2705, %r2702, %r2702, 16;
	xor.b32  	%r3477, %r2705, %r2703;
	sub.s32 	%r3480, %r2703, %r3487;
	shf.l.wrap.b32 	%r2706, %r3483, %r3483, 25;
	xor.b32  	%r2707, %r2706, %r3486;
	sub.s32 	%r2708, %r3486, %r3489;
	shf.l.wrap.b32 	%r2709, %r3489, %r3489, 24;
	xor.b32  	%r2710, %r2709, %r3476;
	sub.s32 	%r2711, %r3476, %r2707;
	shf.l.wrap.b32 	%r2712, %r2707, %r2707, 20;
	xor.b32  	%r3483, %r2712, %r2708;
	sub.s32 	%r3486, %r2708, %r2710;
	shf.l.wrap.b32 	%r2713, %r2710, %r2710, 16;
	xor.b32  	%r3489, %r2713, %r2711;
	sub.s32 	%r3476, %r2711, %r3483;
	bra.uni 	$L__BB3_192;
$L__BB3_189:
	shf.l.wrap.b32 	%r2648, %r3479, %r3479, 25;
	xor.b32  	%r2649, %r2648, %r3482;
	sub.s32 	%r2650, %r3482, %r3485;
	shf.l.wrap.b32 	%r2651, %r3485, %r3485, 24;
	xor.b32  	%r2652, %r2651, %r3488;
	sub.s32 	%r2653, %r3488, %r2649;
	shf.l.wrap.b32 	%r2654, %r2649, %r2649, 20;
	xor.b32  	%r3479, %r2654, %r2650;
	sub.s32 	%r3482, %r2650, %r2652;
	shf.l.wrap.b32 	%r2655, %r2652, %r2652, 16;
	xor.b32  	%r3485, %r2655, %r2653;
	sub.s32 	%r3488, %r2653, %r3479;
	shf.l.wrap.b32 	%r2656, %r3491, %r3491, 25;
	xor.b32  	%r2657, %r2656, %r3478;
	sub.s32 	%r2658, %r3478, %r3481;
	shf.l.wrap.b32 	%r2659, %r3481, %r3481, 24;
	xor.b32  	%r2660, %r2659, %r3484;
	sub.s32 	%r2661, %r3484, %r2657;
	shf.l.wrap.b32 	%r2662, %r2657, %r2657, 20;
	xor.b32  	%r3491, %r2662, %r2658;
	sub.s32 	%r3478, %r2658, %r2660;
	shf.l.wrap.b32 	%r2663, %r2660, %r2660, 16;
	xor.b32  	%r3481, %r2663, %r2661;
	sub.s32 	%r3484, %r2661, %r3491;
	shf.l.wrap.b32 	%r2664, %r3487, %r3487, 25;
	xor.b32  	%r2665, %r2664, %r3490;
	sub.s32 	%r2666, %r3490, %r3477;
	shf.l.wrap.b32 	%r2667, %r3477, %r3477, 24;
	xor.b32  	%r2668, %r2667, %r3480;
	sub.s32 	%r2669, %r3480, %r2665;
	shf.l.wrap.b32 	%r2670, %r2665, %r2665, 20;
	xor.b32  	%r3487, %r2670, %r2666;
	sub.s32 	%r3490, %r2666, %r2668;
	shf.l.wrap.b32 	%r2671, %r2668, %r2668, 16;
	xor.b32  	%r3477, %r2671, %r2669;
	sub.s32 	%r3480, %r2669, %r3487;
	shf.l.wrap.b32 	%r2672, %r3483, %r3483, 25;
	xor.b32  	%r2673, %r2672, %r3486;
	sub.s32 	%r2674, %r3486, %r3489;
	shf.l.wrap.b32 	%r2675, %r3489, %r3489, 24;
	xor.b32  	%r2676, %r2675, %r3476;
	sub.s32 	%r2677, %r3476, %r2673;
	shf.l.wrap.b32 	%r2678, %r2673, %r2673, 20;
	xor.b32  	%r3483, %r2678, %r2674;
	sub.s32 	%r3486, %r2674, %r2676;
	shf.l.wrap.b32 	%r2679, %r2676, %r2676, 16;
	xor.b32  	%r3489, %r2679, %r2677;
	sub.s32 	%r3476, %r2677, %r3483;
$L__BB3_190:
	add.s32 	%r3492, %r3492, 1;
	setp.eq.s32 	%p114, %r3492, %r576;
	@%p114 bra 	$L__BB3_193;
	bra.uni 	$L__BB3_183;
$L__BB3_191:
	shf.l.wrap.b32 	%r2714, %r3491, %r3491, 25;
	xor.b32  	%r2715, %r2714, %r3490;
	sub.s32 	%r2716, %r3490, %r3489;
	shf.l.wrap.b32 	%r2717, %r3489, %r3489, 24;
	xor.b32  	%r2718, %r2717, %r3488;
	sub.s32 	%r2719, %r3488, %r2715;
	shf.l.wrap.b32 	%r2720, %r2715, %r2715, 20;
	xor.b32  	%r3491, %r2720, %r2716;
	sub.s32 	%r3490, %r2716, %r2718;
	shf.l.wrap.b32 	%r2721, %r2718, %r2718, 16;
	xor.b32  	%r3489, %r2721, %r2719;
	sub.s32 	%r3488, %r2719, %r3491;
	shf.l.wrap.b32 	%r2722, %r3487, %r3487, 25;
	xor.b32  	%r2723, %r2722, %r3486;
	sub.s32 	%r2724, %r3486, %r3485;
	shf.l.wrap.b32 	%r2725, %r3485, %r3485, 24;
	xor.b32  	%r2726, %r2725, %r3484;
	sub.s32 	%r2727, %r3484, %r2723;
	shf.l.wrap.b32 	%r2728, %r2723, %r2723, 20;
	xor.b32  	%r3487, %r2728, %r2724;
	sub.s32 	%r3486, %r2724, %r2726;
	shf.l.wrap.b32 	%r2729, %r2726, %r2726, 16;
	xor.b32  	%r3485, %r2729, %r2727;
	sub.s32 	%r3484, %r2727, %r3487;
	shf.l.wrap.b32 	%r2730, %r3483, %r3483, 25;
	xor.b32  	%r2731, %r2730, %r3482;
	sub.s32 	%r2732, %r3482, %r3481;
	shf.l.wrap.b32 	%r2733, %r3481, %r3481, 24;
	xor.b32  	%r2734, %r2733, %r3480;
	sub.s32 	%r2735, %r3480, %r2731;
	shf.l.wrap.b32 	%r2736, %r2731, %r2731, 20;
	xor.b32  	%r3483, %r2736, %r2732;
	sub.s32 	%r3482, %r2732, %r2734;
	shf.l.wrap.b32 	%r2737, %r2734, %r2734, 16;
	xor.b32  	%r3481, %r2737, %r2735;
	sub.s32 	%r3480, %r2735, %r3483;
	shf.l.wrap.b32 	%r2738, %r3479, %r3479, 25;
	xor.b32  	%r2739, %r2738, %r3478;
	sub.s32 	%r2740, %r3478, %r3477;
	shf.l.wrap.b32 	%r2741, %r3477, %r3477, 24;
	xor.b32  	%r2742, %r2741, %r3476;
	sub.s32 	%r2743, %r3476, %r2739;
	shf.l.wrap.b32 	%r2744, %r2739, %r2739, 20;
	xor.b32  	%r3479, %r2744, %r2740;
	sub.s32 	%r3478, %r2740, %r2742;
	shf.l.wrap.b32 	%r2745, %r2742, %r2742, 16;
	xor.b32  	%r3477, %r2745, %r2743;
	sub.s32 	%r3476, %r2743, %r3479;
$L__BB3_192:
	add.s32 	%r3525, %r3525, 1;
	setp.ne.s32 	%p118, %r3525, %r576;
	@%p118 bra 	$L__BB3_187;
$L__BB3_193:
	ld.param.u32 	%r2826, [_Z39compute_bias_of_g_for_random_key_kernelyjjPjS_S_jiPii_param_7];
	shr.u32 	%r2746, %r1112, 2;
	xor.b32  	%r2747, %r2746, %r1112;
	xor.b32  	%r2748, %r3476, %r3394;
	xor.b32  	%r2749, %r3480, %r3398;
	xor.b32  	%r2750, %r3484, %r3402;
	xor.b32  	%r2751, %r3488, %r3406;
	xor.b32  	%r2752, %r3479, %r3397;
	xor.b32  	%r2753, %r3483, %r3401;
	xor.b32  	%r2754, %r3487, %r3405;
	xor.b32  	%r2755, %r3491, %r3409;
	xor.b32  	%r2756, %r3478, %r3396;
	xor.b32  	%r2757, %r3482, %r3400;
	xor.b32  	%r2758, %r3486, %r3404;
	xor.b32  	%r2759, %r3490, %r3408;
	xor.b32  	%r2760, %r3477, %r3395;
	xor.b32  	%r2761, %r3481, %r3399;
	xor.b32  	%r2762, %r3485, %r3403;
	xor.b32  	%r2763, %r3489, %r3407;
	and.b32  	%r2764, %r593, %r2748;
	and.b32  	%r2765, %r594, %r2749;
	and.b32  	%r2766, %r595, %r2750;
	and.b32  	%r2767, %r596, %r2751;
	and.b32  	%r2768, %r597, %r2752;
	and.b32  	%r2769, %r598, %r2753;
	and.b32  	%r2770, %r599, %r2754;
	and.b32  	%r2771, %r600, %r2755;
	and.b32  	%r2772, %r601, %r2756;
	and.b32  	%r2773, %r602, %r2757;
	and.b32  	%r2774, %r603, %r2758;
	and.b32  	%r2775, %r604, %r2759;
	and.b32  	%r2776, %r605, %r2760;
	and.b32  	%r2777, %r606, %r2761;
	and.b32  	%r2778, %r607, %r2762;
	and.b32  	%r2779, %r608, %r2763;
	xor.b32  	%r2780, %r2765, %r2764;
	xor.b32  	%r2781, %r2766, %r2780;
	xor.b32  	%r2782, %r2767, %r2781;
	xor.b32  	%r2783, %r2768, %r2782;
	xor.b32  	%r2784, %r2769, %r2783;
	xor.b32  	%r2785, %r2770, %r2784;
	xor.b32  	%r2786, %r2771, %r2785;
	xor.b32  	%r2787, %r2772, %r2786;
	xor.b32  	%r2788, %r2773, %r2787;
	xor.b32  	%r2789, %r2774, %r2788;
	xor.b32  	%r2790, %r2775, %r2789;
	xor.b32  	%r2791, %r2776, %r2790;
	xor.b32  	%r2792, %r2777, %r2791;
	xor.b32  	%r2793, %r2778, %r2792;
	xor.b32  	%r2794, %r2779, %r2793;
	shr.u32 	%r2795, %r2794, 16;
	xor.b32  	%r2796, %r2795, %r2794;
	shr.u32 	%r2797, %r2796, 8;
	xor.b32  	%r2798, %r2797, %r2796;
	shr.u32 	%r2799, %r2798, 4;
	xor.b32  	%r2800, %r2799, %r2798;
	shr.u32 	%r2801, %r2800, 2;
	xor.b32  	%r2802, %r2801, %r2800;
	xor.b32  	%r2803, %r2802, %r2747;
	shr.u32 	%r2804, %r2803, 1;
	xor.b32  	%r2805, %r2747, %r2804;
	xor.b32  	%r2806, %r2805, %r2802;
	not.b32 	%r2807, %r2806;
	and.b32  	%r2808, %r2807, 1;
	add.s32 	%r3558, %r2808, %r3558;
	add.s32 	%r3129, %r3129, 1;
	setp.ne.s32 	%p119, %r3129, %r2826;
	@%p119 bra 	$L__BB3_129;
$L__BB3_194:
	ld.param.u64 	%rd71, [_Z39compute_bias_of_g_for_random_key_kernelyjjPjS_S_jiPii_param_8];
	cvta.to.global.u64 	%rd70, %rd71;
	atom.global.add.u32 	%r2809, [%rd70], %r3558;
	ret;

}


// ===== COMPILED SASS (sm_100) =====

	.target	sm_100

	.elftype	@"ET_EXEC"


//--------------------- .note.nv.tkinfo           --------------------------
	.section	.note.nv.tkinfo,"",@"SHT_NOTE"
	.sectionflags	@"SHF_NOTE_NV_TKINFO"
	.tkinfo
        /*0018*/ 	.word	0x00000002
        /*0030*/ 	.string	""
        /*0030*/ 	.string	"ptxas"
        /*0030*/ 	.string	"Cuda compilation tools, release 13.0, V13.0.88"
        /*0030*/ 	.string	"Build cuda_13.0.r13.0/compiler.36424714_0"
        /*0030*/ 	.string	"-arch sm_100 -m 64 "



//--------------------- .note.nv.cuinfo           --------------------------
	.section	.note.nv.cuinfo,"",@"SHT_NOTE"
	.sectionflags	@"SHF_NOTE_NV_CUINFO"
        /*0018*/ 	.short	0x0002
        /*001a*/ 	.short	0x0064
        /*001c*/ 	.short	0x0082
	.zero		2


//--------------------- .nv.info                  --------------------------
	.section	.nv.info,"",@"SHT_CUDA_INFO"
	.align	4


	//----- nvinfo : EIATTR_REGCOUNT
	.align		4
        /*0000*/ 	.byte	0x04, 0x2f
        /*0002*/ 	.short	(.L_11 - .L_10)
	.align		4
.L_10:
        /*0004*/ 	.word	index@(_Z16testChachaKernelPi)
        /*0008*/ 	.word	0x0000001e


	//----- nvinfo : EIATTR_FRAME_SIZE
	.align		4
.L_11:
        /*000c*/ 	.byte	0x04, 0x11
        /*000e*/ 	.short	(.L_13 - .L_12)
	.align		4
.L_12:
        /*0010*/ 	.word	index@(_Z16testChachaKernelPi)
        /*0014*/ 	.word	0x00000000


	//----- nvinfo : EIATTR_REGCOUNT
	.align		4
.L_13:
        /*0018*/ 	.byte	0x04, 0x2f
        /*001a*/ 	.short	(.L_15 - .L_14)
	.align		4
.L_14:
        /*001c*/ 	.word	index@(_Z24differential_bias_kernelyiPjS_iPyiii)
        /*0020*/ 	.word	0x00000050


	//----- nvinfo : EIATTR_FRAME_SIZE
	.align		4
.L_15:
        /*0024*/ 	.byte	0x04, 0x11
        /*0026*/ 	.short	(.L_17 - .L_16)
	.align		4
.L_16:
        /*0028*/ 	.word	index@(_Z24differential_bias_kernelyiPjS_iPyiii)
        /*002c*/ 	.word	0x00000000


	//----- nvinfo : EIATTR_REGCOUNT
	.align		4
.L_17:
        /*0030*/ 	.byte	0x04, 0x2f
        /*0032*/ 	.short	(.L_19 - .L_18)
	.align		4
.L_18:
        /*0034*/ 	.word	index@(_Z18linear_bias_kernelyiiPjS_iPiii)
        /*0038*/ 	.word	0x00000050


	//----- nvinfo : EIATTR_FRAME_SIZE
	.align		4
.L_19:
        /*003c*/ 	.byte	0x04, 0x11
        /*003e*/ 	.short	(.L_21 - .L_20)
	.align		4
.L_20:
        /*0040*/ 	.word	index@(_Z18linear_bias_kernelyiiPjS_iPiii)
        /*0044*/ 	.word	0x00000000


	//----- nvinfo : EIATTR_REGCOUNT
	.align		4
.L_21:
        /*0048*/ 	.byte	0x04, 0x2f
        /*004a*/ 	.short	(.L_23 - .L_22)
	.align		4
.L_22:
        /*004c*/ 	.word	index@(_Z39compute_bias_of_g_for_random_key_kernelyjjPjS_S_jiPii)
        /*0050*/ 	.word	0x0000008d


	//----- nvinfo : EIATTR_FRAME_SIZE
	.align		4
.L_23:
        /*0054*/ 	.byte	0x04, 0x11
        /*0056*/ 	.short	(.L_25 - .L_24)
	.align		4
.L_24:
        /*0058*/ 	.word	index@(_Z39compute_bias_of_g_for_random_key_kernelyjjPjS_S_jiPii)
        /*005c*/ 	.word	0x00000000


	//----- nvinfo : EIATTR_MIN_STACK_SIZE
	.align		4
.L_25:
        /*0060*/ 	.byte	0x04, 0x12
        /*0062*/ 	.short	(.L_27 - .L_26)
	.align		4
.L_26:
        /*0064*/ 	.word	index@(_Z39compute_bias_of_g_for_random_key_kernelyjjPjS_S_jiPii)
        /*0068*/ 	.word	0x00000000


	//----- nvinfo : EIATTR_MIN_STACK_SIZE
	.align		4
.L_27:
        /*006c*/ 	.byte	0x04, 0x12
        /*006e*/ 	.short	(.L_29 - .L_28)
	.align		4
.L_28:
        /*0070*/ 	.word	index@(_Z18linear_bias_kernelyiiPjS_iPiii)
        /*0074*/ 	.word	0x00000000


	//----- nvinfo : EIATTR_MIN_STACK_SIZE
	.align		4
.L_29:
        /*0078*/ 	.byte	0x04, 0x12
        /*007a*/ 	.short	(.L_31 - .L_30)
	.align		4
.L_30:
        /*007c*/ 	.word	index@(_Z24differential_bias_kernelyiPjS_iPyiii)
        /*0080*/ 	.word	0x00000000


	//----- nvinfo : EIATTR_MIN_STACK_SIZE
	.align		4
.L_31:
        /*0084*/ 	.byte	0x04, 0x12
        /*0086*/ 	.short	(.L_33 - .L_32)
	.align		4
.L_32:
        /*0088*/ 	.word	index@(_Z16testChachaKernelPi)
        /*008c*/ 	.word	0x00000000
.L_33:


//--------------------- .nv.compat                --------------------------
	.section	.nv.compat,"",@"SHT_CUDA_COMPAT_INFO"
	.align	4
        /*0000*/ 	.byte	0x02, 0x09, 0x00, 0x00, 0x02, 0x02, 0x01, 0x00, 0x02, 0x05, 0x05, 0x00, 0x03, 0x07, 0x01, 0x01
        /*0010*/ 	.byte	0x02, 0x03, 0x00, 0x00, 0x02, 0x06, 0x01, 0x00, 0x04, 0x0b, 0x08, 0x00, 0x09, 0x00, 0x00, 0x00
        /*0020*/ 	.byte	0x00, 0x00, 0x00, 0x00


//--------------------- .nv.info._Z39compute_bias_of_g_for_random_key_kernelyjjPjS_S_jiPii --------------------------
	.section	.nv.info._Z39compute_bias_of_g_for_random_key_kernelyjjPjS_S_jiPii,"",@"SHT_CUDA_INFO"
	.sectionflags	@""
	.align	4


	//----- nvinfo : EIATTR_CUDA_API_VERSION
	.align		4
        /*0000*/ 	.byte	0x04, 0x37
        /*0002*/ 	.short	(.L_35 - .L_34)
.L_34:
        /*0004*/ 	.word	0x00000082


	//----- nvinfo : EIATTR_KPARAM_INFO
	.align		4
.L_35:
        /*0008*/ 	.byte	0x04, 0x17
        /*000a*/ 	.short	(.L_37 - .L_36)
.L_36:
        /*000c*/ 	.word	0x00000000
        /*0010*/ 	.short	0x0009
        /*0012*/ 	.short	0x0038
        /*0014*/ 	.byte	0x00, 0xf0, 0x11, 0x00


	//----- nvinfo : EIATTR_KPARAM_INFO
	.align		4
.L_37:
        /*0018*/ 	.byte	0x04, 0x17
        /*001a*/ 	.short	(.L_39 - .L_38)
.L_38:
        /*001c*/ 	.word	0x00000000
        /*0020*/ 	.short	0x0008
        /*0022*/ 	.short	0x0030
        /*0024*/ 	.byte	0x00, 0xf5, 0x21, 0x00


	//----- nvinfo : EIATTR_KPARAM_INFO
	.align		4
.L_39:
        /*0028*/ 	.byte	0x04, 0x17
        /*002a*/ 	.short	(.L_41 - .L_40)
.L_40:
        /*002c*/ 	.word	0x00000000
        /*0030*/ 	.short	0x0007
        /*0032*/ 	.short	0x002c
        /*0034*/ 	.byte	0x00, 0xf0, 0x11, 0x00


	//----- nvinfo : EIATTR_KPARAM_INFO
	.align		4
.L_41:
        /*0038*/ 	.byte	0x04, 0x17
        /*003a*/ 	.short	(.L_43 - .L_42)
.L_42:
        /*003c*/ 	.word	0x00000000
        /*0040*/ 	.short	0x0006
        /*0042*/ 	.short	0x0028
        /*0044*/ 	.byte	0x00, 0xf0, 0x11, 0x00


	//----- nvinfo : EIATTR_KPARAM_INFO
	.align		4
.L_43:
        /*0048*/ 	.byte	0x04, 0x17
        /*004a*/ 	.short	(.L_45 - .L_44)
.L_44:
        /*004c*/ 	.word	0x00000000
        /*0050*/ 	.short	0x0005
        /*0052*/ 	.short	0x0020
        /*0054*/ 	.byte	0x00, 0xf5, 0x21, 0x00


	//----- nvinfo : EIATTR_KPARAM_INFO
	.align		4
.L_45:
        /*0058*/ 	.byte	0x04, 0x17
        /*005a*/ 	.short	(.L_47 - .L_46)
.L_46:
        /*005c*/ 	.word	0x00000000
        /*0060*/ 	.short	0x0004
        /*0062*/ 	.short	0x0018
        /*0064*/ 	.byte	0x00, 0xf5, 0x21, 0x00


	//----- nvinfo : EIATTR_KPARAM_INFO
	.align		4
.L_47:
        /*0068*/ 	.byte	0x04, 0x17
        /*006a*/ 	.short	(.L_49 - .L_48)
.L_48:
        /*006c*/ 	.word	0x00000000
        /*0070*/ 	.short	0x0003
        /*0072*/ 	.short	0x0010
        /*0074*/ 	.byte	0x00, 0xf5, 0x21, 0x00


	//----- nvinfo : EIATTR_KPARAM_INFO
	.align		4
.L_49:
        /*0078*/ 	.byte	0x04, 0x17
        /*007a*/ 	.short	(.L_51 - .L_50)
.L_50:
        /*007c*/ 	.word	0x00000000
        /*0080*/ 	.short	0x0002
        /*0082*/ 	.short	0x000c
        /*0084*/ 	.byte	0x00, 0xf0, 0x11, 0x00


	//----- nvinfo : EIATTR_KPARAM_INFO
	.align		4
.L_51:
        /*0088*/ 	.byte	0x04, 0x17
        /*008a*/ 	.short	(.L_53 - .L_52)
.L_52:
        /*008c*/ 	.word	0x00000000
        /*0090*/ 	.short	0x0001
        /*0092*/ 	.short	0x0008
        /*0094*/ 	.byte	0x00, 0xf0, 0x11, 0x00


	//----- nvinfo : EIATTR_KPARAM_INFO
	.align		4
.L_53:
        /*0098*/ 	.byte	0x04, 0x17
        /*009a*/ 	.short	(.L_55 - .L_54)
.L_54:
        /*009c*/ 	.word	0x00000000
        /*00a0*/ 	.short	0x0000
        /*00a2*/ 	.short	0x0000
        /*00a4*/ 	.byte	0x00, 0xf0, 0x21, 0x00


	//----- nvinfo : EIATTR_SPARSE_MMA_MASK
	.align		4
.L_55:
        /*00a8*/ 	.byte	0x03, 0x50
        /*00aa*/ 	.short	0x0000


	//----- nvinfo : EIATTR_MAXREG_COUNT
	.align		4
        /*00ac*/ 	.byte	0x03, 0x1b
        /*00ae*/ 	.short	0x00ff


	//----- nvinfo : EIATTR_MERCURY_ISA_VERSION
	.align		4
        /*00b0*/ 	.byte	0x03, 0x5f
        /*00b2*/ 	.short	0x0101


	//----- nvinfo : EIATTR_INT_WARP_WIDE_INSTR_OFFSETS
	.align		4
        /*00b4*/ 	.byte	0x04, 0x31
        /*00b6*/ 	.short	(.L_57 - .L_56)


	//   ....[0]....
.L_56:
        /*00b8*/ 	.word	0x0000de90


	//   ....[1]....
        /*00bc*/ 	.word	0x0000deb0


	//----- nvinfo : EIATTR_VRC_CTA_INIT_COUNT
	.align		4
.L_57:
        /*00c0*/ 	.byte	0x02, 0x4a
	.zero		1
	.zero		1


	//----- nvinfo : EIATTR_EXIT_INSTR_OFFSETS
	.align		4
        /*00c4*/ 	.byte	0x04, 0x1c
        /*00c6*/ 	.short	(.L_59 - .L_58)


	//   ....[0]....
.L_58:
        /*00c8*/ 	.word	0x0000df00


	//----- nvinfo : EIATTR_CRS_STACK_SIZE
	.align		4
.L_59:
        /*00cc*/ 	.byte	0x04, 0x1e
        /*00ce*/ 	.short	(.L_61 - .L_60)
.L_60:
        /*00d0*/ 	.word	0x00000000


	//----- nvinfo : EIATTR_CBANK_PARAM_SIZE
	.align		4
.L_61:
        /*00d4*/ 	.byte	0x03, 0x19
        /*00d6*/ 	.short	0x003c


	//----- nvinfo : EIATTR_PARAM_CBANK
	.align		4
        /*00d8*/ 	.byte	0x04, 0x0a
        /*00da*/ 	.short	(.L_63 - .L_62)
	.align		4
.L_62:
        /*00dc*/ 	.word	index@(.nv.constant0._Z39compute_bias_of_g_for_random_key_kernelyjjPjS_S_jiPii)
        /*00e0*/ 	.short	0x0380
        /*00e2*/ 	.short	0x003c


	//----- nvinfo : EIATTR_SW_WAR
	.align		4
.L_63:
        /*00e4*/ 	.byte	0x04, 0x36
        /*00e6*/ 	.short	(.L_65 - .L_64)
.L_64:
        /*00e8*/ 	.word	0x00000008
.L_65:


//--------------------- .nv.info._Z18linear_bias_kernelyiiPjS_iPiii --------------------------
	.section	.nv.info._Z18linear_bias_kernelyiiPjS_iPiii,"",@"SHT_CUDA_INFO"
	.sectionflags	@""
	.align	4


	//----- nvinfo : EIATTR_CUDA_API_VERSION
	.align		4
        /*0000*/ 	.byte	0x04, 0x37
        /*0002*/ 	.short	(.L_67 - .L_66)
.L_66:
        /*0004*/ 	.word	0x00000082


	//----- nvinfo : EIATTR_KPARAM_INFO
	.align		4
.L_67:
        /*0008*/ 	.byte	0x04, 0x17
        /*000a*/ 	.short	(.L_69 - .L_68)
.L_68:
        /*000c*/ 	.word	0x00000000
        /*0010*/ 	.short	0x0008
        /*0012*/ 	.short	0x0034
        /*0014*/ 	.byte	0x00, 0xf0, 0x11, 0x00


	//----- nvinfo : EIATTR_KPARAM_INFO
	.align		4
.L_69:
        /*0018*/ 	.byte	0x04, 0x17
        /*001a*/ 	.short	(.L_71 - .L_70)
.L_70:
        /*001c*/ 	.word	0x00000000
        /*0020*/ 	.short	0x0007
        /*0022*/ 	.short	0x0030
        /*0024*/ 	.byte	0x00, 0xf0, 0x11, 0x00


	//----- nvinfo : EIATTR_KPARAM_INFO
	.align		4
.L_71:
        /*0028*/ 	.byte	0x04, 0x17
        /*002a*/ 	.short	(.L_73 - .L_72)
.L_72:
        /*002c*/ 	.word	0x00000000
        /*0030*/ 	.short	0x0006
        /*0032*/ 	.short	0x0028
        /*0034*/ 	.byte	0x00, 0xf5, 0x21, 0x00


	//----- nvinfo : EIATTR_KPARAM_INFO
	.align		4
.L_73:
        /*0038*/ 	.byte	0x04, 0x17
        /*003a*/ 	.short	(.L_75 - .L_74)
.L_74:
        /*003c*/ 	.word	0x00000000
        /*0040*/ 	.short	0x0005
        /*0042*/ 	.short	0x0020
        /*0044*/ 	.byte	0x00, 0xf0, 0x11, 0x00


	//----- nvinfo : EIATTR_KPARAM_INFO
	.align		4
.L_75:
        /*0048*/ 	.byte	0x04, 0x17
        /*004a*/ 	.short	(.L_77 - .L_76)
.L_76:
        /*004c*/ 	.word	0x00000000
        /*0050*/ 	.short	0x0004
        /*0052*/ 	.short	0x0018
        /*0054*/ 	.byte	0x00, 0xf5, 0x21, 0x00


	//----- nvinfo : EIATTR_KPARAM_INFO
	.align		4
.L_77:
        /*0058*/ 	.byte	0x04, 0x17
        /*005a*/ 	.short	(.L_79 - .L_78)
.L_78:
        /*005c*/ 	.word	0x00000000
        /*0060*/ 	.short	0x0003
        /*0062*/ 	.short	0x0010
        /*0064*/ 	.byte	0x00, 0xf5, 0x21, 0x00


	//----- nvinfo : EIATTR_KPARAM_INFO
	.align		4
.L_79:
        /*0068*/ 	.byte	0x04, 0x17
        /*006a*/ 	.short	(.L_81 - .L_80)
.L_80:
        /*006c*/ 	.word	0x00000000
        /*0070*/ 	.short	0x0002
        /*0072*/ 	.short	0x000c
        /*0074*/ 	.byte	0x00, 0xf0, 0x11, 0x00


	//----- nvinfo : EIATTR_KPARAM_INFO
	.align		4
.L_81:
        /*0078*/ 	.byte	0x04, 0x17
        /*007a*/ 	.short	(.L_83 - .L_82)
.L_82:
        /*007c*/ 	.word	0x00000000
        /*0080*/ 	.short	0x0001
        /*0082*/ 	.short	0x0008
        /*0084*/ 	.byte	0x00, 0xf0, 0x11, 0x00


	//----- nvinfo : EIATTR_KPARAM_INFO
	.align		4
.L_83:
        /*0088*/ 	.byte	0x04, 0x17
        /*008a*/ 	.short	(.L_85 - .L_84)
.L_84:
        /*008c*/ 	.word	0x00000000
        /*0090*/ 	.short	0x0000
        /*0092*/ 	.short	0x0000
        /*0094*/ 	.byte	0x00, 0xf0, 0x21, 0x00


	//----- nvinfo : EIATTR_SPARSE_MMA_MASK
	.align		4
.L_85:
        /*0098*/ 	.byte	0x03, 0x50
        /*009a*/ 	.short	0x0000


	//----- nvinfo : EIATTR_MAXREG_COUNT
	.align		4
        /*009c*/ 	.byte	0x03, 0x1b
        /*009e*/ 	.short	0x00ff


	//----- nvinfo : EIATTR_MERCURY_ISA_VERSION
	.align		4
        /*00a0*/ 	.byte	0x03, 0x5f
        /*00a2*/ 	.short	0x0101


	//----- nvinfo : EIATTR_INT_WARP_WIDE_INSTR_OFFSETS
	.align		4
        /*00a4*/ 	.byte	0x04, 0x31
        /*00a6*/ 	.short	(.L_87 - .L_86)


	//   ....[0]....
.L_86:
        /*00a8*/ 	.word	0x00008110


	//   ....[1]....
        /*00ac*/ 	.word	0x00008130


	//----- nvinfo : EIATTR_VRC_CTA_INIT_COUNT
	.align		4
.L_87:
        /*00b0*/ 	.byte	0x02, 0x4a
	.zero		1
	.zero		1


	//----- nvinfo : EIATTR_EXIT_INSTR_OFFSETS
	.align		4
        /*00b4*/ 	.byte	0x04, 0x1c
        /*00b6*/ 	.short	(.L_89 - .L_88)


	//   ....[0]....
.L_88:
        /*00b8*/ 	.word	0x00008180


	//----- nvinfo : EIATTR_CRS_STACK_SIZE
	.align		4
.L_89:
        /*00bc*/ 	.byte	0x04, 0x1e
        /*00be*/ 	.short	(.L_91 - .L_90)
.L_90:
        /*00c0*/ 	.word	0x00000000


	//----- nvinfo : EIATTR_CBANK_PARAM_SIZE
	.align		4
.L_91:
        /*00c4*/ 	.byte	0x03, 0x19
        /*00c6*/ 	.short	0x0038


	//----- nvinfo : EIATTR_PARAM_CBANK
	.align		4
        /*00c8*/ 	.byte	0x04, 0x0a
        /*00ca*/ 	.short	(.L_93 - .L_92)
	.align		4
.L_92:
        /*00cc*/ 	.word	index@(.nv.constant0._Z18linear_bias_kernelyiiPjS_iPiii)
        /*00d0*/ 	.short	0x0380
        /*00d2*/ 	.short	0x0038


	//----- nvinfo : EIATTR_SW_WAR
	.align		4
.L_93:
        /*00d4*/ 	.byte	0x04, 0x36
        /*00d6*/ 	.short	(.L_95 - .L_94)
.L_94:
        /*00d8*/ 	.word	0x00000008
.L_95:


//--------------------- .nv.info._Z24differential_bias_kernelyiPjS_iPyiii --------------------------
	.section	.nv.info._Z24differential_bias_kernelyiPjS_iPyiii,"",@"SHT_CUDA_INFO"
	.sectionflags	@""
	.align	4


	//----- nvinfo : EIATTR_CUDA_API_VERSION
	.align		4
        /*0000*/ 	.byte	0x04, 0x37
        /*0002*/ 	.short	(.L_97 - .L_96)
.L_96:
        /*0004*/ 	.word	0x00000082


	//----- nvinfo : EIATTR_KPARAM_INFO
	.align		4
.L_97:
        /*0008*/ 	.byte	0x04, 0x17
        /*000a*/ 	.short	(.L_99 - .L_98)
.L_98:
        /*000c*/ 	.word	0x00000000
        /*0010*/ 	.short	0x0008
        /*0012*/ 	.short	0x0038
        /*0014*/ 	.byte	0x00, 0xf0, 0x11, 0x00


	//----- nvinfo : EIATTR_KPARAM_INFO
	.align		4
.L_99:
        /*0018*/ 	.byte	0x04, 0x17
        /*001a*/ 	.short	(.L_101 - .L_100)
.L_100:
        /*001c*/ 	.word	0x00000000
        /*0020*/ 	.short	0x0007
        /*0022*/ 	.short	0x0034
        /*0024*/ 	.byte	0x00, 0xf0, 0x11, 0x00


	//----- nvinfo : EIATTR_KPARAM_INFO
	.align		4
.L_101:
        /*0028*/ 	.byte	0x04, 0x17
        /*002a*/ 	.short	(.L_103 - .L_102)
.L_102:
        /*002c*/ 	.word	0x00000000
        /*0030*/ 	.short	0x0006
        /*0032*/ 	.short	0x0030
        /*0034*/ 	.byte	0x00, 0xf0, 0x11, 0x00


	//----- nvinfo : EIATTR_KPARAM_INFO
	.align		4
.L_103:
        /*0038*/ 	.byte	0x04, 0x17
        /*003a*/ 	.short	(.L_105 - .L_104)
.L_104:
        /*003c*/ 	.word	0x00000000
        /*0040*/ 	.short	0x0005
        /*0042*/ 	.short	0x0028
        /*0044*/ 	.byte	0x00, 0xf5, 0x21, 0x00


	//----- nvinfo : EIATTR_KPARAM_INFO
	.align		4
.L_105:
        /*0048*/ 	.byte	0x04, 0x17
        /*004a*/ 	.short	(.L_107 - .L_106)
.L_106:
        /*004c*/ 	.word	0x00000000
        /*0050*/ 	.short	0x0004
        /*0052*/ 	.short	0x0020
        /*0054*/ 	.byte	0x00, 0xf0, 0x11, 0x00


	//----- nvinfo : EIATTR_KPARAM_INFO
	.align		4
.L_107:
        /*0058*/ 	.byte	0x04, 0x17
        /*005a*/ 	.short	(.L_109 - .L_108)
.L_108:
        /*005c*/ 	.word	0x00000000
        /*0060*/ 	.short	0x0003
        /*0062*/ 	.short	0x0018
        /*0064*/ 	.byte	0x00, 0xf5, 0x21, 0x00


	//----- nvinfo : EIATTR_KPARAM_INFO
	.align		4
.L_109:
        /*0068*/ 	.byte	0x04, 0x17
        /*006a*/ 	.short	(.L_111 - .L_110)
.L_110:
        /*006c*/ 	.word	0x00000000
        /*0070*/ 	.short	0x0002
        /*0072*/ 	.short	0x0010
        /*0074*/ 	.byte	0x00, 0xf5, 0x21, 0x00


	//----- nvinfo : EIATTR_KPARAM_INFO
	.align		4
.L_111:
        /*0078*/ 	.byte	0x04, 0x17
        /*007a*/ 	.short	(.L_113 - .L_112)
.L_112:
        /*007c*/ 	.word	0x00000000
        /*0080*/ 	.short	0x0001
        /*0082*/ 	.short	0x0008
        /*0084*/ 	.byte	0x00, 0xf0, 0x11, 0x00


	//----- nvinfo : EIATTR_KPARAM_INFO
	.align		4
.L_113:
        /*0088*/ 	.byte	0x04, 0x17
        /*008a*/ 	.short	(.L_115 - .L_114)
.L_114:
        /*008c*/ 	.word	0x00000000
        /*0090*/ 	.short	0x0000
        /*0092*/ 	.short	0x0000
        /*0094*/ 	.byte	0x00, 0xf0, 0x21, 0x00


	//----- nvinfo : EIATTR_SPARSE_MMA_MASK
	.align		4
.L_115:
        /*0098*/ 	.byte	0x03, 0x50
        /*009a*/ 	.short	0x0000


	//----- nvinfo : EIATTR_MAXREG_COUNT
	.align		4
        /*009c*/ 	.byte	0x03, 0x1b
        /*009e*/ 	.short	0x00ff


	//----- nvinfo : EIATTR_MERCURY_ISA_VERSION
	.align		4
        /*00a0*/ 	.byte	0x03, 0x5f
        /*00a2*/ 	.short	0x0101


	//----- nvinfo : EIATTR_VRC_CTA_INIT_COUNT
	.align		4
        /*00a4*/ 	.byte	0x02, 0x4a
	.zero		1
	.zero		1


	//----- nvinfo : EIATTR_EXIT_INSTR_OFFSETS
	.align		4
        /*00a8*/ 	.byte	0x04, 0x1c
        /*00aa*/ 	.short	(.L_117 - .L_116)


	//   ....[0]....
.L_116:
        /*00ac*/ 	.word	0x00005320


	//----- nvinfo : EIATTR_CRS_STACK_SIZE
	.align		4
.L_117:
        /*00b0*/ 	.byte	0x04, 0x1e
        /*00b2*/ 	.short	(.L_119 - .L_118)
.L_118:
        /*00b4*/ 	.word	0x00000000


	//----- nvinfo : EIATTR_CBANK_PARAM_SIZE
	.align		4
.L_119:
        /*00b8*/ 	.byte	0x03, 0x19
        /*00ba*/ 	.short	0x003c


	//----- nvinfo : EIATTR_PARAM_CBANK
	.align		4
        /*00bc*/ 	.byte	0x04, 0x0a
        /*00be*/ 	.short	(.L_121 - .L_120)
	.align		4
.L_120:
        /*00c0*/ 	.word	index@(.nv.constant0._Z24differential_bias_kernelyiPjS_iPyiii)
        /*00c4*/ 	.short	0x0380
        /*00c6*/ 	.short	0x003c


	//----- nvinfo : EIATTR_SW_WAR
	.align		4
.L_121:
        /*00c8*/ 	.byte	0x04, 0x36
        /*00ca*/ 	.short	(.L_123 - .L_122)
.L_122:
        /*00cc*/ 	.word	0x00000008
.L_123:


//--------------------- .nv.info._Z16testChachaKernelPi --------------------------
	.section	.nv.info._Z16testChachaKernelPi,"",@"SHT_CUDA_INFO"
	.sectionflags	@""
	.align	4


	//----- nvinfo : EIATTR_CUDA_API_VERSION
	.align		4
        /*0000*/ 	.byte	0x04, 0x37
        /*0002*/ 	.short	(.L_125 - .L_124)
.L_124:
        /*0004*/ 	.word	0x00000082


	//----- nvinfo : EIATTR_KPARAM_INFO
	.align		4
.L_125:
        /*0008*/ 	.byte	0x04, 0x17
        /*000a*/ 	.short	(.L_127 - .L_126)
.L_126:
        /*000c*/ 	.word	0x00000000
        /*0010*/ 	.short	0x0000
        /*0012*/ 	.short	0x0000
        /*0014*/ 	.byte	0x00, 0xf5, 0x21, 0x00


	//----- nvinfo : EIATTR_SPARSE_MMA_MASK
	.align		4
.L_127:
        /*0018*/ 	.byte	0x03, 0x50
        /*001a*/ 	.short	0x0000


	//----- nvinfo : EIATTR_MAXREG_COUNT
	.align		4
        /*001c*/ 	.byte	0x03, 0x1b
        /*001e*/ 	.short	0x00ff


	//----- nvinfo : EIATTR_MERCURY_ISA_VERSION
	.align		4
        /*0020*/ 	.byte	0x03, 0x5f
        /*0022*/ 	.short	0x0101


	//----- nvinfo : EIATTR_VRC_CTA_INIT_COUNT
	.align		4
        /*0024*/ 	.byte	0x02, 0x4a
	.zero		1
	.zero		1


	//----- nvinfo : EIATTR_EXIT_INSTR_OFFSETS
	.align		4
        /*0028*/ 	.byte	0x04, 0x1c
        /*002a*/ 	.short	(.L_129 - .L_128)


	//   ....[0]....
.L_128:
        /*002c*/ 	.word	0x000011a0


	//   ....[1]....
        /*0030*/ 	.word	0x00001200


	//----- nvinfo : EIATTR_CBANK_PARAM_SIZE
	.align		4
.L_129:
        /*0034*/ 	.byte	0x03, 0x19
        /*0036*/ 	.short	0x0008


	//----- nvinfo : EIATTR_PARAM_CBANK
	.align		4
        /*0038*/ 	.byte	0x04, 0x0a
        /*003a*/ 	.short	(.L_131 - .L_130)
	.align		4
.L_130:
        /*003c*/ 	.word	index@(.nv.constant0._Z16testChachaKernelPi)
        /*0040*/ 	.short	0x0380
        /*0042*/ 	.short	0x0008


	//----- nvinfo : EIATTR_SW_WAR
	.align		4
.L_131:
        /*0044*/ 	.byte	0x04, 0x36
        /*0046*/ 	.short	(.L_133 - .L_132)
.L_132:
        /*0048*/ 	.word	0x00000008
.L_133:


//--------------------- .nv.callgraph             --------------------------
	.section	.nv.callgraph,"",@"SHT_CUDA_CALLGRAPH"
	.align	4
	.sectionentsize	8
	.align		4
        /*0000*/ 	.word	0x00000000
	.align		4
        /*0004*/ 	.word	0xffffffff
	.align		4
        /*0008*/ 	.word	0x00000000
	.align		4
        /*000c*/ 	.word	0xfffffffe
	.align		4
        /*0010*/ 	.word	0x00000000
	.align		4
        /*0014*/ 	.word	0xfffffffd
	.align		4
        /*0018*/ 	.word	0x00000000
	.align		4
        /*001c*/ 	.word	0xfffffffc


//--------------------- .nv.constant4             --------------------------
	.section	.nv.constant4,"a",@progbits
	.align	8
	.align		8
.nv.constant4:
        /*0000*/ 	.dword	precalc_xorwow_matrix
	.align		8
        /*0008*/ 	.dword	precalc_xorwow_offset_matrix
	.align		8
        /*0010*/ 	.dword	mrg32k3aM1
	.align		8
        /*0018*/ 	.dword	mrg32k3aM2
	.align		8
        /*0020*/ 	.dword	mrg32k3aM1SubSeq
	.align		8
        /*0028*/ 	.dword	mrg32k3aM2SubSeq
	.align		8
        /*0030*/ 	.dword	mrg32k3aM1Seq
	.align		8
        /*0038*/ 	.dword	mrg32k3aM2Seq
	.align		8
        /*0040*/ 	.dword	chacha_test1_out


//--------------------- .nv.constant3             --------------------------
	.section	.nv.constant3,"a",@progbits
	.align	8
.nv.constant3:
	.type		__cr_lgamma_table,@object
	.size		__cr_lgamma_table,(.L_8 - __cr_lgamma_table)
__cr_lgamma_table:
        /*0000*/ 	.byte	0x00, 0x00, 0x00, 0x00, 0x00, 0x00, 0x00, 0x00, 0x00, 0x00, 0x00, 0x00, 0x00, 0x00, 0x00, 0x00
        /*0010*/ 	.byte	0xef, 0x39, 0xfa, 0xfe, 0x42, 0x2e, 0xe6, 0x3f, 0x02, 0x20, 0x2a, 0xfa, 0x0b, 0xab, 0xfc, 0x3f
        /*0020*/ 	.byte	0xf9, 0x2c, 0x92, 0x7c, 0xa7, 0x6c, 0x09, 0x40, 0xc9, 0x79, 0x44, 0x3c, 0x64, 0x26, 0x13, 0x40
        /*0030*/ 	.byte	0xca, 0x01, 0xcf, 0x3a, 0x27, 0x51, 0x1a, 0x40, 0x30, 0xcc, 0x2d, 0xf3, 0xe1, 0x0c, 0x21, 0x40
        /*0040*/ 	.byte	0x0d, 0xb7, 0xfc, 0x82, 0x8e, 0x35, 0x25, 0x40
.L_8:


//--------------------- .text._Z39compute_bias_of_g_for_random_key_kernelyjjPjS_S_jiPii --------------------------
	.section	.text._Z39compute_bias_of_g_for_random_key_kernelyjjPjS_S_jiPii,"ax",@progbits
	.align	128
        .global         _Z39compute_bias_of_g_for_random_key_kernelyjjPjS_S_jiPii
        .type           _Z39compute_bias_of_g_for_random_key_kernelyjjPjS_S_jiPii,@function
        .size           _Z39compute_bias_of_g_for_random_key_kernelyjjPjS_S_jiPii,(.L_x_113 - _Z39compute_bias_of_g_for_random_key_kernelyjjPjS_S_jiPii)
        .other          _Z39compute_bias_of_g_for_random_key_kernelyjjPjS_S_jiPii,@"STO_CUDA_ENTRY STV_DEFAULT"
_Z39compute_bias_of_g_for_random_key_kernelyjjPjS_S_jiPii:
.text._Z39compute_bias_of_g_for_random_key_kernelyjjPjS_S_jiPii:
[----:B------:R-:W-:Y:S01]  /*0000*/  LDC R1, c[0x0][0x37c] ;  /* 0x0000df00ff017b82 */ /* 0x000fe20000000800 */
[----:B------:R-:W0:Y:S07]  /*0010*/  S2R R13, SR_CTAID.X ;  /* 0x00000000000d7919 */ /* 0x000e2e0000002500 */
[----:B------:R-:W1:Y:S01]  /*0020*/  LDC.64 R2, c[0x0][0x380] ;  /* 0x0000e000ff027b82 */ /* 0x000e620000000a00 */
[----:B------:R-:W0:Y:S01]  /*0030*/  LDCU UR4, c[0x0][0x360] ;  /* 0x00006c00ff0477ac */ /* 0x000e220008000800 */
[----:B------:R-:W-:Y:S01]  /*0040*/  BSSY.RECONVERGENT B0, `(.L_x_0) ;  /* 0x00002e3000007945 */ /* 0x000fe20003800200 */
[----:B------:R-:W0:Y:S01]  /*0050*/  S2R R4, SR_TID.X ;  /* 0x0000000000047919 */ /* 0x000e220000002100 */
[----:B------:R-:W2:Y:S01]  /*0060*/  LDCU.64 UR6, c[0x0][0x358] ;  /* 0x00006b00ff0677ac */ /* 0x000ea20008000a00 */
[----:B-1----:R-:W-:-:S02]  /*0070*/  LOP3.LUT R0, R2, 0xaad26b49, RZ, 0x3c, !PT ;  /* 0xaad26b4902007812 */ /* 0x002fc400078e3cff */
[----:B------:R-:W-:-:S03]  /*0080*/  LOP3.LUT R2, R3, 0xf7dcefdd, RZ, 0x3c, !PT ;  /* 0xf7dcefdd03027812 */ /* 0x000fc600078e3cff */
[----:B------:R-:W-:Y:S02]  /*0090*/  IMAD R0, R0, 0x4182bed5, RZ ;  /* 0x4182bed500007824 */ /* 0x000fe400078e02ff */
[----:B------:R-:W-:Y:S02]  /*00a0*/  IMAD R27, R2, -0x658354e5, RZ ;  /* 0x9a7cab1b021b7824 */ /* 0x000fe400078e02ff */
[C---:B------:R-:W-:Y:S01]  /*00b0*/  VIADD R23, R0.reuse, 0x75bcd15 ;  /* 0x075bcd1500177836 */ /* 0x040fe20000000000 */
[C---:B------:R-:W-:Y:S01]  /*00c0*/  LOP3.LUT R24, R0.reuse, 0x159a55e5, RZ, 0x3c, !PT ;  /* 0x159a55e500187812 */ /* 0x040fe200078e3cff */
[----:B0-----:R-:W-:Y:S02]  /*00d0*/  IMAD R13, R13, UR4, R4 ;  /* 0x000000040d0d7c24 */ /* 0x001fe4000f8e0204 */
[C---:B------:R-:W-:Y:S02]  /*00e0*/  IMAD.IADD R6, R0.reuse, 0x1, R27 ;  /* 0x0000000100067824 */ /* 0x040fe400078e021b */
[----:B------:R-:W-:Y:S01]  /*00f0*/  VIADD R26, R27, 0x1f123bb5 ;  /* 0x1f123bb51b1a7836 */ /* 0x000fe20000000000 */
[----:B------:R-:W-:Y:S01]  /*0100*/  ISETP.NE.AND P0, PT, R13, RZ, PT ;  /* 0x000000ff0d00720c */ /* 0x000fe20003f05270 */
[----:B------:R-:W-:Y:S01]  /*0110*/  VIADD R25, R0, 0x583f19 ;  /* 0x00583f1900197836 */ /* 0x000fe20000000000 */
[----:B------:R-:W-:Y:S01]  /*0120*/  LOP3.LUT R27, R27, 0x5491333, RZ, 0x3c, !PT ;  /* 0x054913331b1b7812 */ /* 0x000fe200078e3cff */
[----:B------:R-:W-:-:S02]  /*0130*/  VIADD R28, R6, 0x64f0c9 ;  /* 0x0064f0c9061c7836 */ /* 0x000fc40000000000 */
[----:B------:R-:W-:Y:S02]  /*0140*/  IMAD.MOV.U32 R11, RZ, RZ, R23 ;  /* 0x000000ffff0b7224 */ /* 0x000fe400078e0017 */
[----:B------:R-:W-:Y:S02]  /*0150*/  IMAD.MOV.U32 R10, RZ, RZ, R24 ;  /* 0x000000ffff0a7224 */ /* 0x000fe400078e0018 */
[----:B------:R-:W-:Y:S02]  /*0160*/  IMAD.MOV.U32 R9, RZ, RZ, R26 ;  /* 0x000000ffff097224 */ /* 0x000fe400078e001a */
[----:B------:R-:W-:Y:S02]  /*0170*/  IMAD.MOV.U32 R8, RZ, RZ, R27 ;  /* 0x000000ffff087224 */ /* 0x000fe400078e001b */
[----:B------:R-:W-:Y:S01]  /*0180*/  IMAD.MOV.U32 R7, RZ, RZ, R25 ;  /* 0x000000ffff077224 */ /* 0x000fe200078e0019 */
[----:B--2---:R-:W-:Y:S06]  /*0190*/  @!P0 BRA `(.L_x_1) ;  /* 0x0000002c00348947 */ /* 0x004fec0003800000 */
[----:B------:R-:W-:Y:S01]  /*01a0*/  SHF.R.S32.HI R0, RZ, 0x1f, R13 ;  /* 0x0000001fff007819 */ /* 0x000fe2000001140d */
[----:B------:R-:W-:Y:S02]  /*01b0*/  IMAD.MOV.U32 R12, RZ, RZ, RZ ;  /* 0x000000ffff0c7224 */ /* 0x000fe400078e00ff */
[----:B------:R-:W-:Y:S02]  /*01c0*/  IMAD.MOV.U32 R51, RZ, RZ, RZ ;  /* 0x000000ffff337224 */ /* 0x000fe400078e00ff */
[----:B------:R-:W-:Y:S02]  /*01d0*/  IMAD.MOV.U32 R53, RZ, RZ, RZ ;  /* 0x000000ffff357224 */ /* 0x000fe400078e00ff */
[----:B------:R-:W-:Y:S02]  /*01e0*/  IMAD.MOV.U32 R55, RZ, RZ, RZ ;  /* 0x000000ffff377224 */ /* 0x000fe400078e00ff */
[----:B------:R-:W-:Y:S02]  /*01f0*/  IMAD.MOV.U32 R57, RZ, RZ, RZ ;  /* 0x000000ffff397224 */ /* 0x000fe400078e00ff */
[----:B------:R-:W-:-:S02]  /*0200*/  IMAD.MOV.U32 R59, RZ, RZ, RZ ;  /* 0x000000ffff3b7224 */ /* 0x000fc400078e00ff */
[----:B------:R-:W-:Y:S02]  /*0210*/  IMAD.MOV.U32 R61, RZ, RZ, RZ ;  /* 0x000000ffff3d7224 */ /* 0x000fe400078e00ff */
[----:B------:R-:W-:Y:S02]  /*0220*/  IMAD.MOV.U32 R63, RZ, RZ, RZ ;  /* 0x000000ffff3f7224 */ /* 0x000fe400078e00ff */
[----:B------:R-:W-:-:S07]  /*0230*/  IMAD.MOV.U32 R14, RZ, RZ, RZ ;  /* 0x000000ffff0e7224 */ /* 0x000fce00078e00ff */
.L_x_10:
[----:B------:R-:W-:Y:S01]  /*0240*/  LOP3.LUT R65, R13, 0x3, RZ, 0xc0, !PT ;  /* 0x000000030d417812 */ /* 0x000fe200078ec0ff */
[----:B------:R-:W-:Y:S03]  /*0250*/  BSSY.RECONVERGENT B1, `(.L_x_2) ;  /* 0x00002bb000017945 */ /* 0x000fe60003800200 */
[----:B------:R-:W-:-:S04]  /*0260*/  ISETP.NE.U32.AND P0, PT, R65, RZ, PT ;  /* 0x000000ff4100720c */ /* 0x000fc80003f05070 */
[----:B------:R-:W-:-:S13]  /*0270*/  ISETP.NE.AND.EX P0, PT, RZ, RZ, PT, P0 ;  /* 0x000000ffff00720c */ /* 0x000fda0003f05300 */
[----:B------:R-:W-:Y:S05]  /*0280*/  @!P0 BRA `(.L_x_3) ;  /* 0x0000002800dc8947 */ /* 0x000fea0003800000 */
[----:B------:R-:W0:Y:S01]  /*0290*/  LDC.64 R2, c[0x4][RZ] ;  /* 0x01000000ff027b82 */ /* 0x000e220000000a00 */
[----:B------:R-:W-:Y:S01]  /*02a0*/  IMAD.MOV.U32 R7, RZ, RZ, RZ ;  /* 0x000000ffff077224 */ /* 0x000fe200078e00ff */
[----:B------:R-:W-:Y:S02]  /*02b0*/  CS2R R8, SRZ ;  /* 0x0000000000087805 */ /* 0x000fe4000001ff00 */
[----:B------:R-:W-:Y:S01]  /*02c0*/  CS2R R10, SRZ ;  /* 0x00000000000a7805 */ /* 0x000fe2000001ff00 */
[----:B------:R-:W-:Y:S02]  /*02d0*/  IMAD.MOV.U32 R15, RZ, RZ, RZ ;  /* 0x000000ffff0f7224 */ /* 0x000fe400078e00ff */
[----:B0-----:R-:W-:-:S07]  /*02e0*/  IMAD.WIDE.U32 R2, R14, 0xc80, R2 ;  /* 0x00000c800e027825 */ /* 0x001fce00078e0002 */
.L_x_5:
[----:B------:R-:W-:Y:S01]  /*02f0*/  IMAD.MOV.U32 R4, RZ, RZ, 0x20 ;  /* 0x00000020ff047424 */ /* 0x000fe200078e00ff */
[----:B------:R-:W-:Y:S01]  /*0300*/  UMOV UR4, URZ ;  /* 0x000000ff00047c82 */ /* 0x000fe20008000000 */
[C---:B------:R-:W-:Y:S02]  /*0310*/  IMAD.SHL.U32 R66, R15.reuse, 0x20, RZ ;  /* 0x000000200f427824 */ /* 0x040fe400078e00ff */
[----:B------:R-:W-:-:S05]  /*0320*/  IMAD R4, R15, 0x4, R4 ;  /* 0x000000040f047824 */ /* 0x000fca00078e0204 */
[C---:B------:R-:W-:Y:S02]  /*0330*/  ISETP.EQ.AND P0, PT, R4.reuse, -0x4, PT ;  /* 0xfffffffc0400780c */ /* 0x040fe40003f02270 */
[C---:B------:R-:W-:Y:S02]  /*0340*/  ISETP.EQ.AND P1, PT, R4.reuse, RZ, PT ;  /* 0x000000ff0400720c */ /* 0x040fe40003f22270 */
[C---:B------:R-:W-:Y:S02]  /*0350*/  ISETP.EQ.AND P2, PT, R4.reuse, 0x4, PT ;  /* 0x000000040400780c */ /* 0x040fe40003f42270 */
[----:B------:R-:W-:-:S07]  /*0360*/  ISETP.EQ.AND P3, PT, R4, 0x8, PT ;  /* 0x000000080400780c */ /* 0x000fce0003f62270 */
[----:B------:R-:W-:Y:S01]  /*0370*/  @P0 IMAD.MOV.U32 R16, RZ, RZ, R12 ;  /* 0x000000ffff100224 */ /* 0x000fe200078e000c */
[C---:B------:R-:W-:Y:S01]  /*0380*/  ISETP.EQ.AND P0, PT, R4.reuse, 0xc, PT ;  /* 0x0000000c0400780c */ /* 0x040fe20003f02270 */
[----:B------:R-:W-:Y:S01]  /*0390*/  @P1 IMAD.MOV.U32 R16, RZ, RZ, R51 ;  /* 0x000000ffff101224 */ /* 0x000fe200078e0033 */
[C---:B------:R-:W-:Y:S01]  /*03a0*/  ISETP.EQ.AND P1, PT, R4.reuse, 0x10, PT ;  /* 0x000000100400780c */ /* 0x040fe20003f22270 */
[----:B------:R-:W-:Y:S01]  /*03b0*/  @P2 IMAD.MOV.U32 R16, RZ, RZ, R53 ;  /* 0x000000ffff102224 */ /* 0x000fe200078e0035 */
[C---:B------:R-:W-:Y:S01]  /*03c0*/  ISETP.EQ.AND P2, PT, R4.reuse, 0x14, PT ;  /* 0x000000140400780c */ /* 0x040fe20003f42270 */
[----:B------:R-:W-:Y:S01]  /*03d0*/  @P3 IMAD.MOV.U32 R16, RZ, RZ, R55 ;  /* 0x000000ffff103224 */ /* 0x000fe200078e0037 */
        /* <DEDUP_REMOVED lines=21> */
[--C-:B------:R-:W-:Y:S01]  /*0530*/  @P2 IMAD.MOV.U32 R16, RZ, RZ, R0.reuse ;  /* 0x000000ffff102224 */ /* 0x100fe200078e0000 */
[C---:B------:R-:W-:Y:S01]  /*0540*/  ISETP.EQ.AND P2, PT, R4.reuse, 0x44, PT ;  /* 0x000000440400780c */ /* 0x040fe20003f42270 */
[----:B------:R-:W-:Y:S01]  /*0550*/  @P3 IMAD.MOV.U32 R16, RZ, RZ, R0 ;  /* 0x000000ffff103224 */ /* 0x000fe200078e0000 */
[----:B------:R-:W-:-:S07]  /*0560*/  ISETP.EQ.AND P3, PT, R4, 0x48, PT ;  /* 0x000000480400780c */ /* 0x000fce0003f62270 */
[--C-:B------:R-:W-:Y:S02]  /*0570*/  @P0 IMAD.MOV.U32 R16, RZ, RZ, R0.reuse ;  /* 0x000000ffff100224 */ /* 0x100fe400078e0000 */
[--C-:B------:R-:W-:Y:S02]  /*0580*/  @P1 IMAD.MOV.U32 R16, RZ, RZ, R0.reuse ;  /* 0x000000ffff101224 */ /* 0x100fe400078e0000 */
[--C-:B------:R-:W-:Y:S02]  /*0590*/  @P2 IMAD.MOV.U32 R16, RZ, RZ, R0.reuse ;  /* 0x000000ffff102224 */ /* 0x100fe400078e0000 */
[----:B------:R-:W-:-:S07]  /*05a0*/  @P3 IMAD.MOV.U32 R16, RZ, RZ, R0 ;  /* 0x000000ffff103224 */ /* 0x000fce00078e0000 */
.L_x_4:
[----:B------:R-:W-:Y:S01]  /*05b0*/  SHF.R.U32.HI R67, RZ, UR4, R16 ;  /* 0x00000004ff437c19 */ /* 0x000fe20008011610 */
[----:B------:R-:W-:-:S03]  /*05c0*/  VIADD R4, R66, UR4 ;  /* 0x0000000442047c36 */ /* 0x000fc60008000000 */
[----:B------:R-:W-:-:S04]  /*05d0*/  LOP3.LUT R5, R67, 0x1, RZ, 0xc0, !PT ;  /* 0x0000000143057812 */ /* 0x000fc800078ec0ff */
[----:B------:R-:W-:Y:S01]  /*05e0*/  ISETP.NE.U32.AND P0, PT, R5, 0x1, PT ;  /* 0x000000010500780c */ /* 0x000fe20003f05070 */
[----:B------:R-:W-:-:S04]  /*05f0*/  IMAD R5, R4, 0x5, RZ ;  /* 0x0000000504057824 */ /* 0x000fc800078e02ff */
[----:B------:R-:W-:-:S08]  /*0600*/  IMAD.WIDE.U32 R4, R5, 0x4, R2 ;  /* 0x0000000405047825 */ /* 0x000fd000078e0002 */
[----:B------:R-:W2:Y:S04]  /*0610*/  @!P0 LDG.E R18, desc[UR6][R4.64] ;  /* 0x0000000604128981 */ /* 0x000ea8000c1e1900 */
[----:B------:R-:W3:Y:S04]  /*0620*/  @!P0 LDG.E R17, desc[UR6][R4.64+0x4] ;  /* 0x0000040604118981 */ /* 0x000ee8000c1e1900 */
[----:B------:R-:W4:Y:S04]  /*0630*/  @!P0 LDG.E R20, desc[UR6][R4.64+0x8] ;  /* 0x0000080604148981 */ /* 0x000f28000c1e1900 */
[----:B------:R-:W5:Y:S04]  /*0640*/  @!P0 LDG.E R19, desc[UR6][R4.64+0xc] ;  /* 0x00000c0604138981 */ /* 0x000f68000c1e1900 */
[----:B------:R-:W5:Y:S01]  /*0650*/  @!P0 LDG.E R22, desc[UR6][R4.64+0x10] ;  /* 0x0000100604168981 */ /* 0x000f62000c1e1900 */
[----:B------:R-:W-:-:S13]  /*0660*/  R2P PR, R67, 0x7e ;  /* 0x0000007e43007804 */ /* 0x000fda0000000000 */
[----:B------:R-:W5:Y:S04]  /*0670*/  @P1 LDG.E R30, desc[UR6][R4.64+0x24] ;  /* 0x00002406041e1981 */ /* 0x000f68000c1e1900 */
        /* <DEDUP_REMOVED lines=23> */
[----:B------:R-:W5:Y:S01]  /*07f0*/  @P6 LDG.E R45, desc[UR6][R4.64+0x84] ;  /* 0x00008406042d6981 */ /* 0x000f62000c1e1900 */
[----:B--2---:R-:W-:-:S03]  /*0800*/  @!P0 LOP3.LUT R11, R11, R18, RZ, 0x3c, !PT ;  /* 0x000000120b0b8212 */ /* 0x004fc600078e3cff */
[----:B------:R-:W2:Y:S01]  /*0810*/  @P1 LDG.E R18, desc[UR6][R4.64+0x14] ;  /* 0x0000140604121981 */ /* 0x000ea2000c1e1900 */
[----:B---3--:R-:W-:-:S03]  /*0820*/  @!P0 LOP3.LUT R10, R10, R17, RZ, 0x3c, !PT ;  /* 0x000000110a0a8212 */ /* 0x008fc600078e3cff */
[----:B------:R-:W3:Y:S01]  /*0830*/  @P1 LDG.E R17, desc[UR6][R4.64+0x18] ;  /* 0x0000180604111981 */ /* 0x000ee2000c1e1900 */
[----:B----4-:R-:W-:-:S03]  /*0840*/  @!P0 LOP3.LUT R9, R9, R20, RZ, 0x3c, !PT ;  /* 0x0000001409098212 */ /* 0x010fc600078e3cff */
[----:B------:R-:W4:Y:S01]  /*0850*/  @P1 LDG.E R20, desc[UR6][R4.64+0x1c] ;  /* 0x00001c0604141981 */ /* 0x000f22000c1e1900 */
[----:B-----5:R-:W-:-:S03]  /*0860*/  @!P0 LOP3.LUT R8, R8, R19, RZ, 0x3c, !PT ;  /* 0x0000001308088212 */ /* 0x020fc600078e3cff */
[----:B------:R-:W5:Y:S01]  /*0870*/  @P1 LDG.E R19, desc[UR6][R4.64+0x20] ;  /* 0x0000200604131981 */ /* 0x000f62000c1e1900 */
[----:B------:R-:W-:-:S03]  /*0880*/  @!P0 LOP3.LUT R7, R7, R22, RZ, 0x3c, !PT ;  /* 0x0000001607078212 */ /* 0x000fc600078e3cff */
[----:B------:R-:W5:Y:S01]  /*0890*/  @P2 LDG.E R22, desc[UR6][R4.64+0x28] ;  /* 0x0000280604162981 */ /* 0x000f62000c1e1900 */
[----:B------:R-:W-:-:S13]  /*08a0*/  LOP3.LUT P0, RZ, R67, 0x80, RZ, 0xc0, !PT ;  /* 0x0000008043ff7812 */ /* 0x000fda000780c0ff */
[----:B------:R-:W5:Y:S04]  /*08b0*/  @P0 LDG.E R60, desc[UR6][R4.64+0x8c] ;  /* 0x00008c06043c0981 */ /* 0x000f68000c1e1900 */
[----:B------:R-:W5:Y:S04]  /*08c0*/  @P0 LDG.E R47, desc[UR6][R4.64+0x90] ;  /* 0x00009006042f0981 */ /* 0x000f68000c1e1900 */
[----:B------:R-:W5:Y:S04]  /*08d0*/  @P0 LDG.E R62, desc[UR6][R4.64+0x94] ;  /* 0x00009406043e0981 */ /* 0x000f68000c1e1900 */
[----:B------:R-:W5:Y:S04]  /*08e0*/  @P0 LDG.E R49, desc[UR6][R4.64+0x98] ;  /* 0x0000980604310981 */ /* 0x000f68000c1e1900 */
[----:B------:R-:W5:Y:S01]  /*08f0*/  @P0 LDG.E R64, desc[UR6][R4.64+0x9c] ;  /* 0x00009c0604400981 */ /* 0x000f62000c1e1900 */
[----:B------:R-:W-:-:S04]  /*0900*/  @P1 LOP3.LUT R7, R7, R30, RZ, 0x3c, !PT ;  /* 0x0000001e07071212 */ /* 0x000fc800078e3cff */
[----:B------:R-:W-:-:S04]  /*0910*/  @P2 LOP3.LUT R7, R7, R34, RZ, 0x3c, !PT ;  /* 0x0000002207072212 */ /* 0x000fc800078e3cff */
[----:B------:R-:W-:-:S04]  /*0920*/  @P3 LOP3.LUT R7, R7, R40, RZ, 0x3c, !PT ;  /* 0x0000002807073212 */ /* 0x000fc800078e3cff */
[----:B------:R-:W-:-:S04]  /*0930*/  @P4 LOP3.LUT R7, R7, R46, RZ, 0x3c, !PT ;  /* 0x0000002e07074212 */ /* 0x000fc800078e3cff */
[----:B------:R-:W-:-:S04]  /*0940*/  @P5 LOP3.LUT R7, R7, R52, RZ, 0x3c, !PT ;  /* 0x0000003407075212 */ /* 0x000fc800078e3cff */
[----:B------:R-:W-:Y:S02]  /*0950*/  @P6 LOP3.LUT R7, R7, R58, RZ, 0x3c, !PT ;  /* 0x0000003a07076212 */ /* 0x000fe400078e3cff */
[----:B--2---:R-:W-:Y:S02]  /*0960*/  @P1 LOP3.LUT R11, R11, R18, RZ, 0x3c, !PT ;  /* 0x000000120b0b1212 */ /* 0x004fe400078e3cff */
[----:B---3--:R-:W-:Y:S02]  /*0970*/  @P1 LOP3.LUT R10, R10, R17, RZ, 0x3c, !PT ;  /* 0x000000110a0a1212 */ /* 0x008fe400078e3cff */
[----:B----4-:R-:W-:Y:S02]  /*0980*/  @P1 LOP3.LUT R9, R9, R20, RZ, 0x3c, !PT ;  /* 0x0000001409091212 */ /* 0x010fe400078e3cff */
[----:B-----5:R-:W-:Y:S02]  /*0990*/  @P1 LOP3.LUT R8, R8, R19, RZ, 0x3c, !PT ;  /* 0x0000001308081212 */ /* 0x020fe400078e3cff */
[----:B------:R-:W-:-:S02]  /*09a0*/  @P2 LOP3.LUT R10, R10, R21, RZ, 0x3c, !PT ;  /* 0x000000150a0a2212 */ /* 0x000fc400078e3cff */
[----:B------:R-:W-:Y:S02]  /*09b0*/  @P2 LOP3.LUT R11, R11, R22, RZ, 0x3c, !PT ;  /* 0x000000160b0b2212 */ /* 0x000fe400078e3cff */
[----:B------:R-:W-:Y:S02]  /*09c0*/  @P2 LOP3.LUT R9, R9, R32, RZ, 0x3c, !PT ;  /* 0x0000002009092212 */ /* 0x000fe400078e3cff */
[----:B------:R-:W-:Y:S02]  /*09d0*/  @P2 LOP3.LUT R8, R8, R29, RZ, 0x3c, !PT ;  /* 0x0000001d08082212 */ /* 0x000fe400078e3cff */
[----:B------:R-:W-:Y:S02]  /*09e0*/  @P3 LOP3.LUT R11, R11, R36, RZ, 0x3c, !PT ;  /* 0x000000240b0b3212 */ /* 0x000fe400078e3cff */
[----:B------:R-:W-:Y:S02]  /*09f0*/  @P3 LOP3.LUT R10, R10, R31, RZ, 0x3c, !PT ;  /* 0x0000001f0a0a3212 */ /* 0x000fe400078e3cff */
        /* <DEDUP_REMOVED lines=19> */
[----:B------:R-:W-:-:S13]  /*0b30*/  R2P PR, R67.B1, 0x7f ;  /* 0x0000007f43007804 */ /* 0x000fda0000001000 */
[----:B------:R-:W2:Y:S04]  /*0b40*/  @P0 LDG.E R18, desc[UR6][R4.64+0xa0] ;  /* 0x0000a00604120981 */ /* 0x000ea8000c1e1900 */
[----:B------:R-:W3:Y:S04]  /*0b50*/  @P0 LDG.E R17, desc[UR6][R4.64+0xa4] ;  /* 0x0000a40604110981 */ /* 0x000ee8000c1e1900 */
[----:B------:R-:W4:Y:S04]  /*0b60*/  @P0 LDG.E R20, desc[UR6][R4.64+0xa8] ;  /* 0x0000a80604140981 */ /* 0x000f28000c1e1900 */
        /* <DEDUP_REMOVED lines=27> */
[----:B--2---:R-:W-:-:S03]  /*0d20*/  @P0 LOP3.LUT R11, R11, R18, RZ, 0x3c, !PT ;  /* 0x000000120b0b0212 */ /* 0x004fc600078e3cff */
[----:B------:R-:W2:Y:S01]  /*0d30*/  @P1 LDG.E R18, desc[UR6][R4.64+0xb4] ;  /* 0x0000b40604121981 */ /* 0x000ea2000c1e1900 */
[----:B---3--:R-:W-:-:S03]  /*0d40*/  @P0 LOP3.LUT R10, R10, R17, RZ, 0x3c, !PT ;  /* 0x000000110a0a0212 */ /* 0x008fc600078e3cff */
[----:B------:R-:W3:Y:S01]  /*0d50*/  @P1 LDG.E R17, desc[UR6][R4.64+0xb8] ;  /* 0x0000b80604111981 */ /* 0x000ee2000c1e1900 */
[----:B----4-:R-:W-:-:S03]  /*0d60*/  @P0 LOP3.LUT R9, R9, R20, RZ, 0x3c, !PT ;  /* 0x0000001409090212 */ /* 0x010fc600078e3cff */
[----:B------:R-:W4:Y:S01]  /*0d70*/  @P1 LDG.E R20, desc[UR6][R4.64+0xbc] ;  /* 0x0000bc0604141981 */ /* 0x000f22000c1e1900 */
[----:B-----5:R-:W-:-:S03]  /*0d80*/  @P0 LOP3.LUT R8, R8, R19, RZ, 0x3c, !PT ;  /* 0x0000001308080212 */ /* 0x020fc600078e3cff */
[----:B------:R-:W5:Y:S01]  /*0d90*/  @P1 LDG.E R19, desc[UR6][R4.64+0xc0] ;  /* 0x0000c00604131981 */ /* 0x000f62000c1e1900 */
[----:B------:R-:W-:-:S03]  /*0da0*/  @P0 LOP3.LUT R7, R7, R22, RZ, 0x3c, !PT ;  /* 0x0000001607070212 */ /* 0x000fc600078e3cff */
[----:B------:R-:W5:Y:S01]  /*0db0*/  @P1 LDG.E R22, desc[UR6][R4.64+0xc4] ;  /* 0x0000c40604161981 */ /* 0x000f62000c1e1900 */
[----:B------:R-:W-:-:S13]  /*0dc0*/  LOP3.LUT P0, RZ, R67, 0x8000, RZ, 0xc0, !PT ;  /* 0x0000800043ff7812 */ /* 0x000fda000780c0ff */
[----:B------:R-:W5:Y:S04]  /*0dd0*/  @P0 LDG.E R60, desc[UR6][R4.64+0x12c] ;  /* 0x00012c06043c0981 */ /* 0x000f68000c1e1900 */
[----:B------:R-:W5:Y:S04]  /*0de0*/  @P0 LDG.E R47, desc[UR6][R4.64+0x130] ;  /* 0x00013006042f0981 */ /* 0x000f68000c1e1900 */
[----:B------:R-:W5:Y:S04]  /*0df0*/  @P0 LDG.E R62, desc[UR6][R4.64+0x134] ;  /* 0x00013406043e0981 */ /* 0x000f68000c1e1900 */
[----:B------:R-:W5:Y:S04]  /*0e00*/  @P0 LDG.E R64, desc[UR6][R4.64+0x13c] ;  /* 0x00013c0604400981 */ /* 0x000f68000c1e1900 */
[----:B------:R-:W5:Y:S01]  /*0e10*/  @P0 LDG.E R49, desc[UR6][R4.64+0x138] ;  /* 0x0001380604310981 */ /* 0x000f62000c1e1900 */
[----:B------:R-:W-:-:S04]  /*0e20*/  UIADD3 UR4, UPT, UPT, UR4, 0x10, URZ ;  /* 0x0000001004047890 */ /* 0x000fc8000fffe0ff */
[----:B------:R-:W-:Y:S01]  /*0e30*/  UISETP.NE.AND UP0, UPT, UR4, 0x20, UPT ;  /* 0x000000200400788c */ /* 0x000fe2000bf05270 */
[----:B--2---:R-:W-:Y:S02]  /*0e40*/  @P1 LOP3.LUT R11, R11, R18, RZ, 0x3c, !PT ;  /* 0x000000120b0b1212 */ /* 0x004fe400078e3cff */
[----:B---3--:R-:W-:Y:S02]  /*0e50*/  @P1 LOP3.LUT R10, R10, R17, RZ, 0x3c, !PT ;  /* 0x000000110a0a1212 */ /* 0x008fe400078e3cff */
[----:B----4-:R-:W-:Y:S02]  /*0e60*/  @P1 LOP3.LUT R9, R9, R20, RZ, 0x3c, !PT ;  /* 0x0000001409091212 */ /* 0x010fe400078e3cff */
[----:B-----5:R-:W-:Y:S02]  /*0e70*/  @P1 LOP3.LUT R8, R8, R19, RZ, 0x3c, !PT ;  /* 0x0000001308081212 */ /* 0x020fe400078e3cff */
        /* <DEDUP_REMOVED lines=30> */
[----:B------:R-:W-:Y:S01]  /*1060*/  @P0 LOP3.LUT R8, R8, R49, RZ, 0x3c, !PT ;  /* 0x0000003108080212 */ /* 0x000fe200078e3cff */
[----:B------:R-:W-:Y:S06]  /*1070*/  BRA.U UP0, `(.L_x_4) ;  /* 0xfffffff5004c7547 */ /* 0x000fec000b83ffff */
[----:B------:R-:W-:-:S05]  /*1080*/  VIADD R15, R15, 0x1 ;  /* 0x000000010f0f7836 */ /* 0x000fca0000000000 */
[----:B------:R-:W-:-:S13]  /*1090*/  ISETP.NE.AND P0, PT, R15, 0x5, PT ;  /* 0x000000050f00780c */ /* 0x000fda0003f05270 */
[----:B------:R-:W-:Y:S05]  /*10a0*/  @P0 BRA `(.L_x_5) ;  /* 0xfffffff000900947 */ /* 0x000fea000383ffff */
[----:B------:R-:W-:Y:S01]  /*10b0*/  ISETP.NE.U32.AND P0, PT, R65, 0x1, PT ;  /* 0x000000014100780c */ /* 0x000fe20003f05070 */
[----:B------:R-:W-:Y:S02]  /*10c0*/  IMAD.MOV.U32 R23, RZ, RZ, R11 ;  /* 0x000000ffff177224 */ /* 0x000fe400078e000b */
[----:B------:R-:W-:Y:S01]  /*10d0*/  IMAD.MOV.U32 R24, RZ, RZ, R10 ;  /* 0x000000ffff187224 */ /* 0x000fe200078e000a */
[----:B------:R-:W-:Y:S01]  /*10e0*/  ISETP.NE.AND.EX P0, PT, RZ, RZ, PT, P0 ;  /* 0x000000ffff00720c */ /* 0x000fe20003f05300 */
[----:B------:R-:W-:Y:S02]  /*10f0*/  IMAD.MOV.U32 R26, RZ, RZ, R9 ;  /* 0x000000ffff1a7224 */ /* 0x000fe400078e0009 */
[----:B------:R-:W-:Y:S02]  /*1100*/  IMAD.MOV.U32 R27, RZ, RZ, R8 ;  /* 0x000000ffff1b7224 */ /* 0x000fe400078e0008 */
[----:B------:R-:W-:-:S08]  /*1110*/  IMAD.MOV.U32 R25, RZ, RZ, R7 ;  /* 0x000000ffff197224 */ /* 0x000fd000078e0007 */
[----:B------:R-:W-:Y:S05]  /*1120*/  @!P0 BRA `(.L_x_3) ;  /* 0x0000001c00348947 */ /* 0x000fea0003800000 */
[----:B------:R-:W-:Y:S01]  /*1130*/  IMAD.MOV.U32 R7, RZ, RZ, RZ ;  /* 0x000000ffff077224 */ /* 0x000fe200078e00ff */
[----:B------:R-:W-:Y:S02]  /*1140*/  CS2R R8, SRZ ;  /* 0x0000000000087805 */ /* 0x000fe4000001ff00 */
[----:B------:R-:W-:Y:S01]  /*1150*/  CS2R R10, SRZ ;  /* 0x00000000000a7805 */ /* 0x000fe2000001ff00 */
[----:B------:R-:W-:-:S07]  /*1160*/  IMAD.MOV.U32 R15, RZ, RZ, RZ ;  /* 0x000000ffff0f7224 */ /* 0x000fce00078e00ff */
.L_x_7:
        /* <DEDUP_REMOVED lines=44> */
.L_x_6:
        /* <DEDUP_REMOVED lines=183> */
[----:B------:R-:W-:Y:S05]  /*1fa0*/  @P0 BRA `(.L_x_3) ;  /* 0x0000000c00940947 */ /* 0x000fea0003800000 */
[----:B------:R-:W-:Y:S01]  /*1fb0*/  IMAD.MOV.U32 R7, RZ, RZ, RZ ;  /* 0x000000ffff077224 */ /* 0x000fe200078e00ff */
[----:B------:R-:W-:Y:S02]  /*1fc0*/  CS2R R8, SRZ ;  /* 0x0000000000087805 */ /* 0x000fe4000001ff00 */
[----:B------:R-:W-:Y:S01]  /*1fd0*/  CS2R R10, SRZ ;  /* 0x00000000000a7805 */ /* 0x000fe2000001ff00 */
[----:B------:R-:W-:-:S07]  /*1fe0*/  IMAD.MOV.U32 R15, RZ, RZ, RZ ;  /* 0x000000ffff0f7224 */ /* 0x000fce00078e00ff */
.L_x_9:
        /* <DEDUP_REMOVED lines=44> */
.L_x_8:
        /* <DEDUP_REMOVED lines=176> */
[----:B------:R-:W-:Y:S02]  /*2db0*/  IMAD.MOV.U32 R23, RZ, RZ, R11 ;  /* 0x000000ffff177224 */ /* 0x000fe400078e000b */
[----:B------:R-:W-:Y:S02]  /*2dc0*/  IMAD.MOV.U32 R24, RZ, RZ, R10 ;  /* 0x000000ffff187224 */ /* 0x000fe400078e000a */
[----:B------:R-:W-:Y:S02]  /*2dd0*/  IMAD.MOV.U32 R26, RZ, RZ, R9 ;  /* 0x000000ffff1a7224 */ /* 0x000fe400078e0009 */
[----:B------:R-:W-:Y:S02]  /*2de0*/  IMAD.MOV.U32 R27, RZ, RZ, R8 ;  /* 0x000000ffff1b7224 */ /* 0x000fe400078e0008 */
[----:B------:R-:W-:-:S07]  /*2df0*/  IMAD.MOV.U32 R25, RZ, RZ, R7 ;  /* 0x000000ffff197224 */ /* 0x000fce00078e0007 */
.L_x_3:
[----:B------:R-:W-:Y:S05]  /*2e00*/  BSYNC.RECONVERGENT B1 ;  /* 0x0000000000017941 */ /* 0x000fea0003800200 */
.L_x_2:
[C---:B------:R-:W-:Y:S01]  /*2e10*/  ISETP.GT.U32.AND P0, PT, R13.reuse, 0x3, PT ;  /* 0x000000030d00780c */ /* 0x040fe20003f04070 */
[----:B------:R-:W-:Y:S01]  /*2e20*/  VIADD R14, R14, 0x1 ;  /* 0x000000010e0e7836 */ /* 0x000fe20000000000 */
[--C-:B------:R-:W-:Y:S02]  /*2e30*/  SHF.R.U64 R13, R13, 0x2, R0.reuse ;  /* 0x000000020d0d7819 */ /* 0x100fe40000001200 */
[----:B------:R-:W-:Y:S02]  /*2e40*/  ISETP.GT.U32.AND.EX P0, PT, R0, RZ, PT, P0 ;  /* 0x000000ff0000720c */ /* 0x000fe40003f04100 */
[----:B------:R-:W-:-:S11]  /*2e50*/  SHF.R.U32.HI R0, RZ, 0x2, R0 ;  /* 0x00000002ff007819 */ /* 0x000fd60000011600 */
[----:B------:R-:W-:Y:S05]  /*2e60*/  @P0 BRA `(.L_x_10) ;  /* 0xffffffd000f40947 */ /* 0x000fea000383ffff */
.L_x_1:
[----:B------:R-:W-:Y:S05]  /*2e70*/  BSYNC.RECONVERGENT B0 ;  /* 0x0000000000007941 */ /* 0x000fea0003800200 */
.L_x_0:
[----:B------:R-:W-:Y:S01]  /*2e80*/  SHF.R.U32.HI R0, RZ, 0x2, R11 ;  /* 0x00000002ff007819 */ /* 0x000fe2000001160b */
[----:B------:R-:W-:Y:S01]  /*2e90*/  IMAD.SHL.U32 R3, R7, 0x10, RZ ;  /* 0x0000001007037824 */ /* 0x000fe200078e00ff */
[----:B------:R-:W-:Y:S01]  /*2ea0*/  SHF.R.U32.HI R5, RZ, 0x2, R10 ;  /* 0x00000002ff057819 */ /* 0x000fe2000001160a */
[----:B------:R-:W0:Y:S01]  /*2eb0*/  LDCU UR4, c[0x0][0x3a8] ;  /* 0x00007500ff0477ac */ /* 0x000e220008000800 */
[----:B------:R-:W-:Y:S02]  /*2ec0*/  LOP3.LUT R0, R0, R11, RZ, 0x3c, !PT ;  /* 0x0000000b00007212 */ /* 0x000fe400078e3cff */
[----:B------:R-:W-:Y:S02]  /*2ed0*/  LOP3.LUT R5, R5, R10, RZ, 0x3c, !PT ;  /* 0x0000000a05057212 */ /* 0x000fe400078e3cff */
[----:B------:R-:W-:Y:S01]  /*2ee0*/  SHF.R.U32.HI R4, RZ, 0x2, R9 ;  /* 0x00000002ff047819 */ /* 0x000fe20000011609 */
[----:B------:R-:W-:-:S03]  /*2ef0*/  IMAD.SHL.U32 R2, R0, 0x2, RZ ;  /* 0x0000000200027824 */ /* 0x000fc600078e00ff */
[----:B------:R-:W-:Y:S02]  /*2f00*/  LOP3.LUT R4, R4, R9, RZ, 0x3c, !PT ;  /* 0x0000000904047212 */ /* 0x000fe400078e3cff */
[----:B------:R-:W-:-:S04]  /*2f10*/  LOP3.LUT R2, R0, R2, R3, 0x96, !PT ;  /* 0x0000000200027212 */ /* 0x000fc800078e9603 */
[----:B------:R-:W-:Y:S01]  /*2f20*/  LOP3.LUT R11, R2, R7, RZ, 0x3c, !PT ;  /* 0x00000007020b7212 */ /* 0x000fe200078e3cff */
[----:B------:R-:W-:Y:S01]  /*2f30*/  IMAD.SHL.U32 R2, R5, 0x2, RZ ;  /* 0x0000000205027824 */ /* 0x000fe200078e00ff */
[----:B0-----:R-:W-:-:S03]  /*2f40*/  UISETP.NE.AND UP0, UPT, UR4, URZ, UPT ;  /* 0x000000ff0400728c */ /* 0x001fc6000bf05270 */
[----:B------:R-:W-:-:S05]  /*2f50*/  IMAD.SHL.U32 R0, R11, 0x10, RZ ;  /* 0x000000100b007824 */ /* 0x000fca00078e00ff */
[----:B------:R-:W-:Y:S02]  /*2f60*/  LOP3.LUT R0, R5, R2, R0, 0x96, !PT ;  /* 0x0000000205007212 */ /* 0x000fe400078e9600 */
[----:B------:R-:W-:Y:S02]  /*2f70*/  SHF.R.U32.HI R5, RZ, 0x2, R8 ;  /* 0x00000002ff057819 */ /* 0x000fe40000011608 */
[-C--:B------:R-:W-:Y:S01]  /*2f80*/  LOP3.LUT R9, R0, R11.reuse, RZ, 0x3c, !PT ;  /* 0x0000000b00097212 */ /* 0x080fe200078e3cff */
[----:B------:R-:W-:Y:S01]  /*2f90*/  IMAD.SHL.U32 R0, R4, 0x2, RZ ;  /* 0x0000000204007824 */ /* 0x000fe200078e00ff */
[----:B------:R-:W-:Y:S02]  /*2fa0*/  LOP3.LUT R5, R5, R8, RZ, 0x3c, !PT ;  /* 0x0000000805057212 */ /* 0x000fe400078e3cff */
[----:B------:R-:W-:Y:S01]  /*2fb0*/  SHF.R.U32.HI R8, RZ, 0x2, R11 ;  /* 0x00000002ff087819 */ /* 0x000fe2000001160b */
[----:B------:R-:W-:Y:S01]  /*2fc0*/  IMAD.SHL.U32 R3, R9, 0x10, RZ ;  /* 0x0000001009037824 */ /* 0x000fe200078e00ff */
[----:B------:R-:W-:Y:S01]  /*2fd0*/  SHF.R.U32.HI R10, RZ, 0x2, R9 ;  /* 0x00000002ff0a7819 */ /* 0x000fe20000011609 */
[----:B------:R-:W-:Y:S01]  /*2fe0*/  IMAD.SHL.U32 R2, R5, 0x2, RZ ;  /* 0x0000000205027824 */ /* 0x000fe200078e00ff */
[----:B------:R-:W-:-:S02]  /*2ff0*/  LOP3.LUT R8, R8, R11, RZ, 0x3c, !PT ;  /* 0x0000000b08087212 */ /* 0x000fc400078e3cff */
[----:B------:R-:W-:Y:S02]  /*3000*/  LOP3.LUT R0, R4, R0, R3, 0x96, !PT ;  /* 0x0000000004007212 */ /* 0x000fe400078e9603 */
[----:B------:R-:W-:Y:S02]  /*3010*/  SHF.R.U32.HI R4, RZ, 0x2, R7 ;  /* 0x00000002ff047819 */ /* 0x000fe40000011607 */
[----:B------:R-:W-:Y:S02]  /*3020*/  LOP3.LUT R13, R0, R9, RZ, 0x3c, !PT ;  /* 0x00000009000d7212 */ /* 0x000fe400078e3cff */
[----:B------:R-:W-:Y:S02]  /*3030*/  LOP3.LUT R4, R4, R7, RZ, 0x3c, !PT ;  /* 0x0000000704047212 */ /* 0x000fe400078e3cff */
[----:B------:R-:W-:Y:S01]  /*3040*/  LOP3.LUT R10, R10, R9, RZ, 0x3c, !PT ;  /* 0x000000090a0a7212 */ /* 0x000fe200078e3cff */
[----:B------:R-:W-:-:S05]  /*3050*/  IMAD.SHL.U32 R0, R13, 0x10, RZ ;  /* 0x000000100d007824 */ /* 0x000fca00078e00ff */
[----:B------:R-:W-:Y:S01]  /*3060*/  LOP3.LUT R0, R5, R2, R0, 0x96, !PT ;  /* 0x0000000205007212 */ /* 0x000fe200078e9600 */
[----:B------:R-:W-:-:S03]  /*3070*/  IMAD.SHL.U32 R2, R4, 0x2, RZ ;  /* 0x0000000204027824 */ /* 0x000fc600078e00ff */
[----:B------:R-:W-:-:S05]  /*3080*/  LOP3.LUT R0, R0, R13, RZ, 0x3c, !PT ;  /* 0x0000000d00007212 */ /* 0x000fca00078e3cff */
[----:B------:R-:W-:-:S05]  /*3090*/  IMAD.SHL.U32 R3, R0, 0x10, RZ ;  /* 0x0000001000037824 */ /* 0x000fca00078e00ff */
[----:B------:R-:W-:Y:S01]  /*30a0*/  LOP3.LUT R3, R4, R2, R3, 0x96, !PT ;  /* 0x0000000204037212 */ /* 0x000fe200078e9603 */
[----:B------:R-:W-:-:S03]  /*30b0*/  IMAD.SHL.U32 R4, R8, 0x2, RZ ;  /* 0x0000000208047824 */ /* 0x000fc600078e00ff */
[----:B------:R-:W-:-:S05]  /*30c0*/  LOP3.LUT R2, R3, R0, RZ, 0x3c, !PT ;  /* 0x0000000003027212 */ /* 0x000fca00078e3cff */
[----:B------:R-:W-:-:S05]  /*30d0*/  IMAD.SHL.U32 R3, R2, 0x10, RZ ;  /* 0x0000001002037824 */ /* 0x000fca00078e00ff */
[----:B------:R-:W-:Y:S01]  /*30e0*/  LOP3.LUT R3, R8, R4, R3, 0x96, !PT ;  /* 0x0000000408037212 */ /* 0x000fe200078e9603 */
[----:B------:R-:W-:Y:S01]  /*30f0*/  IMAD.SHL.U32 R4, R10, 0x2, RZ ;  /* 0x000000020a047824 */ /* 0x000fe200078e00ff */
[----:B------:R-:W-:Y:S02]  /*3100*/  SHF.R.U32.HI R8, RZ, 0x2, R13 ;  /* 0x00000002ff087819 */ /* 0x000fe4000001160d */
[----:B------:R-:W-:Y:S02]  /*3110*/  LOP3.LUT R3, R3, R2, RZ, 0x3c, !PT ;  /* 0x0000000203037212 */ /* 0x000fe400078e3cff */
[----:B------:R-:W-:Y:S02]  /*3120*/  LOP3.LUT R8, R8, R13, RZ, 0x3c, !PT ;  /* 0x0000000d08087212 */ /* 0x000fe400078e3cff */
[----:B------:R-:W-:Y:S01]  /*3130*/  IADD3 R16, PT, PT, R28, 0x212e9e, R3 ;  /* 0x00212e9e1c107810 */ /* 0x000fe20007ffe003 */
[----:B------:R-:W-:-:S04]  /*3140*/  IMAD.SHL.U32 R5, R3, 0x10, RZ ;  /* 0x0000001003057824 */ /* 0x000fc800078e00ff */
[----:B------:R-:W-:Y:S01]  /*3150*/  IMAD.MOV.U32 R19, RZ, RZ, R16 ;  /* 0x000000ffff137224 */ /* 0x000fe200078e0010 */
[----:B------:R-:W-:Y:S01]  /*3160*/  LOP3.LUT R4, R10, R4, R5, 0x96, !PT ;  /* 0x000000040a047212 */ /* 0x000fe200078e9605 */
[----:B------:R-:W-:Y:S02]  /*3170*/  IMAD.SHL.U32 R10, R8, 0x2, RZ ;  /* 0x00000002080a7824 */ /* 0x000fe400078e00ff */
[----:B------:R-:W-:Y:S01]  /*3180*/  VIADD R5, R6, 0x912ef1 ;  /* 0x00912ef106057836 */ /* 0x000fe20000000000 */
[----:B------:R-:W-:Y:S02]  /*3190*/  LOP3.LUT R4, R4, R3, RZ, 0x3c, !PT ;  /* 0x0000000304047212 */ /* 0x000fe400078e3cff */
[C---:B------:R-:W-:Y:S02]  /*31a0*/  IADD3 R6, PT, PT, R28.reuse, 0x587c5, R11 ;  /* 0x000587c51c067810 */ /* 0x040fe40007ffe00b */
[----:B------:R-:W-:Y:S01]  /*31b0*/  IADD3 R17, PT, PT, R28, 0x26b663, R4 ;  /* 0x0026b6631c117810 */ /* 0x000fe20007ffe004 */
[----:B------:R-:W-:-:S02]  /*31c0*/  IMAD.SHL.U32 R7, R4, 0x10, RZ ;  /* 0x0000001004077824 */ /* 0x000fc400078e00ff */
[----:B------:R-:W-:Y:S02]  /*31d0*/  IMAD.MOV.U32 R11, RZ, RZ, R6 ;  /* 0x000000ffff0b7224 */ /* 0x000fe400078e0006 */
[----:B------:R-:W-:Y:S01]  /*31e0*/  IMAD.MOV.U32 R22, RZ, RZ, R17 ;  /* 0x000000ffff167224 */ /* 0x000fe200078e0011 */
[----:B------:R-:W-:Y:S02]  /*31f0*/  LOP3.LUT R15, R8, R10, R7, 0x96, !PT ;  /* 0x0000000a080f7212 */ /* 0x000fe400078e9607 */
[C---:B------:R-:W-:Y:S02]  /*3200*/  IADD3 R7, PT, PT, R28.reuse, 0xb0f8a, R9 ;  /* 0x000b0f8a1c077810 */ /* 0x040fe40007ffe009 */
[----:B------:R-:W-:Y:S02]  /*3210*/  LOP3.LUT R14, R15, R4, RZ, 0x3c, !PT ;  /* 0x000000040f0e7212 */ /* 0x000fe400078e3cff */
[C---:B------:R-:W-:Y:S01]  /*3220*/  IADD3 R8, PT, PT, R28.reuse, 0x10974f, R13 ;  /* 0x0010974f1c087810 */ /* 0x040fe20007ffe00d */
[----:B------:R-:W-:Y:S01]  /*3230*/  IMAD.MOV.U32 R10, RZ, RZ, R7 ;  /* 0x000000ffff0a7224 */ /* 0x000fe200078e0007 */
[----:B------:R-:W-:Y:S01]  /*3240*/  IADD3 R9, PT, PT, R28, 0x161f14, R0 ;  /* 0x00161f141c097810 */ /* 0x000fe20007ffe000 */
[----:B------:R-:W-:Y:S01]  /*3250*/  IMAD.IADD R18, R14, 0x1, R5 ;  /* 0x000000010e127824 */ /* 0x000fe200078e0205 */
[----:B------:R-:W-:Y:S01]  /*3260*/  IADD3 R15, PT, PT, R28, 0x1ba6d9, R2 ;  /* 0x001ba6d91c0f7810 */ /* 0x000fe20007ffe002 */
[----:B------:R-:W-:-:S02]  /*3270*/  IMAD.MOV.U32 R13, RZ, RZ, R8 ;  /* 0x000000ffff0d7224 */ /* 0x000fc400078e0008 */
[----:B------:R-:W-:Y:S02]  /*3280*/  IMAD.MOV.U32 R12, RZ, RZ, R9 ;  /* 0x000000ffff0c7224 */ /* 0x000fe400078e0009 */
[----:B------:R-:W-:Y:S02]  /*3290*/  IMAD.MOV.U32 R20, RZ, RZ, R15 ;  /* 0x000000ffff147224 */ /* 0x000fe400078e000f */
[----:B------:R-:W-:Y:S01]  /*32a0*/  IMAD.MOV.U32 R21, RZ, RZ, R18 ;  /* 0x000000ffff157224 */ /* 0x000fe200078e0012 */
[----:B------:R-:W-:Y:S06]  /*32b0*/  BRA.U !UP0, `(.L_x_11) ;  /* 0x0000005108447547 */ /* 0x000fec000b800000 */
[----:B------:R-:W-:Y:S01]  /*32c0*/  UISETP.GE.U32.AND UP0, UPT, UR4, 0x8, UPT ;  /* 0x000000080400788c */ /* 0x000fe2000bf06070 */
[----:B------:R-:W-:Y:S01]  /*32d0*/  IMAD.MOV.U32 R34, RZ, RZ, RZ ;  /* 0x000000ffff227224 */ /* 0x000fe200078e00ff */
[----:B------:R-:W-:-:S04]  /*32e0*/  ULOP3.LUT UR5, UR4, 0x7, URZ, 0xc0, !UPT ;  /* 0x0000000704057892 */ /* 0x000fc8000f8ec0ff */
[----:B------:R-:W-:-:S03]  /*32f0*/  UISETP.NE.AND UP1, UPT, UR5, URZ, UPT ;  /* 0x000000ff0500728c */ /* 0x000fc6000bf25270 */
[----:B------:R-:W-:Y:S08]  /*3300*/  BRA.U !UP0, `(.L_x_12) ;  /* 0x0000002908e47547 */ /* 0x000ff0000b800000 */
[----:B------:R-:W-:Y:S01]  /*3310*/  ULOP3.LUT UR8, UR4, 0xfffffff8, URZ, 0xc0, !UPT ;  /* 0xfffffff804087892 */ /* 0x000fe2000f8ec0ff */
[----:B------:R-:W-:-:S05]  /*3320*/  IMAD.MOV.U32 R35, RZ, RZ, RZ ;  /* 0x000000ffff237224 */ /* 0x000fca00078e00ff */
[----:B------:R-:W-:-:S07]  /*3330*/  IMAD.U32 R34, RZ, RZ, UR8 ;  /* 0x00000008ff227e24 */ /* 0x000fce000f8e00ff */
.L_x_13:
[----:B------:R-:W0:Y:S02]  /*3340*/  LDC.64 R30, c[0x0][0x3a0] ;  /* 0x0000e800ff1e7b82 */ /* 0x000e240000000a00 */
[----:B0-----:R-:W-:-:S05]  /*3350*/  IMAD.WIDE.U32 R30, R35, 0x4, R30 ;  /* 0x00000004231e7825 */ /* 0x001fca00078e001e */
[----:B------:R-:W2:Y:S01]  /*3360*/  LDG.E R36, desc[UR6][R30.64] ;  /* 0x000000061e247981 */ /* 0x000ea2000c1e1900 */
[----:B------:R-:W-:Y:S01]  /*3370*/  IMAD.MOV.U32 R43, RZ, RZ, 0x1 ;  /* 0x00000001ff2b7424 */ /* 0x000fe200078e00ff */
[----:B--2---:R-:W-:-:S04]  /*3380*/  SHF.R.U32.HI R37, RZ, 0x5, R36 ;  /* 0x00000005ff257819 */ /* 0x004fc80000011624 */
[----:B------:R-:W-:Y:S01]  /*3390*/  SHF.L.W.U32 R36, R43, R36, RZ ;  /* 0x000000242b247219 */ /* 0x000fe20000000eff */
[----:B------:R-:W-:-:S05]  /*33a0*/  IMAD.SHL.U32 R37, R37, 0x4, RZ ;  /* 0x0000000425257824 */ /* 0x000fca00078e00ff */
[C---:B------:R-:W-:Y:S02]  /*33b0*/  ISETP.EQ.AND P2, PT, R37.reuse, RZ, PT ;  /* 0x000000ff2500720c */ /* 0x040fe40003f42270 */
[C---:B------:R-:W-:Y:S02]  /*33c0*/  ISETP.EQ.AND P1, PT, R37.reuse, 0x4, PT ;  /* 0x000000042500780c */ /* 0x040fe40003f22270 */
[C---:B------:R-:W-:Y:S02]  /*33d0*/  ISETP.EQ.AND P0, PT, R37.reuse, 0x8, PT ;  /* 0x000000082500780c */ /* 0x040fe40003f02270 */
[C---:B------:R-:W-:Y:S02]  /*33e0*/  ISETP.EQ.AND P3, PT, R37.reuse, 0xc, PT ;  /* 0x0000000c2500780c */ /* 0x040fe40003f62270 */
[C---:B------:R-:W-:Y:S02]  /*33f0*/  ISETP.EQ.AND P4, PT, R37.reuse, 0x2c, PT ;  /* 0x0000002c2500780c */ /* 0x040fe40003f82270 */
[----:B------:R-:W-:-:S02]  /*3400*/  ISETP.EQ.AND P5, PT, R37, 0x30, PT ;  /* 0x000000302500780c */ /* 0x000fc40003fa2270 */
[C---:B------:R-:W-:Y:S01]  /*3410*/  ISETP.EQ.AND P6, PT, R37.reuse, 0x34, PT ;  /* 0x000000342500780c */ /* 0x040fe20003fc2270 */
[----:B------:R-:W-:Y:S01]  /*3420*/  @P2 IMAD.MOV.U32 R39, RZ, RZ, R11 ;  /* 0x000000ffff272224 */ /* 0x000fe200078e000b */
[C---:B------:R-:W-:Y:S01]  /*3430*/  ISETP.EQ.AND P2, PT, R37.reuse, 0x10, PT ;  /* 0x000000102500780c */ /* 0x040fe20003f42270 */
[----:B------:R-:W-:Y:S01]  /*3440*/  @P1 IMAD.MOV.U32 R39, RZ, RZ, R10 ;  /* 0x000000ffff271224 */ /* 0x000fe200078e000a */
[C---:B------:R-:W-:Y:S01]  /*3450*/  ISETP.EQ.AND P1, PT, R37.reuse, 0x14, PT ;  /* 0x000000142500780c */ /* 0x040fe20003f22270 */
[----:B------:R-:W-:Y:S01]  /*3460*/  @P0 IMAD.MOV.U32 R39, RZ, RZ, R13 ;  /* 0x000000ffff270224 */ /* 0x000fe200078e000d */
[C---:B------:R-:W-:Y:S01]  /*3470*/  ISETP.EQ.AND P0, PT, R37.reuse, 0x18, PT ;  /* 0x000000182500780c */ /* 0x040fe20003f02270 */
[----:B------:R-:W-:Y:S01]  /*3480*/  @P3 IMAD.MOV.U32 R39, RZ, RZ, R12 ;  /* 0x000000ffff273224 */ /* 0x000fe200078e000c */
[----:B------:R-:W-:-:S04]  /*3490*/  ISETP.EQ.AND P3, PT, R37, 0x28, PT ;  /* 0x000000282500780c */ /* 0x000fc80003f62270 */
[----:B------:R-:W-:-:S03]  /*34a0*/  P2R R38, PR, RZ, 0x8 ;  /* 0x00000008ff267803 */ /* 0x000fc60000000000 */
[----:B------:R-:W-:Y:S01]  /*34b0*/  @P2 IMAD.MOV.U32 R39, RZ, RZ, R20 ;  /* 0x000000ffff272224 */ /* 0x000fe200078e0014 */
[C---:B------:R-:W-:Y:S01]  /*34c0*/  ISETP.EQ.AND P2, PT, R37.reuse, 0x24, PT ;  /* 0x000000242500780c */ /* 0x040fe20003f42270 */
[----:B------:R-:W-:Y:S01]  /*34d0*/  @P1 IMAD.MOV.U32 R39, RZ, RZ, R19 ;  /* 0x000000ffff271224 */ /* 0x000fe200078e0013 */
[C---:B------:R-:W-:Y:S01]  /*34e0*/  ISETP.EQ.AND P1, PT, R37.reuse, 0x20, PT ;  /* 0x000000202500780c */ /* 0x040fe20003f22270 */
[----:B------:R-:W-:Y:S01]  /*34f0*/  @P0 IMAD.MOV.U32 R39, RZ, RZ, R22 ;  /* 0x000000ffff270224 */ /* 0x000fe200078e0016 */
[----:B------:R-:W-:Y:S02]  /*3500*/  ISETP.EQ.AND P0, PT, R37, 0x1c, PT ;  /* 0x0000001c2500780c */ /* 0x000fe40003f02270 */
[----:B------:R-:W-:Y:S02]  /*3510*/  P2R R41, PR, RZ, 0x2 ;  /* 0x00000002ff297803 */ /* 0x000fe40000000000 */
[----:B------:R-:W-:Y:S02]  /*3520*/  P2R R42, PR, RZ, 0x1 ;  /* 0x00000001ff2a7803 */ /* 0x000fe40000000000 */
[----:B------:R-:W-:-:S07]  /*3530*/  P2R R40, PR, RZ, 0x4 ;  /* 0x00000004ff287803 */ /* 0x000fce0000000000 */
[----:B------:R-:W-:Y:S01]  /*3540*/  @P0 IMAD.MOV.U32 R39, RZ, RZ, R21 ;  /* 0x000000ffff270224 */ /* 0x000fe200078e0015 */
[C---:B------:R-:W-:Y:S01]  /*3550*/  ISETP.EQ.AND P0, PT, R37.reuse, 0x38, PT ;  /* 0x000000382500780c */ /* 0x040fe20003f02270 */
[----:B------:R-:W-:Y:S01]  /*3560*/  @P1 IMAD.MOV.U32 R39, RZ, RZ, R28 ;  /* 0x000000ffff271224 */ /* 0x000fe200078e001c */
[C---:B------:R-:W-:Y:S01]  /*3570*/  ISETP.EQ.AND P1, PT, R37.reuse, 0x4, PT ;  /* 0x000000042500780c */ /* 0x040fe20003f22270 */
[----:B------:R-:W-:Y:S01]  /*3580*/  @P2 IMAD.MOV.U32 R39, RZ, RZ, R23 ;  /* 0x000000ffff272224 */ /* 0x000fe200078e0017 */
[C---:B------:R-:W-:Y:S01]  /*3590*/  ISETP.EQ.AND P2, PT, R37.reuse, RZ, PT ;  /* 0x000000ff2500720c */ /* 0x040fe20003f42270 */
[----:B------:R-:W-:Y:S01]  /*35a0*/  @P3 IMAD.MOV.U32 R39, RZ, RZ, R24 ;  /* 0x000000ffff273224 */ /* 0x000fe200078e0018 */
[----:B------:R-:W-:Y:S01]  /*35b0*/  ISETP.EQ.AND P3, PT, R37, 0xc, PT ;  /* 0x0000000c2500780c */ /* 0x000fe20003f62270 */
[----:B------:R-:W-:Y:S02]  /*35c0*/  @P4 IMAD.MOV.U32 R39, RZ, RZ, R26 ;  /* 0x000000ffff274224 */ /* 0x000fe400078e001a */
[----:B------:R-:W-:-:S02]  /*35d0*/  @P5 IMAD.MOV.U32 R39, RZ, RZ, R27 ;  /* 0x000000ffff275224 */ /* 0x000fc400078e001b */
[----:B------:R-:W-:Y:S02]  /*35e0*/  @P6 IMAD.MOV.U32 R39, RZ, RZ, R25 ;  /* 0x000000ffff276224 */ /* 0x000fe400078e0019 */
[----:B------:R-:W-:Y:S01]  /*35f0*/  @P0 IMAD.MOV.U32 R39, RZ, RZ, R29 ;  /* 0x000000ffff270224 */ /* 0x000fe200078e001d */
[----:B------:R-:W-:-:S13]  /*3600*/  ISETP.EQ.AND P0, PT, R37, 0x3c, PT ;  /* 0x0000003c2500780c */ /* 0x000fda0003f02270 */
        /* <DEDUP_REMOVED lines=9> */
[----:B------:R-:W-:-:S04]  /*36a0*/  ISETP.EQ.AND P0, PT, R37, 0x8, PT ;  /* 0x000000082500780c */ /* 0x000fc80003f02270 */
[----:B------:R-:W-:-:S05]  /*36b0*/  LOP3.LUT R36, R39, R36, RZ, 0x30, !PT ;  /* 0x0000002427247212 */ /* 0x000fca00078e30ff */
[--C-:B------:R-:W-:Y:S01]  /*36c0*/  @P3 IMAD.MOV.U32 R12, RZ, RZ, R36.reuse ;  /* 0x000000ffff0c3224 */ /* 0x100fe200078e0024 */
[----:B------:R-:W-:Y:S01]  /*36d0*/  ISETP.NE.AND P3, PT, R38, RZ, PT ;  /* 0x000000ff2600720c */ /* 0x000fe20003f65270 */
[--C-:B------:R-:W-:Y:S01]  /*36e0*/  @P1 IMAD.MOV.U32 R10, RZ, RZ, R36.reuse ;  /* 0x000000ffff0a1224 */ /* 0x100fe200078e0024 */
[----:B------:R-:W2:Y:S01]  /*36f0*/  LDG.E R38, desc[UR6][R30.64+0x4] ;  /* 0x000004061e267981 */ /* 0x000ea2000c1e1900 */
[--C-:B------:R-:W-:Y:S01]  /*3700*/  @P0 IMAD.MOV.U32 R13, RZ, RZ, R36.reuse ;  /* 0x000000ffff0d0224 */ /* 0x100fe200078e0024 */
[C---:B------:R-:W-:Y:S01]  /*3710*/  ISETP.EQ.AND P1, PT, R37.reuse, 0x14, PT ;  /* 0x000000142500780c */ /* 0x040fe20003f22270 */
[--C-:B------:R-:W-:Y:S01]  /*3720*/  @P2 IMAD.MOV.U32 R11, RZ, RZ, R36.reuse ;  /* 0x000000ffff0b2224 */ /* 0x100fe200078e0024 */
[C---:B------:R-:W-:Y:S01]  /*3730*/  ISETP.EQ.AND P0, PT, R37.reuse, 0x18, PT ;  /* 0x000000182500780c */ /* 0x040fe20003f02270 */
[--C-:B------:R-:W-:Y:S01]  /*3740*/  @P4 IMAD.MOV.U32 R26, RZ, RZ, R36.reuse ;  /* 0x000000ffff1a4224 */ /* 0x100fe200078e0024 */
[----:B------:R-:W-:Y:S01]  /*3750*/  ISETP.EQ.AND P2, PT, R37, 0x10, PT ;  /* 0x000000102500780c */ /* 0x000fe20003f42270 */
[----:B------:R-:W-:-:S04]  /*3760*/  @P5 IMAD.MOV.U32 R27, RZ, RZ, R36 ;  /* 0x000000ffff1b5224 */ /* 0x000fc800078e0024 */
[----:B------:R-:W-:-:S04]  /*3770*/  @P3 IMAD.MOV.U32 R24, RZ, RZ, R36 ;  /* 0x000000ffff183224 */ /* 0x000fc800078e0024 */
[--C-:B------:R-:W-:Y:S01]  /*3780*/  @P1 IMAD.MOV.U32 R19, RZ, RZ, R36.reuse ;  /* 0x000000ffff131224 */ /* 0x100fe200078e0024 */
[----:B------:R-:W-:Y:S01]  /*3790*/  ISETP.NE.AND P1, PT, R41, RZ, PT ;  /* 0x000000ff2900720c */ /* 0x000fe20003f25270 */
[--C-:B------:R-:W-:Y:S01]  /*37a0*/  @P0 IMAD.MOV.U32 R22, RZ, RZ, R36.reuse ;  /* 0x000000ffff160224 */ /* 0x100fe200078e0024 */
[----:B------:R-:W-:Y:S01]  /*37b0*/  ISETP.NE.AND P0, PT, R42, RZ, PT ;  /* 0x000000ff2a00720c */ /* 0x000fe20003f05270 */
[----:B------:R-:W-:Y:S01]  /*37c0*/  @P2 IMAD.MOV.U32 R20, RZ, RZ, R36 ;  /* 0x000000ffff142224 */ /* 0x000fe200078e0024 */
[----:B------:R-:W-:-:S09]  /*37d0*/  ISETP.NE.AND P2, PT, R40, RZ, PT ;  /* 0x000000ff2800720c */ /* 0x000fd20003f45270 */
[--C-:B------:R-:W-:Y:S01]  /*37e0*/  @P1 IMAD.MOV.U32 R28, RZ, RZ, R36.reuse ;  /* 0x000000ffff1c1224 */ /* 0x100fe200078e0024 */
[C---:B------:R-:W-:Y:S01]  /*37f0*/  ISETP.EQ.AND P1, PT, R37.reuse, 0x3c, PT ;  /* 0x0000003c2500780c */ /* 0x040fe20003f22270 */
[--C-:B------:R-:W-:Y:S01]  /*3800*/  @P0 IMAD.MOV.U32 R21, RZ, RZ, R36.reuse ;  /* 0x000000ffff150224 */ /* 0x100fe200078e0024 */
[----:B------:R-:W-:Y:S01]  /*3810*/  ISETP.EQ.AND P0, PT, R37, 0x38, PT ;  /* 0x000000382500780c */ /* 0x000fe20003f02270 */
[----:B------:R-:W-:-:S10]  /*3820*/  @P2 IMAD.MOV.U32 R23, RZ, RZ, R36 ;  /* 0x000000ffff172224 */ /* 0x000fd400078e0024 */
[--C-:B------:R-:W-:Y:S01]  /*3830*/  @P1 IMAD.MOV.U32 R32, RZ, RZ, R36.reuse ;  /* 0x000000ffff201224 */ /* 0x100fe200078e0024 */
[C---:B------:R-:W-:Y:S01]  /*3840*/  ISETP.EQ.AND P1, PT, R37.reuse, 0x44, PT ;  /* 0x000000442500780c */ /* 0x040fe20003f22270 */
[----:B------:R-:W-:Y:S01]  /*3850*/  @P0 IMAD.MOV.U32 R29, RZ, RZ, R36 ;  /* 0x000000ffff1d0224 */ /* 0x000fe200078e0024 */
[----:B------:R-:W-:-:S11]  /*3860*/  ISETP.EQ.AND P3, PT, R37, 0x40, PT ;  /* 0x000000402500780c */ /* 0x000fd60003f62270 */
[--C-:B------:R-:W-:Y:S01]  /*3870*/  @P1 IMAD.MOV.U32 R44, RZ, RZ, R36.reuse ;  /* 0x000000ffff2c1224 */ /* 0x100fe200078e0024 */
[----:B------:R-:W-:Y:S01]  /*3880*/  ISETP.EQ.AND P1, PT, R37, 0x48, PT ;  /* 0x000000482500780c */ /* 0x000fe20003f22270 */
[----:B------:R-:W-:-:S12]  /*3890*/  @P3 IMAD.MOV.U32 R33, RZ, RZ, R36 ;  /* 0x000000ffff213224 */ /* 0x000fd800078e0024 */
[--C-:B------:R-:W-:Y:S02]  /*38a0*/  @P1 IMAD.MOV.U32 R45, RZ, RZ, R36.reuse ;  /* 0x000000ffff2d1224 */ /* 0x100fe400078e0024 */
[----:B------:R-:W-:Y:S01]  /*38b0*/  @P6 IMAD.MOV.U32 R25, RZ, RZ, R36 ;  /* 0x000000ffff196224 */ /* 0x000fe200078e0024 */
[----:B--2---:R-:W-:-:S05]  /*38c0*/  SHF.R.U32.HI R39, RZ, 0x5, R38 ;  /* 0x00000005ff277819 */ /* 0x004fca0000011626 */
[----:B------:R-:W-:-:S05]  /*38d0*/  IMAD.SHL.U32 R39, R39, 0x4, RZ ;  /* 0x0000000427277824 */ /* 0x000fca00078e00ff */
[C---:B------:R-:W-:Y:S02]  /*38e0*/  ISETP.EQ.AND P2, PT, R39.reuse, RZ, PT ;  /* 0x000000ff2700720c */ /* 0x040fe40003f42270 */
[----:B------:R-:W-:-:S11]  /*38f0*/  ISETP.EQ.AND P0, PT, R39, 0x4, PT ;  /* 0x000000042700780c */ /* 0x000fd60003f02270 */
[----:B------:R-:W-:Y:S02]  /*3900*/  @P2 IMAD.MOV.U32 R41, RZ, RZ, R11 ;  /* 0x000000ffff292224 */ /* 0x000fe400078e000b */
[----:B------:R-:W-:Y:S01]  /*3910*/  @P0 IMAD.MOV.U32 R41, RZ, RZ, R10 ;  /* 0x000000ffff290224 */ /* 0x000fe200078e000a */
[----:B------:R-:W-:Y:S02]  /*3920*/  ISETP.EQ.AND P0, PT, R37, 0x4c, PT ;  /* 0x0000004c2500780c */ /* 0x000fe40003f02270 */
[C---:B------:R-:W-:Y:S02]  /*3930*/  ISETP.EQ.AND P4, PT, R39.reuse, 0x8, PT ;  /* 0x000000082700780c */ /* 0x040fe40003f82270 */
[C---:B------:R-:W-:Y:S02]  /*3940*/  ISETP.EQ.AND P3, PT, R39.reuse, 0xc, PT ;  /* 0x0000000c2700780c */ /* 0x040fe40003f62270 */
[C---:B------:R-:W-:Y:S02]  /*3950*/  ISETP.EQ.AND P2, PT, R39.reuse, 0x10, PT ;  /* 0x000000102700780c */ /* 0x040fe40003f42270 */
[----:B------:R-:W-:-:S05]  /*3960*/  ISETP.EQ.AND P1, PT, R39, 0x14, PT ;  /* 0x000000142700780c */ /* 0x000fca0003f22270 */
[----:B------:R-:W-:Y:S01]  /*3970*/  @P0 IMAD.MOV.U32 R46, RZ, RZ, R36 ;  /* 0x000000ffff2e0224 */ /* 0x000fe200078e0024 */
[----:B------:R-:W-:Y:S01]  /*3980*/  ISETP.EQ.AND P0, PT, R39, 0x18, PT ;  /* 0x000000182700780c */ /* 0x000fe20003f02270 */
[----:B------:R-:W-:Y:S02]  /*3990*/  @P4 IMAD.MOV.U32 R41, RZ, RZ, R13 ;  /* 0x000000ffff294224 */ /* 0x000fe400078e000d */
[----:B------:R-:W-:Y:S02]  /*39a0*/  @P3 IMAD.MOV.U32 R41, RZ, RZ, R12 ;  /* 0x000000ffff293224 */ /* 0x000fe400078e000c */
[----:B------:R-:W-:Y:S02]  /*39b0*/  @P2 IMAD.MOV.U32 R41, RZ, RZ, R20 ;  /* 0x000000ffff292224 */ /* 0x000fe400078e0014 */
[----:B------:R-:W-:-:S06]  /*39c0*/  @P1 IMAD.MOV.U32 R41, RZ, RZ, R19 ;  /* 0x000000ffff291224 */ /* 0x000fcc00078e0013 */
[----:B------:R-:W-:Y:S01]  /*39d0*/  @P0 IMAD.MOV.U32 R41, RZ, RZ, R22 ;  /* 0x000000ffff290224 */ /* 0x000fe200078e0016 */
[C---:B------:R-:W-:Y:S02]  /*39e0*/  ISETP.EQ.AND P0, PT, R39.reuse, 0x1c, PT ;  /* 0x0000001c2700780c */ /* 0x040fe40003f02270 */
[C---:B------:R-:W-:Y:S02]  /*39f0*/  ISETP.EQ.AND P1, PT, R39.reuse, 0x20, PT ;  /* 0x000000202700780c */ /* 0x040fe40003f22270 */
[C---:B------:R-:W-:Y:S02]  /*3a00*/  ISETP.EQ.AND P2, PT, R39.reuse, 0x24, PT ;  /* 0x000000242700780c */ /* 0x040fe40003f42270 */
[C---:B------:R-:W-:Y:S02]  /*3a10*/  ISETP.EQ.AND P3, PT, R39.reuse, 0x28, PT ;  /* 0x000000282700780c */ /* 0x040fe40003f62270 */
[C---:B------:R-:W-:Y:S02]  /*3a20*/  ISETP.EQ.AND P4, PT, R39.reuse, 0x2c, PT ;  /* 0x0000002c2700780c */ /* 0x040fe40003f82270 */
[----:B------:R-:W-:-:S02]  /*3a30*/  ISETP.EQ.AND P5, PT, R39, 0x30, PT ;  /* 0x000000302700780c */ /* 0x000fc40003fa2270 */
[----:B------:R-:W-:Y:S01]  /*3a40*/  P2R R42, PR, RZ, 0x1 ;  /* 0x00000001ff2a7803 */ /* 0x000fe20000000000 */
[----:B------:R-:W-:Y:S01]  /*3a50*/  @P0 IMAD.MOV.U32 R41, RZ, RZ, R21 ;  /* 0x000000ffff290224 */ /* 0x000fe200078e0015 */
[C---:B------:R-:W-:Y:S02]  /*3a60*/  ISETP.EQ.AND P6, PT, R39.reuse, 0x34, PT ;  /* 0x000000342700780c */ /* 0x040fe40003fc2270 */
[----:B------:R-:W-:Y:S01]  /*3a70*/  ISETP.EQ.AND P0, PT, R39, 0x38, PT ;  /* 0x000000382700780c */ /* 0x000fe20003f02270 */
[----:B------:R-:W-:Y:S02]  /*3a80*/  @P1 IMAD.MOV.U32 R41, RZ, RZ, R28 ;  /* 0x000000ffff291224 */ /* 0x000fe400078e001c */
[----:B------:R-:W-:Y:S02]  /*3a90*/  @P2 IMAD.MOV.U32 R41, RZ, RZ, R23 ;  /* 0x000000ffff292224 */ /* 0x000fe400078e0017 */
[----:B------:R-:W-:Y:S02]  /*3aa0*/  @P3 IMAD.MOV.U32 R41, RZ, RZ, R24 ;  /* 0x000000ffff293224 */ /* 0x000fe400078e0018 */
[----:B------:R-:W-:-:S02]  /*3ab0*/  @P4 IMAD.MOV.U32 R41, RZ, RZ, R26 ;  /* 0x000000ffff294224 */ /* 0x000fc400078e001a */
[----:B------:R-:W-:Y:S02]  /*3ac0*/  @P5 IMAD.MOV.U32 R41, RZ, RZ, R27 ;  /* 0x000000ffff295224 */ /* 0x000fe400078e001b */
        /* <DEDUP_REMOVED lines=8> */
[----:B------:R-:W-:Y:S02]  /*3b50*/  ISETP.EQ.AND P0, PT, R39, 0x48, PT ;  /* 0x000000482700780c */ /* 0x000fe40003f02270 */
[----:B------:R-:W-:-:S11]  /*3b60*/  P2R R36, PR, RZ, 0x8 ;  /* 0x00000008ff247803 */ /* 0x000fd60000000000 */
[----:B------:R-:W-:Y:S01]  /*3b70*/  @P0 IMAD.MOV.U32 R41, RZ, RZ, R45 ;  /* 0x000000ffff290224 */ /* 0x000fe200078e002d */
[C---:B------:R-:W-:Y:S02]  /*3b80*/  ISETP.EQ.AND P0, PT, R39.reuse, 0x4c, PT ;  /* 0x0000004c2700780c */ /* 0x040fe40003f02270 */
[----:B------:R-:W-:Y:S02]  /*3b90*/  ISETP.EQ.AND P3, PT, R39, 0xc, PT ;  /* 0x0000000c2700780c */ /* 0x000fe40003f62270 */
[----:B------:R-:W-:-:S09]  /*3ba0*/  SHF.L.W.U32 R38, R43, R38, RZ ;  /* 0x000000262b267219 */ /* 0x000fd20000000eff */
[----:B------:R-:W-:-:S05]  /*3bb0*/  @P0 IMAD.MOV.U32 R41, RZ, RZ, R46 ;  /* 0x000000ffff290224 */ /* 0x000fca00078e002e */
[----:B------:R-:W-:-:S05]  /*3bc0*/  LOP3.LUT R38, R41, R38, RZ, 0x30, !PT ;  /* 0x0000002629267212 */ /* 0x000fca00078e30ff */
[----:B------:R-:W-:Y:S01]  /*3bd0*/  @P3 IMAD.MOV.U32 R12, RZ, RZ, R38 ;  /* 0x000000ffff0c3224 */ /* 0x000fe200078e0026 */
[----:B------:R-:W-:Y:S02]  /*3be0*/  ISETP.NE.AND P3, PT, R36, RZ, PT ;  /* 0x000000ff2400720c */ /* 0x000fe40003f65270 */
[----:B------:R-:W2:Y:S01]  /*3bf0*/  LDG.E R36, desc[UR6][R30.64+0x8] ;  /* 0x000008061e247981 */ /* 0x000ea2000c1e1900 */
[----:B------:R-:W-:Y:S02]  /*3c00*/  P2R R40, PR, RZ, 0x2 ;  /* 0x00000002ff287803 */ /* 0x000fe40000000000 */
[C---:B------:R-:W-:Y:S02]  /*3c10*/  ISETP.EQ.AND P1, PT, R39.reuse, 0x4, PT ;  /* 0x000000042700780c */ /* 0x040fe40003f22270 */
[----:B------:R-:W-:Y:S02]  /*3c20*/  ISETP.EQ.AND P0, PT, R39, 0x8, PT ;  /* 0x000000082700780c */ /* 0x000fe40003f02270 */
[----:B------:R-:W-:-:S02]  /*3c30*/  P2R R37, PR, RZ, 0x4 ;  /* 0x00000004ff257803 */ /* 0x000fc40000000000 */
[----:B------:R-:W-:-:S07]  /*3c40*/  ISETP.EQ.AND P2, PT, R39, RZ, PT ;  /* 0x000000ff2700720c */ /* 0x000fce0003f42270 */
[--C-:B------:R-:W-:Y:S01]  /*3c50*/  @P1 IMAD.MOV.U32 R10, RZ, RZ, R38.reuse ;  /* 0x000000ffff0a1224 */ /* 0x100fe200078e0026 */
[C---:B------:R-:W-:Y:S01]  /*3c60*/  ISETP.EQ.AND P1, PT, R39.reuse, 0x14, PT ;  /* 0x000000142700780c */ /* 0x040fe20003f22270 */
[----:B------:R-:W-:Y:S01]  /*3c70*/  @P0 IMAD.MOV.U32 R13, RZ, RZ, R38 ;  /* 0x000000ffff0d0224 */ /* 0x000fe200078e0026 */
[----:B------:R-:W-:-:S03]  /*3c80*/  ISETP.EQ.AND P0, PT, R39, 0x18, PT ;  /* 0x000000182700780c */ /* 0x000fc60003f02270 */
[----:B------:R-:W-:Y:S01]  /*3c90*/  @P2 IMAD.MOV.U32 R11, RZ, RZ, R38 ;  /* 0x000000ffff0b2224 */ /* 0x000fe200078e0026 */
[----:B------:R-:W-:-:S07]  /*3ca0*/  ISETP.EQ.AND P2, PT, R39, 0x10, PT ;  /* 0x000000102700780c */ /* 0x000fce0003f42270 */
[--C-:B------:R-:W-:Y:S01]  /*3cb0*/  @P1 IMAD.MOV.U32 R19, RZ, RZ, R38.reuse ;  /* 0x000000ffff131224 */ /* 0x100fe200078e0026 */
[----:B------:R-:W-:Y:S01]  /*3cc0*/  ISETP.NE.AND P1, PT, R40, RZ, PT ;  /* 0x000000ff2800720c */ /* 0x000fe20003f25270 */
[----:B------:R-:W-:Y:S01]  /*3cd0*/  @P0 IMAD.MOV.U32 R22, RZ, RZ, R38 ;  /* 0x000000ffff160224 */ /* 0x000fe200078e0026 */
[----:B------:R-:W-:-:S03]  /*3ce0*/  ISETP.NE.AND P0, PT, R42, RZ, PT ;  /* 0x000000ff2a00720c */ /* 0x000fc60003f05270 */
[----:B------:R-:W-:Y:S01]  /*3cf0*/  @P2 IMAD.MOV.U32 R20, RZ, RZ, R38 ;  /* 0x000000ffff142224 */ /* 0x000fe200078e0026 */
[----:B------:R-:W-:-:S07]  /*3d00*/  ISETP.NE.AND P2, PT, R37, RZ, PT ;  /* 0x000000ff2500720c */ /* 0x000fce0003f45270 */
[--C-:B------:R-:W-:Y:S01]  /*3d10*/  @P1 IMAD.MOV.U32 R28, RZ, RZ, R38.reuse ;  /* 0x000000ffff1c1224 */ /* 0x100fe200078e0026 */
[C---:B------:R-:W-:Y:S01]  /*3d20*/  ISETP.EQ.AND P1, PT, R39.reuse, 0x3c, PT ;  /* 0x0000003c2700780c */ /* 0x040fe20003f22270 */
[----:B------:R-:W-:Y:S01]  /*3d30*/  @P0 IMAD.MOV.U32 R21, RZ, RZ, R38 ;  /* 0x000000ffff150224 */ /* 0x000fe200078e0026 */
[----:B------:R-:W-:-:S03]  /*3d40*/  ISETP.EQ.AND P0, PT, R39, 0x38, PT ;  /* 0x000000382700780c */ /* 0x000fc60003f02270 */
[----:B------:R-:W-:-:S08]  /*3d50*/  @P2 IMAD.MOV.U32 R23, RZ, RZ, R38 ;  /* 0x000000ffff172224 */ /* 0x000fd000078e0026 */
[--C-:B------:R-:W-:Y:S01]  /*3d60*/  @P1 IMAD.MOV.U32 R32, RZ, RZ, R38.reuse ;  /* 0x000000ffff201224 */ /* 0x100fe200078e0026 */
[C---:B------:R-:W-:Y:S01]  /*3d70*/  ISETP.EQ.AND P1, PT, R39.reuse, 0x44, PT ;  /* 0x000000442700780c */ /* 0x040fe20003f22270 */
[--C-:B------:R-:W-:Y:S02]  /*3d80*/  @P0 IMAD.MOV.U32 R29, RZ, RZ, R38.reuse ;  /* 0x000000ffff1d0224 */ /* 0x100fe400078e0026 */
[----:B------:R-:W-:Y:S01]  /*3d90*/  @P3 IMAD.MOV.U32 R24, RZ, RZ, R38 ;  /* 0x000000ffff183224 */ /* 0x000fe200078e0026 */
[----:B------:R-:W-:-:S09]  /*3da0*/  ISETP.EQ.AND P3, PT, R39, 0x40, PT ;  /* 0x000000402700780c */ /* 0x000fd20003f62270 */
[--C-:B------:R-:W-:Y:S01]  /*3db0*/  @P1 IMAD.MOV.U32 R44, RZ, RZ, R38.reuse ;  /* 0x000000ffff2c1224 */ /* 0x100fe200078e0026 */
[----:B------:R-:W-:Y:S01]  /*3dc0*/  ISETP.EQ.AND P1, PT, R39, 0x48, PT ;  /* 0x000000482700780c */ /* 0x000fe20003f22270 */
[--C-:B------:R-:W-:Y:S02]  /*3dd0*/  @P4 IMAD.MOV.U32 R26, RZ, RZ, R38.reuse ;  /* 0x000000ffff1a4224 */ /* 0x100fe400078e0026 */
[----:B------:R-:W-:-:S10]  /*3de0*/  @P3 IMAD.MOV.U32 R33, RZ, RZ, R38 ;  /* 0x000000ffff213224 */ /* 0x000fd400078e0026 */
[--C-:B------:R-:W-:Y:S02]  /*3df0*/  @P1 IMAD.MOV.U32 R45, RZ, RZ, R38.reuse ;  /* 0x000000ffff2d1224 */ /* 0x100fe400078e0026 */
        /* <DEDUP_REMOVED lines=21> */
[----:B------:R-:W-:-:S11]  /*3f50*/  ISETP.EQ.AND P1, PT, R37, 0x24, PT ;  /* 0x000000242500780c */ /* 0x000fd60003f22270 */
[----:B------:R-:W-:Y:S01]  /*3f60*/  @P0 IMAD.MOV.U32 R41, RZ, RZ, R21 ;  /* 0x000000ffff290224 */ /* 0x000fe200078e0015 */
[C---:B------:R-:W-:Y:S02]  /*3f70*/  ISETP.EQ.AND P0, PT, R37.reuse, 0x20, PT ;  /* 0x000000202500780c */ /* 0x040fe40003f02270 */
[C---:B------:R-:W-:Y:S02]  /*3f80*/  ISETP.EQ.AND P2, PT, R37.reuse, 0x28, PT ;  /* 0x000000282500780c */ /* 0x040fe40003f42270 */
[C---:B------:R-:W-:Y:S02]  /*3f90*/  ISETP.EQ.AND P3, PT, R37.reuse, 0x2c, PT ;  /* 0x0000002c2500780c */ /* 0x040fe40003f62270 */
[C---:B------:R-:W-:Y:S02]  /*3fa0*/  ISETP.EQ.AND P4, PT, R37.reuse, 0x30, PT ;  /* 0x000000302500780c */ /* 0x040fe40003f82270 */
[----:B------:R-:W-:Y:S02]  /*3fb0*/  ISETP.EQ.AND P5, PT, R37, 0x34, PT ;  /* 0x000000342500780c */ /* 0x000fe40003fa2270 */
[----:B------:R-:W-:-:S02]  /*3fc0*/  P2R R42, PR, RZ, 0x1 ;  /* 0x00000001ff2a7803 */ /* 0x000fc40000000000 */
[C---:B------:R-:W-:Y:S01]  /*3fd0*/  ISETP.EQ.AND P6, PT, R37.reuse, 0x38, PT ;  /* 0x000000382500780c */ /* 0x040fe20003fc2270 */
[----:B------:R-:W-:Y:S01]  /*3fe0*/  @P0 IMAD.MOV.U32 R41, RZ, RZ, R28 ;  /* 0x000000ffff290224 */ /* 0x000fe200078e001c */
[----:B------:R-:W-:Y:S01]  /*3ff0*/  ISETP.EQ.AND P0, PT, R37, 0x3c, PT ;  /* 0x0000003c2500780c */ /* 0x000fe20003f02270 */
[----:B------:R-:W-:Y:S02]  /*4000*/  @P1 IMAD.MOV.U32 R41, RZ, RZ, R23 ;  /* 0x000000ffff291224 */ /* 0x000fe400078e0017 */
[----:B------:R-:W-:Y:S02]  /*4010*/  @P2 IMAD.MOV.U32 R41, RZ, RZ, R24 ;  /* 0x000000ffff292224 */ /* 0x000fe400078e0018 */
[----:B------:R-:W-:Y:S02]  /*4020*/  @P3 IMAD.MOV.U32 R41, RZ, RZ, R26 ;  /* 0x000000ffff293224 */ /* 0x000fe400078e001a */
        /* <DEDUP_REMOVED lines=12> */
[----:B------:R-:W-:Y:S02]  /*40f0*/  ISETP.EQ.AND P3, PT, R37, RZ, PT ;  /* 0x000000ff2500720c */ /* 0x000fe40003f62270 */
[----:B------:R-:W-:-:S09]  /*4100*/  SHF.L.W.U32 R36, R43, R36, RZ ;  /* 0x000000242b247219 */ /* 0x000fd20000000eff */
[----:B------:R-:W-:-:S05]  /*4110*/  @P0 IMAD.MOV.U32 R41, RZ, RZ, R46 ;  /* 0x000000ffff290224 */ /* 0x000fca00078e002e */
[----:B------:R-:W-:-:S05]  /*4120*/  LOP3.LUT R36, R41, R36, RZ, 0x30, !PT ;  /* 0x0000002429247212 */ /* 0x000fca00078e30ff */
[----:B------:R-:W-:Y:S01]  /*4130*/  @P3 IMAD.MOV.U32 R11, RZ, RZ, R36 ;  /* 0x000000ffff0b3224 */ /* 0x000fe200078e0024 */
[----:B------:R-:W-:-:S13]  /*4140*/  ISETP.EQ.AND P3, PT, R37, 0x10, PT ;  /* 0x000000102500780c */ /* 0x000fda0003f62270 */
[----:B------:R-:W-:Y:S01]  /*4150*/  @P3 IMAD.MOV.U32 R20, RZ, RZ, R36 ;  /* 0x000000ffff143224 */ /* 0x000fe200078e0024 */
[----:B------:R-:W-:Y:S02]  /*4160*/  ISETP.NE.AND P3, PT, R38, RZ, PT ;  /* 0x000000ff2600720c */ /* 0x000fe40003f65270 */
[----:B------:R-:W2:Y:S01]  /*4170*/  LDG.E R38, desc[UR6][R30.64+0xc] ;  /* 0x00000c061e267981 */ /* 0x000ea2000c1e1900 */
[----:B------:R-:W-:Y:S02]  /*4180*/  P2R R40, PR, RZ, 0x2 ;  /* 0x00000002ff287803 */ /* 0x000fe40000000000 */
[C---:B------:R-:W-:Y:S02]  /*4190*/  ISETP.EQ.AND P1, PT, R37.reuse, 0x8, PT ;  /* 0x000000082500780c */ /* 0x040fe40003f22270 */
[----:B------:R-:W-:Y:S02]  /*41a0*/  P2R R39, PR, RZ, 0x4 ;  /* 0x00000004ff277803 */ /* 0x000fe40000000000 */
[----:B------:R-:W-:-:S02]  /*41b0*/  ISETP.EQ.AND P2, PT, R37, 0x4, PT ;  /* 0x000000042500780c */ /* 0x000fc40003f42270 */
[----:B------:R-:W-:-:S07]  /*41c0*/  ISETP.EQ.AND P0, PT, R37, 0xc, PT ;  /* 0x0000000c2500780c */ /* 0x000fce0003f02270 */
[----:B------:R-:W-:Y:S01]  /*41d0*/  @P1 IMAD.MOV.U32 R13, RZ, RZ, R36 ;  /* 0x000000ffff0d1224 */ /* 0x000fe200078e0024 */
[----:B------:R-:W-:-:S03]  /*41e0*/  ISETP.EQ.AND P1, PT, R37, 0x18, PT ;  /* 0x000000182500780c */ /* 0x000fc60003f22270 */
[--C-:B------:R-:W-:Y:S01]  /*41f0*/  @P2 IMAD.MOV.U32 R10, RZ, RZ, R36.reuse ;  /* 0x000000ffff0a2224 */ /* 0x100fe200078e0024 */
[C---:B------:R-:W-:Y:S01]  /*4200*/  ISETP.EQ.AND P2, PT, R37.reuse, 0x14, PT ;  /* 0x000000142500780c */ /* 0x040fe20003f42270 */
[----:B------:R-:W-:Y:S01]  /*4210*/  @P0 IMAD.MOV.U32 R12, RZ, RZ, R36 ;  /* 0x000000ffff0c0224 */ /* 0x000fe200078e0024 */
[----:B------:R-:W-:-:S07]  /*4220*/  ISETP.EQ.AND P0, PT, R37, 0x1c, PT ;  /* 0x0000001c2500780c */ /* 0x000fce0003f02270 */
[----:B------:R-:W-:Y:S01]  /*4230*/  @P1 IMAD.MOV.U32 R22, RZ, RZ, R36 ;  /* 0x000000ffff161224 */ /* 0x000fe200078e0024 */
[----:B------:R-:W-:-:S03]  /*4240*/  ISETP.NE.AND P1, PT, R40, RZ, PT ;  /* 0x000000ff2800720c */ /* 0x000fc60003f25270 */
[--C-:B------:R-:W-:Y:S01]  /*4250*/  @P2 IMAD.MOV.U32 R19, RZ, RZ, R36.reuse ;  /* 0x000000ffff132224 */ /* 0x100fe200078e0024 */
[----:B------:R-:W-:Y:S01]  /*4260*/  ISETP.NE.AND P2, PT, R39, RZ, PT ;  /* 0x000000ff2700720c */ /* 0x000fe20003f45270 */
[----:B------:R-:W-:Y:S01]  /*4270*/  @P0 IMAD.MOV.U32 R21, RZ, RZ, R36 ;  /* 0x000000ffff150224 */ /* 0x000fe200078e0024 */
[----:B------:R-:W-:-:S07]  /*4280*/  ISETP.NE.AND P0, PT, R42, RZ, PT ;  /* 0x000000ff2a00720c */ /* 0x000fce0003f05270 */
[----:B------:R-:W-:Y:S01]  /*4290*/  @P1 IMAD.MOV.U32 R23, RZ, RZ, R36 ;  /* 0x000000ffff171224 */ /* 0x000fe200078e0024 */
[----:B------:R-:W-:-:S03]  /*42a0*/  ISETP.EQ.AND P1, PT, R37, 0x3c, PT ;  /* 0x0000003c2500780c */ /* 0x000fc60003f22270 */
[--C-:B------:R-:W-:Y:S02]  /*42b0*/  @P2 IMAD.MOV.U32 R24, RZ, RZ, R36.reuse ;  /* 0x000000ffff182224 */ /* 0x100fe400078e0024 */
[----:B------:R-:W-:-:S08]  /*42c0*/  @P0 IMAD.MOV.U32 R28, RZ, RZ, R36 ;  /* 0x000000ffff1c0224 */ /* 0x000fd000078e0024 */
[--C-:B------:R-:W-:Y:S01]  /*42d0*/  @P1 IMAD.MOV.U32 R32, RZ, RZ, R36.reuse ;  /* 0x000000ffff201224 */ /* 0x100fe200078e0024 */
[C---:B------:R-:W-:Y:S01]  /*42e0*/  ISETP.EQ.AND P1, PT, R37.reuse, 0x44, PT ;  /* 0x000000442500780c */ /* 0x040fe20003f22270 */
[----:B------:R-:W-:Y:S01]  /*42f0*/  @P3 IMAD.MOV.U32 R26, RZ, RZ, R36 ;  /* 0x000000ffff1a3224 */ /* 0x000fe200078e0024 */
[----:B------:R-:W-:-:S11]  /*4300*/  ISETP.EQ.AND P3, PT, R37, 0x40, PT ;  /* 0x000000402500780c */ /* 0x000fd60003f62270 */
        /* <DEDUP_REMOVED lines=25> */
[----:B------:R-:W-:-:S13]  /*44a0*/  ISETP.EQ.AND P0, PT, R39, 0x1c, PT ;  /* 0x0000001c2700780c */ /* 0x000fda0003f02270 */
        /* <DEDUP_REMOVED lines=20> */
[C---:B------:R-:W-:Y:S02]  /*45f0*/  ISETP.EQ.AND P0, PT, R39.reuse, 0x44, PT ;  /* 0x000000442700780c */ /* 0x040fe40003f02270 */
[----:B------:R-:W-:Y:S02]  /*4600*/  P2R R40, PR, RZ, 0x2 ;  /* 0x00000002ff287803 */ /* 0x000fe40000000000 */
[----:B------:R-:W-:-:S09]  /*4610*/  ISETP.EQ.AND P1, PT, R39, 0x4c, PT ;  /* 0x0000004c2700780c */ /* 0x000fd20003f22270 */
[----:B------:R-:W-:Y:S01]  /*4620*/  @P0 IMAD.MOV.U32 R41, RZ, RZ, R44 ;  /* 0x000000ffff290224 */ /* 0x000fe200078e002c */
[C---:B------:R-:W-:Y:S02]  /*4630*/  ISETP.EQ.AND P0, PT, R39.reuse, 0x48, PT ;  /* 0x000000482700780c */ /* 0x040fe40003f02270 */
[----:B------:R-:W-:Y:S02]  /*4640*/  P2R R36, PR, RZ, 0x8 ;  /* 0x00000008ff247803 */ /* 0x000fe40000000000 */
[----:B------:R-:W-:Y:S02]  /*4650*/  ISETP.EQ.AND P3, PT, R39, 0x4, PT ;  /* 0x000000042700780c */ /* 0x000fe40003f62270 */
[----:B------:R-:W-:-:S07]  /*4660*/  SHF.L.W.U32 R38, R43, R38, RZ ;  /* 0x000000262b267219 */ /* 0x000fce0000000eff */
[----:B------:R-:W-:Y:S02]  /*4670*/  @P0 IMAD.MOV.U32 R41, RZ, RZ, R45 ;  /* 0x000000ffff290224 */ /* 0x000fe400078e002d */
[----:B------:R-:W-:-:S05]  /*4680*/  @P1 IMAD.MOV.U32 R41, RZ, RZ, R46 ;  /* 0x000000ffff291224 */ /* 0x000fca00078e002e */
[----:B------:R-:W-:-:S05]  /*4690*/  LOP3.LUT R38, R41, R38, RZ, 0x30, !PT ;  /* 0x0000002629267212 */ /* 0x000fca00078e30ff */
[----:B------:R-:W-:Y:S01]  /*46a0*/  @P3 IMAD.MOV.U32 R10, RZ, RZ, R38 ;  /* 0x000000ffff0a3224 */ /* 0x000fe200078e0026 */
[----:B------:R-:W-:-:S13]  /*46b0*/  ISETP.EQ.AND P3, PT, R39, 0x14, PT ;  /* 0x000000142700780c */ /* 0x000fda0003f62270 */
[----:B------:R-:W-:Y:S01]  /*46c0*/  @P3 IMAD.MOV.U32 R19, RZ, RZ, R38 ;  /* 0x000000ffff133224 */ /* 0x000fe200078e0026 */
[----:B------:R-:W-:Y:S02]  /*46d0*/  ISETP.NE.AND P3, PT, R36, RZ, PT ;  /* 0x000000ff2400720c */ /* 0x000fe40003f65270 */
[----:B------:R-:W2:Y:S01]  /*46e0*/  LDG.E R36, desc[UR6][R30.64+0x10] ;  /* 0x000010061e247981 */ /* 0x000ea2000c1e1900 */
[C---:B------:R-:W-:Y:S02]  /*46f0*/  ISETP.EQ.AND P0, PT, R39.reuse, RZ, PT ;  /* 0x000000ff2700720c */ /* 0x040fe40003f02270 */
[----:B------:R-:W-:Y:S02]  /*4700*/  P2R R37, PR, RZ, 0x4 ;  /* 0x00000004ff257803 */ /* 0x000fe40000000000 */
[C---:B------:R-:W-:Y:S02]  /*4710*/  ISETP.EQ.AND P2, PT, R39.reuse, 0x8, PT ;  /* 0x000000082700780c */ /* 0x040fe40003f42270 */
        /* <DEDUP_REMOVED lines=8> */
[----:B------:R-:W-:-:S03]  /*47a0*/  ISETP.EQ.AND P0, PT, R39, 0x20, PT ;  /* 0x000000202700780c */ /* 0x000fc60003f02270 */
[--C-:B------:R-:W-:Y:S01]  /*47b0*/  @P2 IMAD.MOV.U32 R22, RZ, RZ, R38.reuse ;  /* 0x000000ffff162224 */ /* 0x100fe200078e0026 */
[----:B------:R-:W-:Y:S01]  /*47c0*/  ISETP.NE.AND P2, PT, R37, RZ, PT ;  /* 0x000000ff2500720c */ /* 0x000fe20003f45270 */
[----:B------:R-:W-:Y:S01]  /*47d0*/  @P1 IMAD.MOV.U32 R21, RZ, RZ, R38 ;  /* 0x000000ffff151224 */ /* 0x000fe200078e0026 */
[----:B------:R-:W-:-:S07]  /*47e0*/  ISETP.NE.AND P1, PT, R40, RZ, PT ;  /* 0x000000ff2800720c */ /* 0x000fce0003f25270 */
[----:B------:R-:W-:Y:S01]  /*47f0*/  @P0 IMAD.MOV.U32 R28, RZ, RZ, R38 ;  /* 0x000000ffff1c0224 */ /* 0x000fe200078e0026 */
[----:B------:R-:W-:-:S03]  /*4800*/  ISETP.NE.AND P0, PT, R42, RZ, PT ;  /* 0x000000ff2a00720c */ /* 0x000fc60003f05270 */
[--C-:B------:R-:W-:Y:S02]  /*4810*/  @P2 IMAD.MOV.U32 R26, RZ, RZ, R38.reuse ;  /* 0x000000ffff1a2224 */ /* 0x100fe400078e0026 */
[----:B------:R-:W-:Y:S01]  /*4820*/  @P1 IMAD.MOV.U32 R24, RZ, RZ, R38 ;  /* 0x000000ffff181224 */ /* 0x000fe200078e0026 */
[----:B------:R-:W-:-:S07]  /*4830*/  ISETP.EQ.AND P1, PT, R39, 0x44, PT ;  /* 0x000000442700780c */ /* 0x000fce0003f22270 */
[--C-:B------:R-:W-:Y:S02]  /*4840*/  @P0 IMAD.MOV.U32 R23, RZ, RZ, R38.reuse ;  /* 0x000000ffff170224 */ /* 0x100fe400078e0026 */
[----:B------:R-:W-:Y:S01]  /*4850*/  @P3 IMAD.MOV.U32 R27, RZ, RZ, R38 ;  /* 0x000000ffff1b3224 */ /* 0x000fe200078e0026 */
[----:B------:R-:W-:-:S03]  /*4860*/  ISETP.EQ.AND P3, PT, R39, 0x40, PT ;  /* 0x000000402700780c */ /* 0x000fc60003f62270 */
[--C-:B------:R-:W-:Y:S01]  /*4870*/  @P1 IMAD.MOV.U32 R44, RZ, RZ, R38.reuse ;  /* 0x000000ffff2c1224 */ /* 0x100fe200078e0026 */
[----:B------:R-:W-:Y:S01]  /*4880*/  ISETP.EQ.AND P1, PT, R39, 0x48, PT ;  /* 0x000000482700780c */ /* 0x000fe20003f22270 */
[----:B------:R-:W-:-:S08]  /*4890*/  @P4 IMAD.MOV.U32 R25, RZ, RZ, R38 ;  /* 0x000000ffff194224 */ /* 0x000fd000078e0026 */
[----:B------:R-:W-:-:S04]  /*48a0*/  @P3 IMAD.MOV.U32 R33, RZ, RZ, R38 ;  /* 0x000000ffff213224 */ /* 0x000fc800078e0026 */
        /* <DEDUP_REMOVED lines=42> */
[----:B------:R-:W-:Y:S01]  /*4b50*/  @P6 IMAD.MOV.U32 R41, RZ, RZ, R33 ;  /* 0x000000ffff296224 */ /* 0x000fe200078e0021 */
[----:B------:R-:W-:Y:S01]  /*4b60*/  P2R R39, PR, RZ, 0x4 ;  /* 0x00000004ff277803 */ /* 0x000fe20000000000 */
[----:B------:R-:W-:Y:S01]  /*4b70*/  @P0 IMAD.MOV.U32 R41, RZ, RZ, R44 ;  /* 0x000000ffff290224 */ /* 0x000fe200078e002c */
[C---:B------:R-:W-:Y:S02]  /*4b80*/  ISETP.EQ.AND P0, PT, R37.reuse, 0x48, PT ;  /* 0x000000482500780c */ /* 0x040fe40003f02270 */
[C---:B------:R-:W-:Y:S02]  /*4b90*/  ISETP.EQ.AND P2, PT, R37.reuse, 0x4c, PT ;  /* 0x0000004c2500780c */ /* 0x040fe40003f42270 */
[----:B------:R-:W-:Y:S02]  /*4ba0*/  P2R R38, PR, RZ, 0x8 ;  /* 0x00000008ff267803 */ /* 0x000fe40000000000 */
[----:B------:R-:W-:Y:S02]  /*4bb0*/  ISETP.EQ.AND P3, PT, R37, 0x8, PT ;  /* 0x000000082500780c */ /* 0x000fe40003f62270 */
[----:B------:R-:W-:-:S05]  /*4bc0*/  SHF.L.W.U32 R36, R43, R36, RZ ;  /* 0x000000242b247219 */ /* 0x000fca0000000eff */
        /* <DEDUP_REMOVED lines=9> */
[C---:B------:R-:W-:Y:S02]  /*4c60*/  ISETP.EQ.AND P1, PT, R37.reuse, RZ, PT ;  /* 0x000000ff2500720c */ /* 0x040fe40003f22270 */
[C---:B------:R-:W-:Y:S02]  /*4c70*/  ISETP.EQ.AND P0, PT, R37.reuse, 0x4, PT ;  /* 0x000000042500780c */ /* 0x040fe40003f02270 */
[----:B------:R-:W-:-:S09]  /*4c80*/  ISETP.EQ.AND P2, PT, R37, 0xc, PT ;  /* 0x0000000c2500780c */ /* 0x000fd20003f42270 */
[--C-:B------:R-:W-:Y:S01]  /*4c90*/  @P1 IMAD.MOV.U32 R11, RZ, RZ, R36.reuse ;  /* 0x000000ffff0b1224 */ /* 0x100fe200078e0024 */
[C---:B------:R-:W-:Y:S01]  /*4ca0*/  ISETP.EQ.AND P1, PT, R37.reuse, 0x10, PT ;  /* 0x000000102500780c */ /* 0x040fe20003f22270 */
[--C-:B------:R-:W-:Y:S01]  /*4cb0*/  @P0 IMAD.MOV.U32 R10, RZ, RZ, R36.reuse ;  /* 0x000000ffff0a0224 */ /* 0x100fe200078e0024 */
[C---:B------:R-:W-:Y:S01]  /*4cc0*/  ISETP.EQ.AND P0, PT, R37.reuse, 0x14, PT ;  /* 0x000000142500780c */ /* 0x040fe20003f02270 */
[----:B------:R-:W-:Y:S01]  /*4cd0*/  @P2 IMAD.MOV.U32 R12, RZ, RZ, R36 ;  /* 0x000000ffff0c2224 */ /* 0x000fe200078e0024 */
[----:B------:R-:W-:-:S09]  /*4ce0*/  ISETP.EQ.AND P2, PT, R37, 0x1c, PT ;  /* 0x0000001c2500780c */ /* 0x000fd20003f42270 */
[--C-:B------:R-:W-:Y:S01]  /*4cf0*/  @P1 IMAD.MOV.U32 R20, RZ, RZ, R36.reuse ;  /* 0x000000ffff141224 */ /* 0x100fe200078e0024 */
[C---:B------:R-:W-:Y:S01]  /*4d00*/  ISETP.EQ.AND P1, PT, R37.reuse, 0x20, PT ;  /* 0x000000202500780c */ /* 0x040fe20003f22270 */
[--C-:B------:R-:W-:Y:S01]  /*4d10*/  @P0 IMAD.MOV.U32 R19, RZ, RZ, R36.reuse ;  /* 0x000000ffff130224 */ /* 0x100fe200078e0024 */
[----:B------:R-:W-:Y:S01]  /*4d20*/  ISETP.EQ.AND P0, PT, R37, 0x24, PT ;  /* 0x000000242500780c */ /* 0x000fe20003f02270 */
[----:B------:R-:W-:Y:S01]  /*4d30*/  @P2 IMAD.MOV.U32 R21, RZ, RZ, R36 ;  /* 0x000000ffff152224 */ /* 0x000fe200078e0024 */
[----:B------:R-:W-:-:S09]  /*4d40*/  ISETP.NE.AND P2, PT, R39, RZ, PT ;  /* 0x000000ff2700720c */ /* 0x000fd20003f45270 */
[--C-:B------:R-:W-:Y:S01]  /*4d50*/  @P1 IMAD.MOV.U32 R28, RZ, RZ, R36.reuse ;  /* 0x000000ffff1c1224 */ /* 0x100fe200078e0024 */
[----:B------:R-:W-:Y:S01]  /*4d60*/  ISETP.NE.AND P1, PT, R40, RZ, PT ;  /* 0x000000ff2800720c */ /* 0x000fe20003f25270 */
[--C-:B------:R-:W-:Y:S01]  /*4d70*/  @P0 IMAD.MOV.U32 R23, RZ, RZ, R36.reuse ;  /* 0x000000ffff170224 */ /* 0x100fe200078e0024 */
[----:B------:R-:W-:Y:S01]  /*4d80*/  ISETP.NE.AND P0, PT, R42, RZ, PT ;  /* 0x000000ff2a00720c */ /* 0x000fe20003f05270 */
[----:B------:R-:W-:-:S10]  /*4d90*/  @P2 IMAD.MOV.U32 R27, RZ, RZ, R36 ;  /* 0x000000ffff1b2224 */ /* 0x000fd400078e0024 */
[--C-:B------:R-:W-:Y:S01]  /*4da0*/  @P1 IMAD.MOV.U32 R26, RZ, RZ, R36.reuse ;  /* 0x000000ffff1a1224 */ /* 0x100fe200078e0024 */
[----:B------:R-:W-:Y:S01]  /*4db0*/  ISETP.EQ.AND P1, PT, R37, 0x44, PT ;  /* 0x000000442500780c */ /* 0x000fe20003f22270 */
[----:B------:R-:W-:-:S12]  /*4dc0*/  @P0 IMAD.MOV.U32 R24, RZ, RZ, R36 ;  /* 0x000000ffff180224 */ /* 0x000fd800078e0024 */
        /* <DEDUP_REMOVED lines=52> */
[----:B------:R-:W-:Y:S02]  /*5110*/  ISETP.EQ.AND P3, PT, R39, 0xc, PT ;  /* 0x0000000c2700780c */ /* 0x000fe40003f62270 */
[----:B------:R-:W-:-:S07]  /*5120*/  SHF.L.W.U32 R38, R43, R38, RZ ;  /* 0x000000262b267219 */ /* 0x000fce0000000eff */
[----:B------:R-:W-:-:S05]  /*5130*/  @P0 IMAD.MOV.U32 R41, RZ, RZ, R46 ;  /* 0x000000ffff290224 */ /* 0x000fca00078e002e */
[----:B------:R-:W-:-:S05]  /*5140*/  LOP3.LUT R38, R41, R38, RZ, 0x30, !PT ;  /* 0x0000002629267212 */ /* 0x000fca00078e30ff */
[----:B------:R-:W-:Y:S01]  /*5150*/  @P3 IMAD.MOV.U32 R12, RZ, RZ, R38 ;  /* 0x000000ffff0c3224 */ /* 0x000fe200078e0026 */
[----:B------:R-:W-:-:S13]  /*5160*/  ISETP.EQ.AND P3, PT, R39, 0x1c, PT ;  /* 0x0000001c2700780c */ /* 0x000fda0003f62270 */
[----:B------:R-:W-:Y:S01]  /*5170*/  @P3 IMAD.MOV.U32 R21, RZ, RZ, R38 ;  /* 0x000000ffff153224 */ /* 0x000fe200078e0026 */
[----:B------:R-:W-:Y:S02]  /*5180*/  ISETP.NE.AND P3, PT, R36, RZ, PT ;  /* 0x000000ff2400720c */ /* 0x000fe40003f65270 */
[----:B------:R-:W2:Y:S04]  /*5190*/  LDG.E R36, desc[UR6][R30.64+0x18] ;  /* 0x000018061e247981 */ /* 0x000ea8000c1e1900 */
[----:B------:R-:W3:Y:S01]  /*51a0*/  LDG.E R30, desc[UR6][R30.64+0x1c] ;  /* 0x00001c061e1e7981 */ /* 0x000ee2000c1e1900 */
[----:B------:R-:W-:Y:S02]  /*51b0*/  P2R R40, PR, RZ, 0x2 ;  /* 0x00000002ff287803 */ /* 0x000fe40000000000 */
[----:B------:R-:W-:-:S02]  /*51c0*/  ISETP.EQ.AND P1, PT, R39, 0x4, PT ;  /* 0x000000042700780c */ /* 0x000fc40003f22270 */
[C---:B------:R-:W-:Y:S02]  /*51d0*/  ISETP.EQ.AND P0, PT, R39.reuse, 0x8, PT ;  /* 0x000000082700780c */ /* 0x040fe40003f02270 */
[----:B------:R-:W-:Y:S02]  /*51e0*/  P2R R37, PR, RZ, 0x4 ;  /* 0x00000004ff257803 */ /* 0x000fe40000000000 */
        /* <DEDUP_REMOVED lines=19> */
[--C-:B------:R-:W-:Y:S02]  /*5320*/  @P1 IMAD.MOV.U32 R27, RZ, RZ, R38.reuse ;  /* 0x000000ffff1b1224 */ /* 0x100fe400078e0026 */
[--C-:B------:R-:W-:Y:S02]  /*5330*/  @P0 IMAD.MOV.U32 R26, RZ, RZ, R38.reuse ;  /* 0x000000ffff1a0224 */ /* 0x100fe400078e0026 */
[--C-:B------:R-:W-:Y:S02]  /*5340*/  @P4 IMAD.MOV.U32 R32, RZ, RZ, R38.reuse ;  /* 0x000000ffff204224 */ /* 0x100fe400078e0026 */
[--C-:B------:R-:W-:Y:S02]  /*5350*/  @P3 IMAD.MOV.U32 R29, RZ, RZ, R38.reuse ;  /* 0x000000ffff1d3224 */ /* 0x100fe400078e0026 */
[--C-:B------:R-:W-:Y:S02]  /*5360*/  @P2 IMAD.MOV.U32 R25, RZ, RZ, R38.reuse ;  /* 0x000000ffff192224 */ /* 0x100fe400078e0026 */
[----:B------:R-:W-:-:S02]  /*5370*/  @P5 IMAD.MOV.U32 R33, RZ, RZ, R38 ;  /* 0x000000ffff215224 */ /* 0x000fc400078e0026 */
[----:B------:R-:W-:Y:S01]  /*5380*/  @P6 IMAD.MOV.U32 R44, RZ, RZ, R38 ;  /* 0x000000ffff2c6224 */ /* 0x000fe200078e0026 */
[----:B--2---:R-:W-:-:S05]  /*5390*/  SHF.R.U32.HI R37, RZ, 0x5, R36 ;  /* 0x00000005ff257819 */ /* 0x004fca0000011624 */
[----:B------:R-:W-:-:S05]  /*53a0*/  IMAD.SHL.U32 R37, R37, 0x4, RZ ;  /* 0x0000000425257824 */ /* 0x000fca00078e00ff */
[C---:B------:R-:W-:Y:S02]  /*53b0*/  ISETP.EQ.AND P1, PT, R37.reuse, RZ, PT ;  /* 0x000000ff2500720c */ /* 0x040fe40003f22270 */
[----:B------:R-:W-:-:S11]  /*53c0*/  ISETP.EQ.AND P0, PT, R37, 0x4, PT ;  /* 0x000000042500780c */ /* 0x000fd60003f02270 */
[----:B------:R-:W-:Y:S01]  /*53d0*/  @P1 IMAD.MOV.U32 R41, RZ, RZ, R11 ;  /* 0x000000ffff291224 */ /* 0x000fe200078e000b */
[C---:B------:R-:W-:Y:S01]  /*53e0*/  ISETP.EQ.AND P1, PT, R39.reuse, 0x48, PT ;  /* 0x000000482700780c */ /* 0x040fe20003f22270 */
[----:B------:R-:W-:Y:S01]  /*53f0*/  @P0 IMAD.MOV.U32 R41, RZ, RZ, R10 ;  /* 0x000000ffff290224 */ /* 0x000fe200078e000a */
[----:B------:R-:W-:Y:S02]  /*5400*/  ISETP.EQ.AND P0, PT, R39, 0x4c, PT ;  /* 0x0000004c2700780c */ /* 0x000fe40003f02270 */
[C---:B------:R-:W-:Y:S02]  /*5410*/  ISETP.EQ.AND P4, PT, R37.reuse, 0x8, PT ;  /* 0x000000082500780c */ /* 0x040fe40003f82270 */
[C---:B------:R-:W-:Y:S02]  /*5420*/  ISETP.EQ.AND P3, PT, R37.reuse, 0xc, PT ;  /* 0x0000000c2500780c */ /* 0x040fe40003f62270 */
[----:B------:R-:W-:-:S05]  /*5430*/  ISETP.EQ.AND P2, PT, R37, 0x10, PT ;  /* 0x000000102500780c */ /* 0x000fca0003f42270 */
[--C-:B------:R-:W-:Y:S01]  /*5440*/  @P1 IMAD.MOV.U32 R45, RZ, RZ, R38.reuse ;  /* 0x000000ffff2d1224 */ /* 0x100fe200078e0026 */
[C---:B------:R-:W-:Y:S01]  /*5450*/  ISETP.EQ.AND P1, PT, R37.reuse, 0x14, PT ;  /* 0x000000142500780c */ /* 0x040fe20003f22270 */
[----:B------:R-:W-:Y:S01]  /*5460*/  @P0 IMAD.MOV.U32 R46, RZ, RZ, R38 ;  /* 0x000000ffff2e0224 */ /* 0x000fe200078e0026 */
[----:B------:R-:W-:Y:S01]  /*5470*/  ISETP.EQ.AND P0, PT, R37, 0x18, PT ;  /* 0x000000182500780c */ /* 0x000fe20003f02270 */
[----:B------:R-:W-:Y:S02]  /*5480*/  @P4 IMAD.MOV.U32 R41, RZ, RZ, R13 ;  /* 0x000000ffff294224 */ /* 0x000fe400078e000d */
[----:B------:R-:W-:Y:S02]  /*5490*/  @P3 IMAD.MOV.U32 R41, RZ, RZ, R12 ;  /* 0x000000ffff293224 */ /* 0x000fe400078e000c */
[----:B------:R-:W-:-:S06]  /*54a0*/  @P2 IMAD.MOV.U32 R41, RZ, RZ, R20 ;  /* 0x000000ffff292224 */ /* 0x000fcc00078e0014 */
        /* <DEDUP_REMOVED lines=21> */
[C---:B------:R-:W-:Y:S01]  /*5600*/  ISETP.EQ.AND P0, PT, R37.reuse, 0x4c, PT ;  /* 0x0000004c2500780c */ /* 0x040fe20003f02270 */
[----:B------:R-:W-:Y:S02]  /*5610*/  @P1 IMAD.MOV.U32 R41, RZ, RZ, R25 ;  /* 0x000000ffff291224 */ /* 0x000fe400078e0019 */
[----:B------:R-:W-:Y:S02]  /*5620*/  @P2 IMAD.MOV.U32 R41, RZ, RZ, R29 ;  /* 0x000000ffff292224 */ /* 0x000fe400078e001d */
[----:B------:R-:W-:Y:S02]  /*5630*/  @P3 IMAD.MOV.U32 R41, RZ, RZ, R32 ;  /* 0x000000ffff293224 */ /* 0x000fe400078e0020 */
[----:B------:R-:W-:Y:S01]  /*5640*/  @P4 IMAD.MOV.U32 R41, RZ, RZ, R33 ;  /* 0x000000ffff294224 */ /* 0x000fe200078e0021 */
[----:B------:R-:W-:Y:S01]  /*5650*/  P2R R40, PR, RZ, 0x2 ;  /* 0x00000002ff287803 */ /* 0x000fe20000000000 */
[----:B------:R-:W-:Y:S01]  /*5660*/  @P5 IMAD.MOV.U32 R41, RZ, RZ, R44 ;  /* 0x000000ffff295224 */ /* 0x000fe200078e002c */
[----:B------:R-:W-:Y:S01]  /*5670*/  ISETP.EQ.AND P1, PT, R37, 0x8, PT ;  /* 0x000000082500780c */ /* 0x000fe20003f22270 */
[----:B------:R-:W-:-:S02]  /*5680*/  @P6 IMAD.MOV.U32 R41, RZ, RZ, R45 ;  /* 0x000000ffff296224 */ /* 0x000fc400078e002d */
[----:B------:R-:W-:Y:S01]  /*5690*/  @P0 IMAD.MOV.U32 R41, RZ, RZ, R46 ;  /* 0x000000ffff290224 */ /* 0x000fe200078e002e */
[C---:B------:R-:W-:Y:S02]  /*56a0*/  ISETP.EQ.AND P0, PT, R37.reuse, 0xc, PT ;  /* 0x0000000c2500780c */ /* 0x040fe40003f02270 */
[----:B------:R-:W-:Y:S02]  /*56b0*/  P2R R38, PR, RZ, 0x8 ;  /* 0x00000008ff267803 */ /* 0x000fe40000000000 */
[----:B------:R-:W-:Y:S02]  /*56c0*/  ISETP.EQ.AND P3, PT, R37, RZ, PT ;  /* 0x000000ff2500720c */ /* 0x000fe40003f62270 */
[----:B------:R-:W-:-:S04]  /*56d0*/  SHF.L.W.U32 R36, R43, R36, RZ ;  /* 0x000000242b247219 */ /* 0x000fc80000000eff */
[----:B------:R-:W-:-:S05]  /*56e0*/  LOP3.LUT R36, R41, R36, RZ, 0x30, !PT ;  /* 0x0000002429247212 */ /* 0x000fca00078e30ff */
[--C-:B------:R-:W-:Y:S01]  /*56f0*/  @P1 IMAD.MOV.U32 R13, RZ, RZ, R36.reuse ;  /* 0x000000ffff0d1224 */ /* 0x100fe200078e0024 */
[C---:B------:R-:W-:Y:S01]  /*5700*/  ISETP.EQ.AND P1, PT, R37.reuse, 0x18, PT ;  /* 0x000000182500780c */ /* 0x040fe20003f22270 */
[--C-:B------:R-:W-:Y:S01]  /*5710*/  @P0 IMAD.MOV.U32 R12, RZ, RZ, R36.reuse ;  /* 0x000000ffff0c0224 */ /* 0x100fe200078e0024 */
[C---:B------:R-:W-:Y:S01]  /*5720*/  ISETP.EQ.AND P0, PT, R37.reuse, 0x1c, PT ;  /* 0x0000001c2500780c */ /* 0x040fe20003f02270 */
[----:B------:R-:W-:Y:S01]  /*5730*/  @P3 IMAD.MOV.U32 R11, RZ, RZ, R36 ;  /* 0x000000ffff0b3224 */ /* 0x000fe200078e0024 */
[C---:B------:R-:W-:Y:S02]  /*5740*/  ISETP.EQ.AND P3, PT, R37.reuse, 0x10, PT ;  /* 0x000000102500780c */ /* 0x040fe40003f62270 */
[----:B------:R-:W-:Y:S02]  /*5750*/  P2R R39, PR, RZ, 0x4 ;  /* 0x00000004ff277803 */ /* 0x000fe40000000000 */
[----:B------:R-:W-:-:S05]  /*5760*/  ISETP.EQ.AND P2, PT, R37, 0x4, PT ;  /* 0x000000042500780c */ /* 0x000fca0003f42270 */
[--C-:B------:R-:W-:Y:S01]  /*5770*/  @P1 IMAD.MOV.U32 R22, RZ, RZ, R36.reuse ;  /* 0x000000ffff161224 */ /* 0x100fe200078e0024 */
[C---:B------:R-:W-:Y:S01]  /*5780*/  ISETP.EQ.AND P1, PT, R37.reuse, 0x28, PT ;  /* 0x000000282500780c */ /* 0x040fe20003f22270 */
[--C-:B------:R-:W-:Y:S01]  /*5790*/  @P0 IMAD.MOV.U32 R21, RZ, RZ, R36.reuse ;  /* 0x000000ffff150224 */ /* 0x100fe200078e0024 */
[C---:B------:R-:W-:Y:S01]  /*57a0*/  ISETP.EQ.AND P0, PT, R37.reuse, 0x2c, PT ;  /* 0x0000002c2500780c */ /* 0x040fe20003f02270 */
[----:B------:R-:W-:Y:S01]  /*57b0*/  @P3 IMAD.MOV.U32 R20, RZ, RZ, R36 ;  /* 0x000000ffff143224 */ /* 0x000fe200078e0024 */
[----:B------:R-:W-:-:S03]  /*57c0*/  ISETP.EQ.AND P3, PT, R37, 0x20, PT ;  /* 0x000000202500780c */ /* 0x000fc60003f62270 */
[----:B------:R-:W-:Y:S01]  /*57d0*/  @P2 IMAD.MOV.U32 R10, RZ, RZ, R36 ;  /* 0x000000ffff0a2224 */ /* 0x000fe200078e0024 */
[----:B------:R-:W-:-:S05]  /*57e0*/  ISETP.EQ.AND P2, PT, R37, 0x14, PT ;  /* 0x000000142500780c */ /* 0x000fca0003f42270 */
[--C-:B------:R-:W-:Y:S01]  /*57f0*/  @P1 IMAD.MOV.U32 R24, RZ, RZ, R36.reuse ;  /* 0x000000ffff181224 */ /* 0x100fe200078e0024 */
[----:B------:R-:W-:Y:S01]  /*5800*/  ISETP.NE.AND P1, PT, R40, RZ, PT ;  /* 0x000000ff2800720c */ /* 0x000fe20003f25270 */
[--C-:B------:R-:W-:Y:S01]  /*5810*/  @P0 IMAD.MOV.U32 R26, RZ, RZ, R36.reuse ;  /* 0x000000ffff1a0224 */ /* 0x100fe200078e0024 */
[----:B------:R-:W-:Y:S01]  /*5820*/  ISETP.NE.AND P0, PT, R42, RZ, PT ;  /* 0x000000ff2a00720c */ /* 0x000fe20003f05270 */
[----:B------:R-:W-:Y:S01]  /*5830*/  @P3 IMAD.MOV.U32 R28, RZ, RZ, R36 ;  /* 0x000000ffff1c3224 */ /* 0x000fe200078e0024 */
[----:B------:R-:W-:Y:S02]  /*5840*/  ISETP.NE.AND P3, PT, R38, RZ, PT ;  /* 0x000000ff2600720c */ /* 0x000fe40003f65270 */
[----:B---3--:R-:W-:Y:S01]  /*5850*/  SHF.R.U32.HI R38, RZ, 0x5, R30 ;  /* 0x00000005ff267819 */ /* 0x008fe2000001161e */
[----:B------:R-:W-:-:S04]  /*5860*/  @P2 IMAD.MOV.U32 R19, RZ, RZ, R36 ;  /* 0x000000ffff132224 */ /* 0x000fc800078e0024 */
[----:B------:R-:W-:Y:S01]  /*5870*/  IMAD.SHL.U32 R38, R38, 0x4, RZ ;  /* 0x0000000426267824 */ /* 0x000fe200078e00ff */
[----:B------:R-:W-:Y:S01]  /*5880*/  ISETP.EQ.AND P2, PT, R37, 0x24, PT ;  /* 0x000000242500780c */ /* 0x000fe20003f42270 */
[--C-:B------:R-:W-:Y:S02]  /*5890*/  @P1 IMAD.MOV.U32 R25, RZ, RZ, R36.reuse ;  /* 0x000000ffff191224 */ /* 0x100fe400078e0024 */
[----:B------:R-:W-:Y:S01]  /*58a0*/  @P0 IMAD.MOV.U32 R27, RZ, RZ, R36 ;  /* 0x000000ffff1b0224 */ /* 0x000fe200078e0024 */
[C---:B------:R-:W-:Y:S02]  /*58b0*/  ISETP.EQ.AND P1, PT, R38.reuse, RZ, PT ;  /* 0x000000ff2600720c */ /* 0x040fe40003f22270 */
[----:B------:R-:W-:-:S07]  /*58c0*/  ISETP.EQ.AND P0, PT, R38, 0x4, PT ;  /* 0x000000042600780c */ /* 0x000fce0003f02270 */
[----:B------:R-:W-:Y:S01]  /*58d0*/  @P2 IMAD.MOV.U32 R23, RZ, RZ, R36 ;  /* 0x000000ffff172224 */ /* 0x000fe200078e0024 */
[----:B------:R-:W-:-:S03]  /*58e0*/  ISETP.NE.AND P2, PT, R39, RZ, PT ;  /* 0x000000ff2700720c */ /* 0x000fc60003f45270 */
[----:B------:R-:W-:Y:S02]  /*58f0*/  @P1 IMAD.MOV.U32 R31, RZ, RZ, R11 ;  /* 0x000000ffff1f1224 */ /* 0x000fe400078e000b */
[----:B------:R-:W-:Y:S01]  /*5900*/  @P0 IMAD.MOV.U32 R31, RZ, RZ, R10 ;  /* 0x000000ffff1f0224 */ /* 0x000fe200078e000a */
[----:B------:R-:W-:Y:S01]  /*5910*/  ISETP.EQ.AND P0, PT, R37, 0x4c, PT ;  /* 0x0000004c2500780c */ /* 0x000fe20003f02270 */
[--C-:B------:R-:W-:Y:S01]  /*5920*/  @P4 IMAD.MOV.U32 R33, RZ, RZ, R36.reuse ;  /* 0x000000ffff214224 */ /* 0x100fe200078e0024 */
[C---:B------:R-:W-:Y:S01]  /*5930*/  ISETP.EQ.AND P4, PT, R38.reuse, 0x8, PT ;  /* 0x000000082600780c */ /* 0x040fe20003f82270 */
[----:B------:R-:W-:Y:S01]  /*5940*/  @P3 IMAD.MOV.U32 R32, RZ, RZ, R36 ;  /* 0x000000ffff203224 */ /* 0x000fe200078e0024 */
[----:B------:R-:W-:-:S03]  /*5950*/  ISETP.EQ.AND P3, PT, R38, 0xc, PT ;  /* 0x0000000c2600780c */ /* 0x000fc60003f62270 */
[----:B------:R-:W-:Y:S01]  /*5960*/  @P2 IMAD.MOV.U32 R29, RZ, RZ, R36 ;  /* 0x000000ffff1d2224 */ /* 0x000fe200078e0024 */
[C---:B------:R-:W-:Y:S02]  /*5970*/  ISETP.EQ.AND P2, PT, R38.reuse, 0x10, PT ;  /* 0x000000102600780c */ /* 0x040fe40003f42270 */
[----:B------:R-:W-:-:S03]  /*5980*/  ISETP.EQ.AND P1, PT, R38, 0x14, PT ;  /* 0x000000142600780c */ /* 0x000fc60003f22270 */
[----:B------:R-:W-:Y:S01]  /*5990*/  @P0 IMAD.MOV.U32 R46, RZ, RZ, R36 ;  /* 0x000000ffff2e0224 */ /* 0x000fe200078e0024 */
[----:B------:R-:W-:Y:S01]  /*59a0*/  ISETP.EQ.AND P0, PT, R38, 0x18, PT ;  /* 0x000000182600780c */ /* 0x000fe20003f02270 */
[----:B------:R-:W-:Y:S02]  /*59b0*/  @P4 IMAD.MOV.U32 R31, RZ, RZ, R13 ;  /* 0x000000ffff1f4224 */ /* 0x000fe400078e000d */
[----:B------:R-:W-:-:S04]  /*59c0*/  @P3 IMAD.MOV.U32 R31, RZ, RZ, R12 ;  /* 0x000000ffff1f3224 */ /* 0x000fc800078e000c */
[----:B------:R-:W-:Y:S02]  /*59d0*/  @P2 IMAD.MOV.U32 R31, RZ, RZ, R20 ;  /* 0x000000ffff1f2224 */ /* 0x000fe400078e0014 */
[----:B------:R-:W-:-:S04]  /*59e0*/  @P1 IMAD.MOV.U32 R31, RZ, RZ, R19 ;  /* 0x000000ffff1f1224 */ /* 0x000fc800078e0013 */
        /* <DEDUP_REMOVED lines=12> */
[C---:B------:R-:W-:Y:S02]  /*5ab0*/  ISETP.EQ.AND P1, PT, R38.reuse, 0x38, PT ;  /* 0x000000382600780c */ /* 0x040fe40003f22270 */
[C---:B------:R-:W-:Y:S01]  /*5ac0*/  ISETP.EQ.AND P2, PT, R38.reuse, 0x3c, PT ;  /* 0x0000003c2600780c */ /* 0x040fe20003f42270 */
[--C-:B------:R-:W-:Y:S01]  /*5ad0*/  @P5 IMAD.MOV.U32 R44, RZ, RZ, R36.reuse ;  /* 0x000000ffff2c5224 */ /* 0x100fe200078e0024 */
[C---:B------:R-:W-:Y:S01]  /*5ae0*/  ISETP.EQ.AND P3, PT, R38.reuse, 0x40, PT ;  /* 0x000000402600780c */ /* 0x040fe20003f62270 */
[----:B------:R-:W-:Y:S01]  /*5af0*/  @P6 IMAD.MOV.U32 R45, RZ, RZ, R36 ;  /* 0x000000ffff2d6224 */ /* 0x000fe200078e0024 */
[----:B------:R-:W-:-:S05]  /*5b00*/  ISETP.EQ.AND P4, PT, R38, 0x44, PT ;  /* 0x000000442600780c */ /* 0x000fca0003f82270 */
[----:B------:R-:W-:Y:S01]  /*5b10*/  @P0 IMAD.MOV.U32 R31, RZ, RZ, R27 ;  /* 0x000000ffff1f0224 */ /* 0x000fe200078e001b */
[C---:B------:R-:W-:Y:S02]  /*5b20*/  ISETP.EQ.AND P0, PT, R38.reuse, 0x34, PT ;  /* 0x000000342600780c */ /* 0x040fe40003f02270 */
[C---:B------:R-:W-:Y:S02]  /*5b30*/  ISETP.EQ.AND P5, PT, R38.reuse, 0x48, PT ;  /* 0x000000482600780c */ /* 0x040fe40003fa2270 */
[----:B------:R-:W-:Y:S02]  /*5b40*/  ISETP.EQ.AND P6, PT, R38, 0x4c, PT ;  /* 0x0000004c2600780c */ /* 0x000fe40003fc2270 */
[----:B------:R-:W-:-:S07]  /*5b50*/  P2R R40, PR, RZ, 0x1 ;  /* 0x00000001ff287803 */ /* 0x000fce0000000000 */
[----:B------:R-:W-:Y:S02]  /*5b60*/  @P0 IMAD.MOV.U32 R31, RZ, RZ, R25 ;  /* 0x000000ffff1f0224 */ /* 0x000fe400078e0019 */
[----:B------:R-:W-:Y:S01]  /*5b70*/  @P1 IMAD.MOV.U32 R31, RZ, RZ, R29 ;  /* 0x000000ffff1f1224 */ /* 0x000fe200078e001d */
[----:B------:R-:W-:Y:S01]  /*5b80*/  ISETP.EQ.AND P0, PT, R38, RZ, PT ;  /* 0x000000ff2600720c */ /* 0x000fe20003f02270 */
[----:B------:R-:W-:Y:S02]  /*5b90*/  @P2 IMAD.MOV.U32 R31, RZ, RZ, R32 ;  /* 0x000000ffff1f2224 */ /* 0x000fe400078e0020 */
[----:B------:R-:W-:Y:S02]  /*5ba0*/  @P3 IMAD.MOV.U32 R31, RZ, RZ, R33 ;  /* 0x000000ffff1f3224 */ /* 0x000fe400078e0021 */
[----:B------:R-:W-:Y:S02]  /*5bb0*/  @P4 IMAD.MOV.U32 R31, RZ, RZ, R44 ;  /* 0x000000ffff1f4224 */ /* 0x000fe400078e002c */
[----:B------:R-:W-:Y:S01]  /*5bc0*/  @P5 IMAD.MOV.U32 R31, RZ, RZ, R45 ;  /* 0x000000ffff1f5224 */ /* 0x000fe200078e002d */
[----:B------:R-:W-:Y:S01]  /*5bd0*/  SHF.L.W.U32 R30, R43, R30, RZ ;  /* 0x0000001e2b1e7219 */ /* 0x000fe20000000eff */
[----:B------:R-:W-:-:S05]  /*5be0*/  @P6 IMAD.MOV.U32 R31, RZ, RZ, R46 ;  /* 0x000000ffff1f6224 */ /* 0x000fca00078e002e */
[----:B------:R-:W-:-:S05]  /*5bf0*/  LOP3.LUT R30, R31, R30, RZ, 0x30, !PT ;  /* 0x0000001e1f1e7212 */ /* 0x000fca00078e30ff */
[----:B------:R-:W-:Y:S01]  /*5c00*/  @P0 IMAD.MOV.U32 R11, RZ, RZ, R30 ;  /* 0x000000ffff0b0224 */ /* 0x000fe200078e001e */
[C---:B------:R-:W-:Y:S02]  /*5c10*/  ISETP.EQ.AND P0, PT, R38.reuse, 0x10, PT ;  /* 0x000000102600780c */ /* 0x040fe40003f02270 */
[----:B------:R-:W-:Y:S02]  /*5c20*/  P2R R39, PR, RZ, 0x2 ;  /* 0x00000002ff277803 */ /* 0x000fe40000000000 */
[----:B------:R-:W-:Y:S02]  /*5c30*/  P2R R37, PR, RZ, 0x4 ;  /* 0x00000004ff257803 */ /* 0x000fe40000000000 */
[----:B------:R-:W-:Y:S02]  /*5c40*/  P2R R36, PR, RZ, 0x8 ;  /* 0x00000008ff247803 */ /* 0x000fe40000000000 */
[C---:B------:R-:W-:Y:S02]  /*5c50*/  ISETP.EQ.AND P3, PT, R38.reuse, 0x4, PT ;  /* 0x000000042600780c */ /* 0x040fe40003f62270 */
[----:B------:R-:W-:-:S03]  /*5c60*/  ISETP.EQ.AND P2, PT, R38, 0x8, PT ;  /* 0x000000082600780c */ /* 0x000fc60003f42270 */
[----:B------:R-:W-:Y:S01]  /*5c70*/  @P0 IMAD.MOV.U32 R20, RZ, RZ, R30 ;  /* 0x000000ffff140224 */ /* 0x000fe200078e001e */
[C---:B------:R-:W-:Y:S02]  /*5c80*/  ISETP.EQ.AND P0, PT, R38.reuse, 0x20, PT ;  /* 0x000000202600780c */ /* 0x040fe40003f02270 */
[----:B------:R-:W-:-:S05]  /*5c90*/  ISETP.EQ.AND P1, PT, R38, 0xc, PT ;  /* 0x0000000c2600780c */ /* 0x000fca0003f22270 */
[--C-:B------:R-:W-:Y:S01]  /*5ca0*/  @P3 IMAD.MOV.U32 R10, RZ, RZ, R30.reuse ;  /* 0x000000ffff0a3224 */ /* 0x100fe200078e001e */
[C---:B------:R-:W-:Y:S01]  /*5cb0*/  ISETP.EQ.AND P3, PT, R38.reuse, 0x14, PT ;  /* 0x000000142600780c */ /* 0x040fe20003f62270 */
[----:B------:R-:W-:Y:S01]  /*5cc0*/  @P2 IMAD.MOV.U32 R13, RZ, RZ, R30 ;  /* 0x000000ffff0d2224 */ /* 0x000fe200078e001e */
[----:B------:R-:W-:-:S03]  /*5cd0*/  ISETP.EQ.AND P2, PT, R38, 0x18, PT ;  /* 0x000000182600780c */ /* 0x000fc60003f42270 */
[--C-:B------:R-:W-:Y:S01]  /*5ce0*/  @P0 IMAD.MOV.U32 R28, RZ, RZ, R30.reuse ;  /* 0x000000ffff1c0224 */ /* 0x100fe200078e001e */
[C---:B------:R-:W-:Y:S01]  /*5cf0*/  ISETP.EQ.AND P0, PT, R38.reuse, 0x30, PT ;  /* 0x000000302600780c */ /* 0x040fe20003f02270 */
[----:B------:R-:W-:Y:S01]  /*5d00*/  @P1 IMAD.MOV.U32 R12, RZ, RZ, R30 ;  /* 0x000000ffff0c1224 */ /* 0x000fe200078e001e */
[----:B------:R-:W-:-:S05]  /*5d10*/  ISETP.EQ.AND P1, PT, R38, 0x1c, PT ;  /* 0x0000001c2600780c */ /* 0x000fca0003f22270 */
[--C-:B------:R-:W-:Y:S01]  /*5d20*/  @P3 IMAD.MOV.U32 R19, RZ, RZ, R30.reuse ;  /* 0x000000ffff133224 */ /* 0x100fe200078e001e */
[C---:B------:R-:W-:Y:S01]  /*5d30*/  ISETP.EQ.AND P3, PT, R38.reuse, 0x24, PT ;  /* 0x000000242600780c */ /* 0x040fe20003f62270 */
[----:B------:R-:W-:Y:S01]  /*5d40*/  @P2 IMAD.MOV.U32 R22, RZ, RZ, R30 ;  /* 0x000000ffff162224 */ /* 0x000fe200078e001e */
[----:B------:R-:W-:-:S03]  /*5d50*/  ISETP.EQ.AND P2, PT, R38, 0x28, PT ;  /* 0x000000282600780c */ /* 0x000fc60003f42270 */
[--C-:B------:R-:W-:Y:S01]  /*5d60*/  @P0 IMAD.MOV.U32 R27, RZ, RZ, R30.reuse ;  /* 0x000000ffff1b0224 */ /* 0x100fe200078e001e */
[----:B------:R-:W-:Y:S01]  /*5d70*/  ISETP.NE.AND P0, PT, R40, RZ, PT ;  /* 0x000000ff2800720c */ /* 0x000fe20003f05270 */
[----:B------:R-:W-:Y:S01]  /*5d80*/  @P1 IMAD.MOV.U32 R21, RZ, RZ, R30 ;  /* 0x000000ffff151224 */ /* 0x000fe200078e001e */
[----:B------:R-:W-:Y:S01]  /*5d90*/  ISETP.EQ.AND P1, PT, R38, 0x2c, PT ;  /* 0x0000002c2600780c */ /* 0x000fe20003f22270 */
[----:B------:R-:W-:-:S04]  /*5da0*/  VIADD R35, R35, 0x8 ;  /* 0x0000000823237836 */ /* 0x000fc80000000000 */
[--C-:B------:R-:W-:Y:S01]  /*5db0*/  @P3 IMAD.MOV.U32 R23, RZ, RZ, R30.reuse ;  /* 0x000000ffff173224 */ /* 0x100fe200078e001e */
[----:B------:R-:W-:Y:S01]  /*5dc0*/  ISETP.NE.AND P3, PT, R36, RZ, PT ;  /* 0x000000ff2400720c */ /* 0x000fe20003f65270 */
[----:B------:R-:W-:Y:S01]  /*5dd0*/  @P2 IMAD.MOV.U32 R24, RZ, RZ, R30 ;  /* 0x000000ffff182224 */ /* 0x000fe200078e001e */
[----:B------:R-:W-:-:S03]  /*5de0*/  ISETP.NE.AND P2, PT, R37, RZ, PT ;  /* 0x000000ff2500720c */ /* 0x000fc60003f45270 */
[--C-:B------:R-:W-:Y:S01]  /*5df0*/  @P0 IMAD.MOV.U32 R25, RZ, RZ, R30.reuse ;  /* 0x000000ffff190224 */ /* 0x100fe200078e001e */
[----:B------:R-:W-:Y:S01]  /*5e00*/  ISETP.NE.AND P0, PT, R35, R34, PT ;  /* 0x000000222300720c */ /* 0x000fe20003f05270 */
[--C-:B------:R-:W-:Y:S01]  /*5e10*/  @P1 IMAD.MOV.U32 R26, RZ, RZ, R30.reuse ;  /* 0x000000ffff1a1224 */ /* 0x100fe200078e001e */
[----:B------:R-:W-:Y:S01]  /*5e20*/  ISETP.NE.AND P1, PT, R39, RZ, PT ;  /* 0x000000ff2700720c */ /* 0x000fe20003f25270 */
[--C-:B------:R-:W-:Y:S02]  /*5e30*/  @P4 IMAD.MOV.U32 R44, RZ, RZ, R30.reuse ;  /* 0x000000ffff2c4224 */ /* 0x100fe400078e001e */
[--C-:B------:R-:W-:Y:S02]  /*5e40*/  @P5 IMAD.MOV.U32 R45, RZ, RZ, R30.reuse ;  /* 0x000000ffff2d5224 */ /* 0x100fe400078e001e */
[--C-:B------:R-:W-:Y:S02]  /*5e50*/  @P3 IMAD.MOV.U32 R33, RZ, RZ, R30.reuse ;  /* 0x000000ffff213224 */ /* 0x100fe400078e001e */
[----:B------:R-:W-:-:S02]  /*5e60*/  @P2 IMAD.MOV.U32 R32, RZ, RZ, R30 ;  /* 0x000000ffff202224 */ /* 0x000fc400078e001e */
[----:B------:R-:W-:-:S04]  /*5e70*/  @P6 IMAD.MOV.U32 R46, RZ, RZ, R30 ;  /* 0x000000ffff2e6224 */ /* 0x000fc800078e001e */
[----:B------:R-:W-:Y:S01]  /*5e80*/  @P1 IMAD.MOV.U32 R29, RZ, RZ, R30 ;  /* 0x000000ffff1d1224 */ /* 0x000fe200078e001e */
[----:B------:R-:W-:Y:S06]  /*5e90*/  @P0 BRA `(.L_x_13) ;  /* 0xffffffd400280947 */ /* 0x000fec000383ffff */
.L_x_12:
[----:B------:R-:W-:Y:S05]  /*5ea0*/  BRA.U !UP1, `(.L_x_11) ;  /* 0x0000002509487547 */ /* 0x000fea000b800000 */
[----:B------:R-:W-:Y:S02]  /*5eb0*/  UISETP.GE.U32.AND UP0, UPT, UR5, 0x4, UPT ;  /* 0x000000040500788c */ /* 0x000fe4000bf06070 */
[----:B------:R-:W-:-:S04]  /*5ec0*/  ULOP3.LUT UR8, UR4, 0x3, URZ, 0xc0, !UPT ;  /* 0x0000000304087892 */ /* 0x000fc8000f8ec0ff */
[----:B------:R-:W-:-:S03]  /*5ed0*/  UISETP.NE.AND UP1, UPT, UR8, URZ, UPT ;  /* 0x000000ff0800728c */ /* 0x000fc6000bf25270 */
[----:B------:R-:W-:Y:S08]  /*5ee0*/  BRA.U !UP0, `(.L_x_14) ;  /* 0x0000001508707547 */ /* 0x000ff0000b800000 */
        /* <DEDUP_REMOVED lines=30> */
[----:B------:R-:W-:-:S09]  /*60d0*/  P2R R39, PR, RZ, 0x4 ;  /* 0x00000004ff277803 */ /* 0x000fd20000000000 */
[----:B------:R-:W-:Y:S01]  /*60e0*/  @P0 IMAD.MOV.U32 R38, RZ, RZ, R21 ;  /* 0x000000ffff260224 */ /* 0x000fe200078e0015 */
[----:B------:R-:W-:-:S04]  /*60f0*/  ISETP.EQ.AND P0, PT, R36, 0x20, PT ;  /* 0x000000202400780c */ /* 0x000fc80003f02270 */
[----:B------:R-:W-:-:S09]  /*6100*/  P2R R41, PR, RZ, 0x1 ;  /* 0x00000001ff297803 */ /* 0x000fd20000000000 */
[----:B------:R-:W-:Y:S01]  /*6110*/  @P0 IMAD.MOV.U32 R38, RZ, RZ, R28 ;  /* 0x000000ffff260224 */ /* 0x000fe200078e001c */
[C---:B------:R-:W-:Y:S01]  /*6120*/  ISETP.EQ.AND P0, PT, R36.reuse, 0x3c, PT ;  /* 0x0000003c2400780c */ /* 0x040fe20003f02270 */
[----:B------:R-:W-:Y:S01]  /*6130*/  @P1 IMAD.MOV.U32 R38, RZ, RZ, R23 ;  /* 0x000000ffff261224 */ /* 0x000fe200078e0017 */
[C---:B------:R-:W-:Y:S01]  /*6140*/  ISETP.EQ.AND P1, PT, R36.reuse, 0x8, PT ;  /* 0x000000082400780c */ /* 0x040fe20003f22270 */
[----:B------:R-:W-:Y:S01]  /*6150*/  @P2 IMAD.MOV.U32 R38, RZ, RZ, R24 ;  /* 0x000000ffff262224 */ /* 0x000fe200078e0018 */
[C---:B------:R-:W-:Y:S01]  /*6160*/  ISETP.EQ.AND P2, PT, R36.reuse, 0x4, PT ;  /* 0x000000042400780c */ /* 0x040fe20003f42270 */
[----:B------:R-:W-:Y:S01]  /*6170*/  @P3 IMAD.MOV.U32 R38, RZ, RZ, R26 ;  /* 0x000000ffff263224 */ /* 0x000fe200078e001a */
[----:B------:R-:W-:Y:S01]  /*6180*/  ISETP.EQ.AND P3, PT, R36, RZ, PT ;  /* 0x000000ff2400720c */ /* 0x000fe20003f62270 */
        /* <DEDUP_REMOVED lines=15> */
[C---:B------:R-:W-:Y:S01]  /*6280*/  ISETP.EQ.AND P3, PT, R36.reuse, 0x10, PT ;  /* 0x000000102400780c */ /* 0x040fe20003f62270 */
[--C-:B------:R-:W-:Y:S01]  /*6290*/  @P1 IMAD.MOV.U32 R13, RZ, RZ, R35.reuse ;  /* 0x000000ffff0d1224 */ /* 0x100fe200078e0023 */
[C---:B------:R-:W-:Y:S01]  /*62a0*/  ISETP.EQ.AND P1, PT, R36.reuse, 0x18, PT ;  /* 0x000000182400780c */ /* 0x040fe20003f22270 */
[--C-:B------:R-:W-:Y:S01]  /*62b0*/  @P2 IMAD.MOV.U32 R10, RZ, RZ, R35.reuse ;  /* 0x000000ffff0a2224 */ /* 0x100fe200078e0023 */
[C---:B------:R-:W-:Y:S01]  /*62c0*/  ISETP.EQ.AND P2, PT, R36.reuse, 0x14, PT ;  /* 0x000000142400780c */ /* 0x040fe20003f42270 */
[--C-:B------:R-:W-:Y:S01]  /*62d0*/  @P0 IMAD.MOV.U32 R12, RZ, RZ, R35.reuse ;  /* 0x000000ffff0c0224 */ /* 0x100fe200078e0023 */
[----:B------:R-:W-:Y:S01]  /*62e0*/  ISETP.EQ.AND P0, PT, R36, 0x1c, PT ;  /* 0x0000001c2400780c */ /* 0x000fe20003f02270 */
[----:B------:R-:W-:-:S06]  /*62f0*/  @P4 IMAD.MOV.U32 R27, RZ, RZ, R35 ;  /* 0x000000ffff1b4224 */ /* 0x000fcc00078e0023 */
[--C-:B------:R-:W-:Y:S01]  /*6300*/  @P3 IMAD.MOV.U32 R20, RZ, RZ, R35.reuse ;  /* 0x000000ffff143224 */ /* 0x100fe200078e0023 */
[----:B------:R-:W-:Y:S01]  /*6310*/  ISETP.NE.AND P3, PT, R37, RZ, PT ;  /* 0x000000ff2500720c */ /* 0x000fe20003f65270 */
[--C-:B------:R-:W-:Y:S01]  /*6320*/  @P1 IMAD.MOV.U32 R22, RZ, RZ, R35.reuse ;  /* 0x000000ffff161224 */ /* 0x100fe200078e0023 */
[----:B------:R-:W2:Y:S01]  /*6330*/  LDG.E R37, desc[UR6][R30.64+0x4] ;  /* 0x000004061e257981 */ /* 0x000ea2000c1e1900 */
[----:B------:R-:W-:Y:S01]  /*6340*/  ISETP.NE.AND P1, PT, R40, RZ, PT ;  /* 0x000000ff2800720c */ /* 0x000fe20003f25270 */
[--C-:B------:R-:W-:Y:S01]  /*6350*/  @P2 IMAD.MOV.U32 R19, RZ, RZ, R35.reuse ;  /* 0x000000ffff132224 */ /* 0x100fe200078e0023 */
[----:B------:R-:W-:Y:S01]  /*6360*/  ISETP.NE.AND P2, PT, R39, RZ, PT ;  /* 0x000000ff2700720c */ /* 0x000fe20003f45270 */
[----:B------:R-:W-:Y:S01]  /*6370*/  @P0 IMAD.MOV.U32 R21, RZ, RZ, R35 ;  /* 0x000000ffff150224 */ /* 0x000fe200078e0023 */
[----:B------:R-:W-:-:S06]  /*6380*/  ISETP.NE.AND P0, PT, R41, RZ, PT ;  /* 0x000000ff2900720c */ /* 0x000fcc0003f05270 */
[----:B------:R-:W-:-:S03]  /*6390*/  @P3 IMAD.MOV.U32 R26, RZ, RZ, R35 ;  /* 0x000000ffff1a3224 */ /* 0x000fc600078e0023 */
[--C-:B------:R-:W-:Y:S01]  /*63a0*/  @P1 IMAD.MOV.U32 R23, RZ, RZ, R35.reuse ;  /* 0x000000ffff171224 */ /* 0x100fe200078e0023 */
[----:B------:R-:W-:Y:S01]  /*63b0*/  ISETP.EQ.AND P1, PT, R36, 0x3c, PT ;  /* 0x0000003c2400780c */ /* 0x000fe20003f22270 */
[--C-:B------:R-:W-:Y:S02]  /*63c0*/  @P2 IMAD.MOV.U32 R24, RZ, RZ, R35.reuse ;  /* 0x000000ffff182224 */ /* 0x100fe400078e0023 */
[----:B------:R-:W-:-:S10]  /*63d0*/  @P0 IMAD.MOV.U32 R28, RZ, RZ, R35 ;  /* 0x000000ffff1c0224 */ /* 0x000fd400078e0023 */
[----:B------:R-:W-:Y:S01]  /*63e0*/  @P1 IMAD.MOV.U32 R32, RZ, RZ, R35 ;  /* 0x000000ffff201224 */ /* 0x000fe200078e0023 */
[C---:B------:R-:W-:Y:S02]  /*63f0*/  ISETP.EQ.AND P1, PT, R36.reuse, 0x44, PT ;  /* 0x000000442400780c */ /* 0x040fe40003f22270 */
[----:B------:R-:W-:-:S11]  /*6400*/  ISETP.EQ.AND P3, PT, R36, 0x40, PT ;  /* 0x000000402400780c */ /* 0x000fd60003f62270 */
[--C-:B------:R-:W-:Y:S01]  /*6410*/  @P1 IMAD.MOV.U32 R44, RZ, RZ, R35.reuse ;  /* 0x000000ffff2c1224 */ /* 0x100fe200078e0023 */
[----:B------:R-:W-:Y:S01]  /*6420*/  ISETP.EQ.AND P1, PT, R36, 0x48, PT ;  /* 0x000000482400780c */ /* 0x000fe20003f22270 */
[----:B------:R-:W-:-:S12]  /*6430*/  @P3 IMAD.MOV.U32 R33, RZ, RZ, R35 ;  /* 0x000000ffff213224 */ /* 0x000fd800078e0023 */
        /* <DEDUP_REMOVED lines=59> */
[----:B------:R-:W-:Y:S02]  /*67f0*/  ISETP.EQ.AND P0, PT, R38, RZ, PT ;  /* 0x000000ff2600720c */ /* 0x000fe40003f02270 */
[----:B------:R-:W-:-:S02]  /*6800*/  P2R R36, PR, RZ, 0x4 ;  /* 0x00000004ff247803 */ /* 0x000fc40000000000 */
        /* <DEDUP_REMOVED lines=76> */
[----:B------:R-:W-:Y:S01]  /*6cd0*/  @P0 IMAD.MOV.U32 R40, RZ, RZ, R46 ;  /* 0x000000ffff280224 */ /* 0x000fe200078e002e */
[----:B------:R-:W-:-:S04]  /*6ce0*/  ISETP.EQ.AND P0, PT, R36, 0x8, PT ;  /* 0x000000082400780c */ /* 0x000fc80003f02270 */
[----:B------:R-:W-:Y:S02]  /*6cf0*/  LOP3.LUT R35, R40, R35, RZ, 0x30, !PT ;  /* 0x0000002328237212 */ /* 0x000fe400078e30ff */
[----:B------:R-:W-:-:S03]  /*6d00*/  P2R R37, PR, RZ, 0x8 ;  /* 0x00000008ff257803 */ /* 0x000fc60000000000 */
[----:B------:R-:W-:Y:S01]  /*6d10*/  @P1 IMAD.MOV.U32 R10, RZ, RZ, R35 ;  /* 0x000000ffff0a1224 */ /* 0x000fe200078e0023 */
[----:B------:R-:W-:-:S03]  /*6d20*/  ISETP.EQ.AND P1, PT, R36, 0x14, PT ;  /* 0x000000142400780c */ /* 0x000fc60003f22270 */
[----:B------:R-:W-:Y:S01]  /*6d30*/  @P0 IMAD.MOV.U32 R13, RZ, RZ, R35 ;  /* 0x000000ffff0d0224 */ /* 0x000fe200078e0023 */
[C---:B------:R-:W-:Y:S02]  /*6d40*/  ISETP.EQ.AND P0, PT, R36.reuse, 0x18, PT ;  /* 0x000000182400780c */ /* 0x040fe40003f02270 */
[C---:B------:R-:W-:Y:S02]  /*6d50*/  ISETP.EQ.AND P3, PT, R36.reuse, 0xc, PT ;  /* 0x0000000c2400780c */ /* 0x040fe40003f62270 */
[----:B------:R-:W-:Y:S02]  /*6d60*/  P2R R38, PR, RZ, 0x4 ;  /* 0x00000004ff267803 */ /* 0x000fe40000000000 */
[----:B------:R-:W-:-:S03]  /*6d70*/  ISETP.EQ.AND P2, PT, R36, RZ, PT ;  /* 0x000000ff2400720c */ /* 0x000fc60003f42270 */
[----:B------:R-:W-:Y:S01]  /*6d80*/  @P1 IMAD.MOV.U32 R19, RZ, RZ, R35 ;  /* 0x000000ffff131224 */ /* 0x000fe200078e0023 */
[----:B------:R-:W-:-:S03]  /*6d90*/  ISETP.EQ.AND P1, PT, R36, 0x24, PT ;  /* 0x000000242400780c */ /* 0x000fc60003f22270 */
[--C-:B------:R-:W-:Y:S01]  /*6da0*/  @P0 IMAD.MOV.U32 R22, RZ, RZ, R35.reuse ;  /* 0x000000ffff160224 */ /* 0x100fe200078e0023 */
[C---:B------:R-:W-:Y:S01]  /*6db0*/  ISETP.EQ.AND P0, PT, R36.reuse, 0x28, PT ;  /* 0x000000282400780c */ /* 0x040fe20003f02270 */
[----:B------:R-:W-:Y:S01]  /*6dc0*/  @P3 IMAD.MOV.U32 R12, RZ, RZ, R35 ;  /* 0x000000ffff0c3224 */ /* 0x000fe200078e0023 */
[----:B------:R-:W-:-:S03]  /*6dd0*/  ISETP.EQ.AND P3, PT, R36, 0x1c, PT ;  /* 0x0000001c2400780c */ /* 0x000fc60003f62270 */
[----:B------:R-:W-:Y:S01]  /*6de0*/  @P2 IMAD.MOV.U32 R11, RZ, RZ, R35 ;  /* 0x000000ffff0b2224 */ /* 0x000fe200078e0023 */
[----:B------:R-:W-:-:S03]  /*6df0*/  ISETP.EQ.AND P2, PT, R36, 0x10, PT ;  /* 0x000000102400780c */ /* 0x000fc60003f42270 */
[----:B------:R-:W-:Y:S01]  /*6e00*/  @P1 IMAD.MOV.U32 R23, RZ, RZ, R35 ;  /* 0x000000ffff171224 */ /* 0x000fe200078e0023 */
[----:B------:R-:W-:-:S03]  /*6e10*/  ISETP.NE.AND P1, PT, R39, RZ, PT ;  /* 0x000000ff2700720c */ /* 0x000fc60003f25270 */
[--C-:B------:R-:W-:Y:S01]  /*6e20*/  @P0 IMAD.MOV.U32 R24, RZ, RZ, R35.reuse ;  /* 0x000000ffff180224 */ /* 0x100fe200078e0023 */
[----:B------:R-:W-:Y:S01]  /*6e30*/  ISETP.NE.AND P0, PT, R41, RZ, PT ;  /* 0x000000ff2900720c */ /* 0x000fe20003f05270 */
[--C-:B------:R-:W-:Y:S01]  /*6e40*/  @P3 IMAD.MOV.U32 R21, RZ, RZ, R35.reuse ;  /* 0x000000ffff153224 */ /* 0x100fe200078e0023 */
        /* <DEDUP_REMOVED lines=11> */
[----:B------:R-:W-:Y:S01]  /*6f00*/  @P1 IMAD.MOV.U32 R31, RZ, RZ, R11 ;  /* 0x000000ffff1f1224 */ /* 0x000fe200078e000b */
[C---:B------:R-:W-:Y:S01]  /*6f10*/  ISETP.EQ.AND P1, PT, R36.reuse, 0x48, PT ;  /* 0x000000482400780c */ /* 0x040fe20003f22270 */
[----:B------:R-:W-:Y:S01]  /*6f20*/  @P0 IMAD.MOV.U32 R31, RZ, RZ, R10 ;  /* 0x000000ffff1f0224 */ /* 0x000fe200078e000a */
[----:B------:R-:W-:Y:S01]  /*6f30*/  ISETP.EQ.AND P0, PT, R36, 0x4c, PT ;  /* 0x0000004c2400780c */ /* 0x000fe20003f02270 */
[--C-:B------:R-:W-:Y:S01]  /*6f40*/  @P4 IMAD.MOV.U32 R32, RZ, RZ, R35.reuse ;  /* 0x000000ffff204224 */ /* 0x100fe200078e0023 */
[C---:B------:R-:W-:Y:S01]  /*6f50*/  ISETP.EQ.AND P4, PT, R37.reuse, 0x8, PT ;  /* 0x000000082500780c */ /* 0x040fe20003f82270 */
[----:B------:R-:W-:Y:S01]  /*6f60*/  @P3 IMAD.MOV.U32 R29, RZ, RZ, R35 ;  /* 0x000000ffff1d3224 */ /* 0x000fe200078e0023 */
[----:B------:R-:W-:-:S03]  /*6f70*/  ISETP.EQ.AND P3, PT, R37, 0xc, PT ;  /* 0x0000000c2500780c */ /* 0x000fc60003f62270 */
[----:B------:R-:W-:Y:S01]  /*6f80*/  @P2 IMAD.MOV.U32 R25, RZ, RZ, R35 ;  /* 0x000000ffff192224 */ /* 0x000fe200078e0023 */
[----:B------:R-:W-:-:S03]  /*6f90*/  ISETP.EQ.AND P2, PT, R37, 0x10, PT ;  /* 0x000000102500780c */ /* 0x000fc60003f42270 */
[--C-:B------:R-:W-:Y:S01]  /*6fa0*/  @P1 IMAD.MOV.U32 R45, RZ, RZ, R35.reuse ;  /* 0x000000ffff2d1224 */ /* 0x100fe200078e0023 */
[C---:B------:R-:W-:Y:S01]  /*6fb0*/  ISETP.EQ.AND P1, PT, R37.reuse, 0x14, PT ;  /* 0x000000142500780c */ /* 0x040fe20003f22270 */
[----:B------:R-:W-:Y:S01]  /*6fc0*/  @P0 IMAD.MOV.U32 R46, RZ, RZ, R35 ;  /* 0x000000ffff2e0224 */ /* 0x000fe200078e0023 */
[----:B------:R-:W-:Y:S01]  /*6fd0*/  ISETP.EQ.AND P0, PT, R37, 0x18, PT ;  /* 0x000000182500780c */ /* 0x000fe20003f02270 */
[----:B------:R-:W-:Y:S02]  /*6fe0*/  @P4 IMAD.MOV.U32 R31, RZ, RZ, R13 ;  /* 0x000000ffff1f4224 */ /* 0x000fe400078e000d */
[----:B------:R-:W-:-:S04]  /*6ff0*/  @P3 IMAD.MOV.U32 R31, RZ, RZ, R12 ;  /* 0x000000ffff1f3224 */ /* 0x000fc800078e000c */
[----:B------:R-:W-:-:S04]  /*7000*/  @P2 IMAD.MOV.U32 R31, RZ, RZ, R20 ;  /* 0x000000ffff1f2224 */ /* 0x000fc800078e0014 */
        /* <DEDUP_REMOVED lines=33> */
[----:B------:R-:W-:Y:S02]  /*7220*/  LOP3.LUT R30, R31, R30, RZ, 0x30, !PT ;  /* 0x0000001e1f1e7212 */ /* 0x000fe400078e30ff */
[----:B------:R-:W-:Y:S02]  /*7230*/  P2R R38, PR, RZ, 0x2 ;  /* 0x00000002ff267803 */ /* 0x000fe40000000000 */
[----:B------:R-:W-:Y:S01]  /*7240*/  P2R R36, PR, RZ, 0x4 ;  /* 0x00000004ff247803 */ /* 0x000fe20000000000 */
[----:B------:R-:W-:Y:S01]  /*7250*/  @P0 IMAD.MOV.U32 R11, RZ, RZ, R30 ;  /* 0x000000ffff0b0224 */ /* 0x000fe200078e001e */
[----:B------:R-:W-:Y:S02]  /*7260*/  P2R R35, PR, RZ, 0x8 ;  /* 0x00000008ff237803 */ /* 0x000fe40000000000 */
[C---:B------:R-:W-:Y:S02]  /*7270*/  ISETP.EQ.AND P3, PT, R37.reuse, 0x4, PT ;  /* 0x000000042500780c */ /* 0x040fe40003f62270 */
[----:B------:R-:W-:-:S02]  /*7280*/  ISETP.EQ.AND P2, PT, R37, 0x8, PT ;  /* 0x000000082500780c */ /* 0x000fc40003f42270 */
[C---:B------:R-:W-:Y:S02]  /*7290*/  ISETP.EQ.AND P1, PT, R37.reuse, 0xc, PT ;  /* 0x0000000c2500780c */ /* 0x040fe40003f22270 */
[----:B------:R-:W-:-:S07]  /*72a0*/  ISETP.EQ.AND P0, PT, R37, 0x10, PT ;  /* 0x000000102500780c */ /* 0x000fce0003f02270 */
[--C-:B------:R-:W-:Y:S01]  /*72b0*/  @P3 IMAD.MOV.U32 R10, RZ, RZ, R30.reuse ;  /* 0x000000ffff0a3224 */ /* 0x100fe200078e001e */
[C---:B------:R-:W-:Y:S01]  /*72c0*/  ISETP.EQ.AND P3, PT, R37.reuse, 0x14, PT ;  /* 0x000000142500780c */ /* 0x040fe20003f62270 */
[--C-:B------:R-:W-:Y:S01]  /*72d0*/  @P2 IMAD.MOV.U32 R13, RZ, RZ, R30.reuse ;  /* 0x000000ffff0d2224 */ /* 0x100fe200078e001e */
[C---:B------:R-:W-:Y:S01]  /*72e0*/  ISETP.EQ.AND P2, PT, R37.reuse, 0x18, PT ;  /* 0x000000182500780c */ /* 0x040fe20003f42270 */
[--C-:B------:R-:W-:Y:S01]  /*72f0*/  @P1 IMAD.MOV.U32 R12, RZ, RZ, R30.reuse ;  /* 0x000000ffff0c1224 */ /* 0x100fe200078e001e */
[C---:B------:R-:W-:Y:S01]  /*7300*/  ISETP.EQ.AND P1, PT, R37.reuse, 0x1c, PT ;  /* 0x0000001c2500780c */ /* 0x040fe20003f22270 */
[----:B------:R-:W-:Y:S01]  /*7310*/  @P0 IMAD.MOV.U32 R20, RZ, RZ, R30 ;  /* 0x000000ffff140224 */ /* 0x000fe200078e001e */
        /* <DEDUP_REMOVED lines=10> */
[----:B------:R-:W-:Y:S01]  /*73c0*/  ISETP.NE.AND P3, PT, R35, RZ, PT ;  /* 0x000000ff2300720c */ /* 0x000fe20003f65270 */
[--C-:B------:R-:W-:Y:S01]  /*73d0*/  @P2 IMAD.MOV.U32 R24, RZ, RZ, R30.reuse ;  /* 0x000000ffff182224 */ /* 0x100fe200078e001e */
[----:B------:R-:W-:Y:S01]  /*73e0*/  ISETP.NE.AND P2, PT, R36, RZ, PT ;  /* 0x000000ff2400720c */ /* 0x000fe20003f45270 */
[--C-:B------:R-:W-:Y:S01]  /*73f0*/  @P1 IMAD.MOV.U32 R26, RZ, RZ, R30.reuse ;  /* 0x000000ffff1a1224 */ /* 0x100fe200078e001e */
[----:B------:R-:W-:Y:S01]  /*7400*/  ISETP.NE.AND P1, PT, R38, RZ, PT ;  /* 0x000000ff2600720c */ /* 0x000fe20003f25270 */
[--C-:B------:R-:W-:Y:S01]  /*7410*/  @P0 IMAD.MOV.U32 R27, RZ, RZ, R30.reuse ;  /* 0x000000ffff1b0224 */ /* 0x100fe200078e001e */
[----:B------:R-:W-:Y:S01]  /*7420*/  ISETP.NE.AND P0, PT, R39, RZ, PT ;  /* 0x000000ff2700720c */ /* 0x000fe20003f05270 */
[--C-:B------:R-:W-:Y:S02]  /*7430*/  @P4 IMAD.MOV.U32 R44, RZ, RZ, R30.reuse ;  /* 0x000000ffff2c4224 */ /* 0x100fe400078e001e */
[----:B------:R-:W-:-:S02]  /*7440*/  @P5 IMAD.MOV.U32 R45, RZ, RZ, R30 ;  /* 0x000000ffff2d5224 */ /* 0x000fc400078e001e */
[--C-:B------:R-:W-:Y:S02]  /*7450*/  @P6 IMAD.MOV.U32 R46, RZ, RZ, R30.reuse ;  /* 0x000000ffff2e6224 */ /* 0x100fe400078e001e */
[--C-:B------:R-:W-:Y:S02]  /*7460*/  @P3 IMAD.MOV.U32 R33, RZ, RZ, R30.reuse ;  /* 0x000000ffff213224 */ /* 0x100fe400078e001e */
[--C-:B------:R-:W-:Y:S02]  /*7470*/  @P2 IMAD.MOV.U32 R32, RZ, RZ, R30.reuse ;  /* 0x000000ffff202224 */ /* 0x100fe400078e001e */
[--C-:B------:R-:W-:Y:S02]  /*7480*/  @P1 IMAD.MOV.U32 R29, RZ, RZ, R30.reuse ;  /* 0x000000ffff1d1224 */ /* 0x100fe400078e001e */
[----:B------:R-:W-:Y:S02]  /*7490*/  @P0 IMAD.MOV.U32 R25, RZ, RZ, R30 ;  /* 0x000000ffff190224 */ /* 0x000fe400078e001e */
[----:B------:R-:W-:-:S07]  /*74a0*/  VIADD R34, R34, 0x4 ;  /* 0x0000000422227836 */ /* 0x000fce0000000000 */
.L_x_14:
[----:B------:R-:W-:Y:S05]  /*74b0*/  BRA.U !UP1, `(.L_x_11) ;  /* 0x0000000d09c47547 */ /* 0x000fea000b800000 */
[----:B------:R-:W-:Y:S02]  /*74c0*/  UISETP.NE.AND UP0, UPT, UR8, 0x1, UPT ;  /* 0x000000010800788c */ /* 0x000fe4000bf05270 */
[----:B------:R-:W-:-:S04]  /*74d0*/  ULOP3.LUT UR4, UR4, 0x1, URZ, 0xc0, !UPT ;  /* 0x0000000104047892 */ /* 0x000fc8000f8ec0ff */
[----:B------:R-:W-:-:S03]  /*74e0*/  UISETP.NE.U32.AND UP1, UPT, UR4, 0x1, UPT ;  /* 0x000000010400788c */ /* 0x000fc6000bf25070 */
        /* <DEDUP_REMOVED lines=33> */
[----:B------:R-:W-:-:S13]  /*7700*/  ISETP.EQ.AND P0, PT, R38, 0x20, PT ;  /* 0x000000202600780c */ /* 0x000fda0003f02270 */
[----:B------:R-:W-:Y:S01]  /*7710*/  @P0 IMAD.MOV.U32 R35, RZ, RZ, R28 ;  /* 0x000000ffff230224 */ /* 0x000fe200078e001c */
[----:B------:R-:W-:-:S13]  /*7720*/  ISETP.EQ.AND P0, PT, R38, 0x24, PT ;  /* 0x000000242600780c */ /* 0x000fda0003f02270 */
[----:B------:R-:W-:Y:S01]  /*7730*/  @P0 IMAD.MOV.U32 R35, RZ, RZ, R23 ;  /* 0x000000ffff230224 */ /* 0x000fe200078e0017 */
[----:B------:R-:W-:-:S04]  /*7740*/  ISETP.EQ.AND P0, PT, R38, 0x28, PT ;  /* 0x000000282600780c */ /* 0x000fc80003f02270 */
[----:B------:R-:W-:-:S09]  /*7750*/  P2R R42, PR, RZ, 0x1 ;  /* 0x00000001ff2a7803 */ /* 0x000fd20000000000 */
[----:B------:R-:W-:Y:S01]  /*7760*/  @P0 IMAD.MOV.U32 R35, RZ, RZ, R24 ;  /* 0x000000ffff230224 */ /* 0x000fe200078e0018 */
[C---:B------:R-:W-:Y:S01]  /*7770*/  ISETP.EQ.AND P0, PT, R38.reuse, 0x44, PT ;  /* 0x000000442600780c */ /* 0x040fe20003f02270 */
[----:B------:R-:W-:Y:S01]  /*7780*/  @P1 IMAD.MOV.U32 R35, RZ, RZ, R26 ;  /* 0x000000ffff231224 */ /* 0x000fe200078e001a */
[C---:B------:R-:W-:Y:S01]  /*7790*/  ISETP.EQ.AND P1, PT, R38.reuse, RZ, PT ;  /* 0x000000ff2600720c */ /* 0x040fe20003f22270 */
[----:B------:R-:W-:Y:S01]  /*77a0*/  @P2 IMAD.MOV.U32 R35, RZ, RZ, R27 ;  /* 0x000000ffff232224 */ /* 0x000fe200078e001b */
[C---:B------:R-:W-:Y:S01]  /*77b0*/  ISETP.EQ.AND P2, PT, R38.reuse, 0x4c, PT ;  /* 0x0000004c2600780c */ /* 0x040fe20003f42270 */
        /* <DEDUP_REMOVED lines=8> */
[C---:B------:R-:W-:Y:S01]  /*7840*/  ISETP.EQ.AND P0, PT, R38.reuse, 0x4, PT ;  /* 0x000000042600780c */ /* 0x040fe20003f02270 */
[----:B------:R-:W-:Y:S01]  /*7850*/  @P2 IMAD.MOV.U32 R35, RZ, RZ, R46 ;  /* 0x000000ffff232224 */ /* 0x000fe200078e002e */
[----:B------:R-:W-:-:S04]  /*7860*/  ISETP.EQ.AND P2, PT, R38, 0xc, PT ;  /* 0x0000000c2600780c */ /* 0x000fc80003f42270 */
[----:B------:R-:W-:Y:S02]  /*7870*/  LOP3.LUT R35, R35, R36, RZ, 0x30, !PT ;  /* 0x0000002423237212 */ /* 0x000fe400078e30ff */
[----:B------:R-:W2:Y:S03]  /*7880*/  LDG.E R36, desc[UR6][R30.64+0x4] ;  /* 0x000004061e247981 */ /* 0x000ea6000c1e1900 */
        /* <DEDUP_REMOVED lines=11> */
[----:B------:R-:W-:Y:S01]  /*7940*/  ISETP.EQ.AND P0, PT, R38, 0x24, PT ;  /* 0x000000242600780c */ /* 0x000fe20003f02270 */
[--C-:B------:R-:W-:Y:S01]  /*7950*/  @P2 IMAD.MOV.U32 R21, RZ, RZ, R35.reuse ;  /* 0x000000ffff152224 */ /* 0x100fe200078e0023 */
[----:B------:R-:W-:Y:S01]  /*7960*/  ISETP.NE.AND P2, PT, R40, RZ, PT ;  /* 0x000000ff2800720c */ /* 0x000fe20003f45270 */
[----:B------:R-:W-:Y:S01]  /*7970*/  @P3 IMAD.MOV.U32 R22, RZ, RZ, R35 ;  /* 0x000000ffff163224 */ /* 0x000fe200078e0023 */
[----:B------:R-:W-:-:S07]  /*7980*/  ISETP.NE.AND P3, PT, R39, RZ, PT ;  /* 0x000000ff2700720c */ /* 0x000fce0003f65270 */
        /* <DEDUP_REMOVED lines=45> */
[C---:B------:R-:W-:Y:S02]  /*7c60*/  ISETP.EQ.AND P2, PT, R39.reuse, 0x3c, PT ;  /* 0x0000003c2700780c */ /* 0x040fe40003f42270 */
[C---:B------:R-:W-:Y:S02]  /*7c70*/  ISETP.EQ.AND P3, PT, R39.reuse, 0x40, PT ;  /* 0x000000402700780c */ /* 0x040fe40003f62270 */
        /* <DEDUP_REMOVED lines=56> */
.L_x_15:
[----:B------:R-:W-:Y:S05]  /*8000*/  BRA.U UP1, `(.L_x_11) ;  /* 0x0000000101f07547 */ /* 0x000fea000b800000 */
[----:B------:R-:W0:Y:S02]  /*8010*/  LDC.64 R30, c[0x0][0x3a0] ;  /* 0x0000e800ff1e7b82 */ /* 0x000e240000000a00 */
[----:B0-----:R-:W-:-:S06]  /*8020*/  IMAD.WIDE.U32 R34, R34, 0x4, R30 ;  /* 0x0000000422227825 */ /* 0x001fcc00078e001e */
[----:B------:R-:W2:Y:S02]  /*8030*/  LDG.E R34, desc[UR6][R34.64] ;  /* 0x0000000622227981 */ /* 0x000ea4000c1e1900 */
[----:B--2---:R-:W-:-:S05]  /*8040*/  SHF.R.U32.HI R30, RZ, 0x5, R34 ;  /* 0x00000005ff1e7819 */ /* 0x004fca0000011622 */
        /* <DEDUP_REMOVED lines=13> */
[----:B------:R-:W-:Y:S01]  /*8120*/  P2R R35, PR, RZ, 0x20 ;  /* 0x00000020ff237803 */ /* 0x000fe20000000000 */
[----:B------:R-:W-:Y:S01]  /*8130*/  @P4 IMAD.MOV.U32 R31, RZ, RZ, R12 ;  /* 0x000000ffff1f4224 */ /* 0x000fe200078e000c */
[----:B------:R-:W-:Y:S01]  /*8140*/  ISETP.EQ.AND P5, PT, R30, RZ, PT ;  /* 0x000000ff1e00720c */ /* 0x000fe20003fa2270 */
[----:B------:R-:W-:Y:S02]  /*8150*/  @P3 IMAD.MOV.U32 R31, RZ, RZ, R20 ;  /* 0x000000ffff1f3224 */ /* 0x000fe400078e0014 */
[----:B------:R-:W-:-:S04]  /*8160*/  @P2 IMAD.MOV.U32 R31, RZ, RZ, R19 ;  /* 0x000000ffff1f2224 */ /* 0x000fc800078e0013 */
[----:B------:R-:W-:Y:S02]  /*8170*/  @P1 IMAD.MOV.U32 R31, RZ, RZ, R22 ;  /* 0x000000ffff1f1224 */ /* 0x000fe400078e0016 */
[----:B------:R-:W-:Y:S02]  /*8180*/  @P0 IMAD.MOV.U32 R31, RZ, RZ, R21 ;  /* 0x000000ffff1f0224 */ /* 0x000fe400078e0015 */
[----:B------:R-:W-:Y:S01]  /*8190*/  @P6 IMAD.MOV.U32 R31, RZ, RZ, R28 ;  /* 0x000000ffff1f6224 */ /* 0x000fe200078e001c */
[----:B------:R-:W-:-:S13]  /*81a0*/  ISETP.EQ.AND P6, PT, R30, 0x24, PT ;  /* 0x000000241e00780c */ /* 0x000fda0003fc2270 */
[----:B------:R-:W-:Y:S01]  /*81b0*/  @P6 IMAD.MOV.U32 R31, RZ, RZ, R23 ;  /* 0x000000ffff1f6224 */ /* 0x000fe200078e0017 */
[----:B------:R-:W-:Y:S01]  /*81c0*/  ISETP.EQ.AND P6, PT, R30, 0x28, PT ;  /* 0x000000281e00780c */ /* 0x000fe20003fc2270 */
[----:B------:R-:W-:-:S05]  /*81d0*/  IMAD.MOV.U32 R23, RZ, RZ, 0x1 ;  /* 0x00000001ff177424 */ /* 0x000fca00078e00ff */
[----:B------:R-:W-:-:S07]  /*81e0*/  SHF.L.W.U32 R34, R23, R34, RZ ;  /* 0x0000002217227219 */ /* 0x000fce0000000eff */
        /* <DEDUP_REMOVED lines=23> */
[--C-:B------:R-:W-:Y:S02]  /*8360*/  @P4 IMAD.MOV.U32 R12, RZ, RZ, R34.reuse ;  /* 0x000000ffff0c4224 */ /* 0x100fe400078e0022 */
[--C-:B------:R-:W-:Y:S02]  /*8370*/  @P6 IMAD.MOV.U32 R10, RZ, RZ, R34.reuse ;  /* 0x000000ffff0a6224 */ /* 0x100fe400078e0022 */
[--C-:B------:R-:W-:Y:S02]  /*8380*/  @P3 IMAD.MOV.U32 R20, RZ, RZ, R34.reuse ;  /* 0x000000ffff143224 */ /* 0x100fe400078e0022 */
[--C-:B------:R-:W-:Y:S02]  /*8390*/  @P2 IMAD.MOV.U32 R19, RZ, RZ, R34.reuse ;  /* 0x000000ffff132224 */ /* 0x100fe400078e0022 */
[----:B------:R-:W-:-:S02]  /*83a0*/  @P1 IMAD.MOV.U32 R22, RZ, RZ, R34 ;  /* 0x000000ffff161224 */ /* 0x000fc400078e0022 */
[--C-:B------:R-:W-:Y:S02]  /*83b0*/  @P0 IMAD.MOV.U32 R21, RZ, RZ, R34.reuse ;  /* 0x000000ffff150224 */ /* 0x100fe400078e0022 */
[----:B------:R-:W-:-:S07]  /*83c0*/  @P5 IMAD.MOV.U32 R13, RZ, RZ, R34 ;  /* 0x000000ffff0d5224 */ /* 0x000fce00078e0022 */
.L_x_11:
[----:B------:R-:W0:Y:S01]  /*83d0*/  LDCU UR4, c[0x0][0x3ac] ;  /* 0x00007580ff0477ac */ /* 0x000e220008000800 */
[----:B------:R-:W-:Y:S01]  /*83e0*/  IMAD.MOV.U32 R42, RZ, RZ, RZ ;  /* 0x000000ffff2a7224 */ /* 0x000fe200078e00ff */
[----:B0-----:R-:W-:-:S09]  /*83f0*/  UISETP.GE.AND UP0, UPT, UR4, 0x1, UPT ;  /* 0x000000010400788c */ /* 0x001fd2000bf06270 */
[----:B------:R-:W-:Y:S05]  /*8400*/  BRA.U !UP0, `(.L_x_16) ;  /* 0x00000059089c7547 */ /* 0x000fea000b800000 */
[----:B------:R-:W0:Y:S08]  /*8410*/  LDC.64 R38, c[0x0][0x390] ;  /* 0x0000e400ff267b82 */ /* 0x000e300000000a00 */
[----:B------:R-:W1:Y:S08]  /*8420*/  LDC.64 R52, c[0x0][0x398] ;  /* 0x0000e600ff347b82 */ /* 0x000e700000000a00 */
[----:B------:R-:W2:Y:S01]  /*8430*/  LDC.64 R44, c[0x0][0x388] ;  /* 0x0000e200ff2c7b82 */ /* 0x000ea20000000a00 */
[----:B0-----:R-:W3:Y:S04]  /*8440*/  LDG.E R54, desc[UR6][R38.64+0x14] ;  /* 0x0000140626367981 */ /* 0x001ee8000c1e1900 */
[----:B------:R-:W4:Y:S04]  /*8450*/  LDG.E R51, desc[UR6][R38.64+0x10] ;  /* 0x0000100626337981 */ /* 0x000f28000c1e1900 */
        /* <DEDUP_REMOVED lines=9> */
[----:B------:R-:W4:Y:S01]  /*84f0*/  LDG.E R49, desc[UR6][R38.64+0xc] ;  /* 0x00000c0626317981 */ /* 0x000f22000c1e1900 */
[----:B------:R-:W-:-:S03]  /*8500*/  IMAD.MOV.U32 R42, RZ, RZ, 0x1 ;  /* 0x00000001ff2a7424 */ /* 0x000fc600078e00ff */
[----:B------:R-:W5:Y:S04]  /*8510*/  LDG.E R23, desc[UR6][R38.64+0x30] ;  /* 0x0000300626177981 */ /* 0x000f68000c1e1900 */
[----:B------:R-:W5:Y:S01]  /*8520*/  LDG.E R24, desc[UR6][R38.64+0x34] ;  /* 0x0000340626187981 */ /* 0x000f62000c1e1900 */
[----:B--2---:R-:W-:-:S03]  /*8530*/  VIADDMNMX.U32 R44, R44, R42, 0x2, !PT ;  /* 0x000000022c2c7446 */ /* 0x004fc6000780002a */
[----:B------:R-:W5:Y:S01]  /*8540*/  LDG.E R25, desc[UR6][R38.64+0x38] ;  /* 0x0000380626197981 */ /* 0x000f62000c1e1900 */
[----:B------:R-:W-:-:S03]  /*8550*/  VIADDMNMX.U32 R45, R45, R42, 0x2, !PT ;  /* 0x000000022d2d7446 */ /* 0x000fc6000780002a */
[----:B------:R-:W5:Y:S01]  /*8560*/  LDG.E R26, desc[UR6][R38.64+0x3c] ;  /* 0x00003c06261a7981 */ /* 0x000f62000c1e1900 */
[----:B------:R-:W-:-:S03]  /*8570*/  IMAD.MOV.U32 R42, RZ, RZ, RZ ;  /* 0x000000ffff2a7224 */ /* 0x000fc600078e00ff */
[----:B-1----:R-:W5:Y:S04]  /*8580*/  LDG.E R27, desc[UR6][R52.64] ;  /* 0x00000006341b7981 */ /* 0x002f68000c1e1900 */
[----:B------:R-:W5:Y:S04]  /*8590*/  LDG.E R28, desc[UR6][R52.64+0x4] ;  /* 0x00000406341c7981 */ /* 0x000f68000c1e1900 */
        /* <DEDUP_REMOVED lines=13> */
[----:B------:R3:W5:Y:S01]  /*8670*/  LDG.E R43, desc[UR6][R52.64+0x3c] ;  /* 0x00003c06342b7981 */ /* 0x000762000c1e1900 */
[----:B------:R-:W-:Y:S01]  /*8680*/  UMOV UR4, URZ ;  /* 0x000000ff00047c82 */ /* 0x000fe20008000000 */
[----:B---3--:R-:W-:-:S02]  /*8690*/  LOP3.LUT R52, R54, R7, RZ, 0x3c, !PT ;  /* 0x0000000736347212 */ /* 0x008fc400078e3cff */
[----:B------:R-:W-:Y:S02]  /*86a0*/  LOP3.LUT R53, R54, R10, RZ, 0x3c, !PT ;  /* 0x0000000a36357212 */ /* 0x000fe400078e3cff */
[C---:B----4-:R-:W-:Y:S02]  /*86b0*/  LOP3.LUT R50, R51.reuse, R6, RZ, 0x3c, !PT ;  /* 0x0000000633327212 */ /* 0x050fe400078e3cff */
[----:B------:R-:W-:Y:S02]  /*86c0*/  LOP3.LUT R51, R51, R11, RZ, 0x3c, !PT ;  /* 0x0000000b33337212 */ /* 0x000fe400078e3cff */
[C---:B------:R-:W-:Y:S02]  /*86d0*/  LOP3.LUT R54, R55.reuse, R8, RZ, 0x3c, !PT ;  /* 0x0000000837367212 */ /* 0x040fe400078e3cff */
[----:B------:R-:W-:Y:S02]  /*86e0*/  LOP3.LUT R55, R55, R13, RZ, 0x3c, !PT ;  /* 0x0000000d37377212 */ /* 0x000fe400078e3cff */
[----:B------:R-:W-:-:S02]  /*86f0*/  LOP3.LUT R56, R57, R9, RZ, 0x3c, !PT ;  /* 0x0000000939387212 */ /* 0x000fc400078e3cff */
[----:B------:R-:W-:Y:S02]  /*8700*/  LOP3.LUT R57, R57, R12, RZ, 0x3c, !PT ;  /* 0x0000000c39397212 */ /* 0x000fe400078e3cff */
[C---:B------:R-:W-:Y:S02]  /*8710*/  LOP3.LUT R58, R59.reuse, R15, RZ, 0x3c, !PT ;  /* 0x0000000f3b3a7212 */ /* 0x040fe400078e3cff */
[----:B------:R-:W-:Y:S02]  /*8720*/  LOP3.LUT R59, R59, R20, RZ, 0x3c, !PT ;  /* 0x000000143b3b7212 */ /* 0x000fe400078e3cff */
[C---:B------:R-:W-:Y:S02]  /*8730*/  LOP3.LUT R60, R61.reuse, R16, RZ, 0x3c, !PT ;  /* 0x000000103d3c7212 */ /* 0x040fe400078e3cff */
[----:B------:R-:W-:Y:S02]  /*8740*/  LOP3.LUT R61, R61, R19, RZ, 0x3c, !PT ;  /* 0x000000133d3d7212 */ /* 0x000fe400078e3cff */
[----:B------:R-:W-:-:S02]  /*8750*/  LOP3.LUT R62, R63, R17, RZ, 0x3c, !PT ;  /* 0x000000113f3e7212 */ /* 0x000fc400078e3cff */
[----:B------:R-:W-:Y:S02]  /*8760*/  LOP3.LUT R63, R63, R22, RZ, 0x3c, !PT ;  /* 0x000000163f3f7212 */ /* 0x000fe400078e3cff */
[C---:B------:R-:W-:Y:S02]  /*8770*/  LOP3.LUT R64, R65.reuse, R18, RZ, 0x3c, !PT ;  /* 0x0000001241407212 */ /* 0x040fe400078e3cff */
[----:B------:R-:W-:Y:S02]  /*8780*/  LOP3.LUT R65, R65, R21, RZ, 0x3c, !PT ;  /* 0x0000001541417212 */ /* 0x000fe400078e3cff */
[----:B------:R-:W-:Y:S02]  /*8790*/  LOP3.LUT R46, R46, 0x61707865, RZ, 0x3c, !PT ;  /* 0x617078652e2e7812 */ /* 0x000fe400078e3cff */
[----:B------:R-:W-:Y:S02]  /*87a0*/  LOP3.LUT R47, R47, 0x3320646e, RZ, 0x3c, !PT ;  /* 0x3320646e2f2f7812 */ /* 0x000fe400078e3cff */
[----:B------:R-:W-:-:S02]  /*87b0*/  LOP3.LUT R48, R48, 0x79622d32, RZ, 0x3c, !PT ;  /* 0x79622d3230307812 */ /* 0x000fc400078e3cff */
[----:B------:R-:W-:-:S07]  /*87c0*/  LOP3.LUT R49, R49, 0x6b206574, RZ, 0x3c, !PT ;  /* 0x6b20657431317812 */ /* 0x000fce00078e3cff */
.L_x_57:
[----:B------:R-:W-:Y:S01]  /*87d0*/  SHF.R.U32.HI R67, RZ, 0x2, R0 ;  /* 0x00000002ff437819 */ /* 0x000fe20000011600 */
[----:B------:R-:W0:Y:S01]  /*87e0*/  LDCU UR5, c[0x0][0x388] ;  /* 0x00007100ff0577ac */ /* 0x000e220008000800 */
[----:B------:R-:W-:Y:S01]  /*87f0*/  SHF.R.U32.HI R69, RZ, 0x2, R2 ;  /* 0x00000002ff457819 */ /* 0x000fe20000011602 */
[----:B------:R-:W-:Y:S01]  /*8800*/  IMAD.MOV.U32 R72, RZ, RZ, 0x79622d32 ;  /* 0x79622d32ff487424 */ /* 0x000fe200078e00ff */
[----:B------:R-:W-:Y:S01]  /*8810*/  LOP3.LUT R67, R67, R0, RZ, 0x3c, !PT ;  /* 0x0000000043437212 */ /* 0x000fe200078e3cff */
[----:B------:R-:W-:Y:S01]  /*8820*/  IMAD.SHL.U32 R0, R14, 0x10, RZ ;  /* 0x000000100e007824 */ /* 0x000fe200078e00ff */
[----:B------:R-:W-:Y:S01]  /*8830*/  LOP3.LUT R69, R69, R2, RZ, 0x3c, !PT ;  /* 0x0000000245457212 */ /* 0x000fe200078e3cff */
[----:B------:R-:W-:Y:S01]  /*8840*/  IMAD.MOV.U32 R71, RZ, RZ, 0x3320646e ;  /* 0x3320646eff477424 */ /* 0x000fe200078e00ff */
[----:B------:R-:W-:Y:S01]  /*8850*/  SHF.R.U32.HI R68, RZ, 0x2, R3 ;  /* 0x00000002ff447819 */ /* 0x000fe20000011603 */
[C---:B------:R-:W-:Y:S02]  /*8860*/  IMAD.SHL.U32 R66, R67.reuse, 0x2, RZ ;  /* 0x0000000243427824 */ /* 0x040fe400078e00ff */
[----:B------:R-:W-:Y:S01]  /*8870*/  IMAD.MOV.U32 R74, RZ, RZ, 0x61707865 ;  /* 0x61707865ff4a7424 */ /* 0x000fe200078e00ff */
[----:B------:R-:W-:Y:S01]  /*8880*/  LOP3.LUT R68, R68, R3, RZ, 0x3c, !PT ;  /* 0x0000000344447212 */ /* 0x000fe200078e3cff */
[----:B------:R-:W-:Y:S01]  /*8890*/  IMAD.MOV.U32 R85, RZ, RZ, R6 ;  /* 0x000000ffff557224 */ /* 0x000fe200078e0006 */
[----:B------:R-:W-:Y:S01]  /*88a0*/  LOP3.LUT R67, R67, R66, R0, 0x96, !PT ;  /* 0x0000004243437212 */ /* 0x000fe200078e9600 */
[----:B------:R-:W-:-:S02]  /*88b0*/  IMAD.SHL.U32 R66, R69, 0x2, RZ ;  /* 0x0000000245427824 */ /* 0x000fc400078e00ff */
[----:B------:R-:W-:Y:S01]  /*88c0*/  IMAD.MOV.U32 R84, RZ, RZ, R7 ;  /* 0x000000ffff547224 */ /* 0x000fe200078e0007 */
[----:B------:R-:W-:Y:S01]  /*88d0*/  LOP3.LUT R2, R67, R14, RZ, 0x3c, !PT ;  /* 0x0000000e43027212 */ /* 0x000fe200078e3cff */
[----:B0-----:R-:W-:Y:S01]  /*88e0*/  UISETP.NE.AND UP0, UPT, UR5, URZ, UPT ;  /* 0x000000ff0500728c */ /* 0x001fe2000bf05270 */
[----:B------:R-:W-:Y:S02]  /*88f0*/  IMAD.MOV.U32 R83, RZ, RZ, R8 ;  /* 0x000000ffff537224 */ /* 0x000fe400078e0008 */
[----:B------:R-:W-:Y:S01]  /*8900*/  IADD3 R76, PT, PT, R5, 0x587c5, R2 ;  /* 0x000587c5054c7810 */ /* 0x000fe20007ffe002 */
[----:B------:R-:W-:Y:S02]  /*8910*/  IMAD.SHL.U32 R0, R2, 0x10, RZ ;  /* 0x0000001002007824 */ /* 0x000fe400078e00ff */
[----:B------:R-:W-:Y:S02]  /*8920*/  IMAD.MOV.U32 R82, RZ, RZ, R9 ;  /* 0x000000ffff527224 */ /* 0x000fe400078e0009 */
[----:B------:R-:W-:Y:S01]  /*8930*/  IMAD.MOV.U32 R81, RZ, RZ, R15 ;  /* 0x000000ffff517224 */ /* 0x000fe200078e000f */
[----:B------:R-:W-:Y:S01]  /*8940*/  LOP3.LUT R69, R69, R66, R0, 0x96, !PT ;  /* 0x0000004245457212 */ /* 0x000fe200078e9600 */
[----:B------:R-:W-:-:S02]  /*8950*/  IMAD.SHL.U32 R0, R68, 0x2, RZ ;  /* 0x0000000244007824 */ /* 0x000fc400078e00ff */
[----:B------:R-:W-:Y:S01]  /*8960*/  IMAD.MOV.U32 R80, RZ, RZ, R16 ;  /* 0x000000ffff507224 */ /* 0x000fe200078e0010 */
[----:B------:R-:W-:Y:S01]  /*8970*/  LOP3.LUT R3, R69, R2, RZ, 0x3c, !PT ;  /* 0x0000000245037212 */ /* 0x000fe200078e3cff */
[----:B------:R-:W-:Y:S01]  /*8980*/  IMAD.MOV.U32 R79, RZ, RZ, R17 ;  /* 0x000000ffff4f7224 */ /* 0x000fe200078e0011 */
[----:B------:R-:W-:Y:S01]  /*8990*/  SHF.R.U32.HI R69, RZ, 0x2, R4 ;  /* 0x00000002ff457819 */ /* 0x000fe20000011604 */
[----:B------:R-:W-:Y:S01]  /*89a0*/  IMAD.MOV.U32 R77, RZ, RZ, R18 ;  /* 0x000000ffff4d7224 */ /* 0x000fe200078e0012 */
[----:B------:R-:W-:Y:S01]  /*89b0*/  IADD3 R73, PT, PT, R5, 0xb0f8a, R3 ;  /* 0x000b0f8a05497810 */ /* 0x000fe20007ffe003 */
[----:B------:R-:W-:Y:S01]  /*89c0*/  IMAD.SHL.U32 R67, R3, 0x10, RZ ;  /* 0x0000001003437824 */ /* 0x000fe200078e00ff */
[----:B------:R-:W-:-:S04]  /*89d0*/  LOP3.LUT R69, R69, R4, RZ, 0x3c, !PT ;  /* 0x0000000445457212 */ /* 0x000fc800078e3cff */
[----:B------:R-:W-:Y:S01]  /*89e0*/  LOP3.LUT R0, R68, R0, R67, 0x96, !PT ;  /* 0x0000000044007212 */ /* 0x000fe200078e9643 */
[----:B------:R-:W-:Y:S01]  /*89f0*/  IMAD.SHL.U32 R66, R69, 0x2, RZ ;  /* 0x0000000245427824 */ /* 0x000fe200078e00ff */
[----:B-----5:R-:W-:Y:S01]  /*8a00*/  LOP3.LUT R68, R26, R73, RZ, 0x3c, !PT ;  /* 0x000000491a447212 */ /* 0x020fe200078e3cff */
[----:B------:R-:W-:Y:S01]  /*8a10*/  IMAD.MOV.U32 R67, RZ, RZ, 0x6b206574 ;  /* 0x6b206574ff437424 */ /* 0x000fe200078e00ff */
[----:B------:R-:W-:-:S04]  /*8a20*/  LOP3.LUT R4, R0, R3, RZ, 0x3c, !PT ;  /* 0x0000000300047212 */ /* 0x000fc800078e3cff */
[C---:B------:R-:W-:Y:S01]  /*8a30*/  IADD3 R78, PT, PT, R5.reuse, 0x10974f, R4 ;  /* 0x0010974f054e7810 */ /* 0x040fe20007ffe004 */
[----:B------:R-:W-:Y:S02]  /*8a40*/  IMAD.SHL.U32 R0, R4, 0x10, RZ ;  /* 0x0000001004007824 */ /* 0x000fe400078e00ff */
[----:B------:R-:W-:Y:S01]  /*8a50*/  VIADD R5, R5, 0x161f14 ;  /* 0x00161f1405057836 */ /* 0x000fe20000000000 */
[----:B------:R-:W-:Y:S02]  /*8a60*/  LOP3.LUT R70, R23, R78, RZ, 0x3c, !PT ;  /* 0x0000004e17467212 */ /* 0x000fe400078e3cff */
[----:B------:R-:W-:Y:S01]  /*8a70*/  LOP3.LUT R69, R69, R66, R0, 0x96, !PT ;  /* 0x0000004245457212 */ /* 0x000fe200078e9600 */
[----:B------:R-:W-:Y:S01]  /*8a80*/  IMAD.MOV.U32 R0, RZ, RZ, R14 ;  /* 0x000000ffff007224 */ /* 0x000fe200078e000e */
[----:B------:R-:W-:Y:S02]  /*8a90*/  LOP3.LUT R66, R25, R76, RZ, 0x3c, !PT ;  /* 0x0000004c19427212 */ /* 0x000fe400078e3cff */
[----:B------:R-:W-:-:S05]  /*8aa0*/  LOP3.LUT R14, R69, R4, RZ, 0x3c, !PT ;  /* 0x00000004450e7212 */ /* 0x000fca00078e3cff */
[----:B------:R-:W-:-:S05]  /*8ab0*/  IMAD.IADD R75, R14, 0x1, R5 ;  /* 0x000000010e4b7824 */ /* 0x000fca00078e0205 */
[----:B------:R-:W-:Y:S01]  /*8ac0*/  LOP3.LUT R69, R24, R75, RZ, 0x3c, !PT ;  /* 0x0000004b18457212 */ /* 0x000fe200078e3cff */
[----:B------:R-:W-:Y:S06]  /*8ad0*/  BRA.U !UP0, `(.L_x_17) ;  /* 0x0000000508d87547 */ /* 0x000fec000b800000 */
[----:B------:R-:W-:Y:S01]  /*8ae0*/  IMAD.MOV R91, RZ, RZ, -R44 ;  /* 0x000000ffff5b7224 */ /* 0x000fe200078e0a2c */
[----:B------:R-:W-:Y:S01]  /*8af0*/  UMOV UR5, URZ ;  /* 0x000000ff00057c82 */ /* 0x000fe20008000000 */
[----:B------:R-:W-:Y:S02]  /*8b00*/  IMAD.MOV.U32 R74, RZ, RZ, 0x61707865 ;  /* 0x61707865ff4a7424 */ /* 0x000fe400078e00ff */
[----:B------:R-:W-:Y:S02]  /*8b10*/  IMAD.MOV.U32 R71, RZ, RZ, 0x3320646e ;  /* 0x3320646eff477424 */ /* 0x000fe400078e00ff */
[----:B------:R-:W-:Y:S02]  /*8b20*/  IMAD.MOV.U32 R72, RZ, RZ, 0x79622d32 ;  /* 0x79622d32ff487424 */ /* 0x000fe400078e00ff */
[----:B------:R-:W-:Y:S02]  /*8b30*/  IMAD.MOV.U32 R67, RZ, RZ, 0x6b206574 ;  /* 0x6b206574ff437424 */ /* 0x000fe400078e00ff */
[----:B------:R-:W-:-:S02]  /*8b40*/  IMAD.MOV.U32 R77, RZ, RZ, R18 ;  /* 0x000000ffff4d7224 */ /* 0x000fc400078e0012 */
[----:B------:R-:W-:Y:S02]  /*8b50*/  IMAD.MOV.U32 R82, RZ, RZ, R9 ;  /* 0x000000ffff527224 */ /* 0x000fe400078e0009 */
[----:B------:R-:W-:Y:S02]  /*8b60*/  IMAD.MOV.U32 R79, RZ, RZ, R17 ;  /* 0x000000ffff4f7224 */ /* 0x000fe400078e0011 */
[----:B------:R-:W-:Y:S02]  /*8b70*/  IMAD.MOV.U32 R83, RZ, RZ, R8 ;  /* 0x000000ffff537224 */ /* 0x000fe400078e0008 */
[----:B------:R-:W-:Y:S02]  /*8b80*/  IMAD.MOV.U32 R80, RZ, RZ, R16 ;  /* 0x000000ffff507224 */ /* 0x000fe400078e0010 */
[----:B------:R-:W-:Y:S02]  /*8b90*/  IMAD.MOV.U32 R84, RZ, RZ, R7 ;  /* 0x000000ffff547224 */ /* 0x000fe400078e0007 */
[----:B------:R-:W-:-:S02]  /*8ba0*/  IMAD.MOV.U32 R81, RZ, RZ, R15 ;  /* 0x000000ffff517224 */ /* 0x000fc400078e000f */
[----:B------:R-:W-:-:S07]  /*8bb0*/  IMAD.MOV.U32 R85, RZ, RZ, R6 ;  /* 0x000000ffff557224 */ /* 0x000fce00078e0006 */
.L_x_20:
[----:B------:R-:W-:Y:S01]  /*8bc0*/  UIADD3 UR5, UPT, UPT, UR5, 0x1, URZ ;  /* 0x0000000105057890 */ /* 0x000fe2000fffe0ff */
[----:B------:R-:W-:-:S03]  /*8bd0*/  VIADD R91, R91, 0x1 ;  /* 0x000000015b5b7836 */ /* 0x000fc60000000000 */
[----:B------:R-:W-:Y:S02]  /*8be0*/  ULOP3.LUT UR8, UR5, 0x1, URZ, 0xc0, !UPT ;  /* 0x0000000105087892 */ /* 0x000fe4000f8ec0ff */
[----:B------:R-:W-:Y:S02]  /*8bf0*/  ISETP.NE.AND P0, PT, R91, -0x1, PT ;  /* 0xffffffff5b00780c */ /* 0x000fe40003f05270 */
[----:B------:R-:W-:-:S09]  /*8c00*/  UISETP.NE.U32.AND UP0, UPT, UR8, 0x1, UPT ;  /* 0x000000010800788c */ /* 0x000fd2000bf05070 */
[----:B------:R-:W-:Y:S05]  /*8c10*/  BRA.U UP0, `(.L_x_18) ;  /* 0x0000000100c47547 */ /* 0x000fea000b800000 */
[----:B------:R-:W-:Y:S02]  /*8c20*/  IMAD.IADD R87, R85, 0x1, R74 ;  /* 0x0000000155577824 */ /* 0x000fe400078e024a */
[----:B------:R-:W-:Y:S02]  /*8c30*/  IMAD.IADD R86, R84, 0x1, R71 ;  /* 0x0000000154567824 */ /* 0x000fe400078e0247 */
[----:B------:R-:W-:Y:S01]  /*8c40*/  IMAD.IADD R89, R83, 0x1, R72 ;  /* 0x0000000153597824 */ /* 0x000fe200078e0248 */
[----:B------:R-:W-:Y:S01]  /*8c50*/  LOP3.LUT R78, R78, R87, RZ, 0x3c, !PT ;  /* 0x000000574e4e7212 */ /* 0x000fe200078e3cff */
[----:B------:R-:W-:Y:S01]  /*8c60*/  IMAD.IADD R88, R82, 0x1, R67 ;  /* 0x0000000152587824 */ /* 0x000fe200078e0243 */
[----:B------:R-:W-:Y:S02]  /*8c70*/  LOP3.LUT R75, R75, R86, RZ, 0x3c, !PT ;  /* 0x000000564b4b7212 */ /* 0x000fe400078e3cff */
[----:B------:R-:W-:Y:S02]  /*8c80*/  LOP3.LUT R76, R76, R89, RZ, 0x3c, !PT ;  /* 0x000000594c4c7212 */ /* 0x000fe400078e3cff */
[----:B------:R-:W-:-:S02]  /*8c90*/  LOP3.LUT R73, R73, R88, RZ, 0x3c, !PT ;  /* 0x0000005849497212 */ /* 0x000fc400078e3cff */
[----:B------:R-:W-:Y:S02]  /*8ca0*/  SHF.L.W.U32.HI R78, R78, 0x10, R78 ;  /* 0x000000104e4e7819 */ /* 0x000fe40000010e4e */
[----:B------:R-:W-:Y:S02]  /*8cb0*/  SHF.L.W.U32.HI R75, R75, 0x10, R75 ;  /* 0x000000104b4b7819 */ /* 0x000fe40000010e4b */
[----:B------:R-:W-:Y:S01]  /*8cc0*/  SHF.L.W.U32.HI R76, R76, 0x10, R76 ;  /* 0x000000104c4c7819 */ /* 0x000fe20000010e4c */
[----:B------:R-:W-:Y:S01]  /*8cd0*/  IMAD.IADD R81, R78, 0x1, R81 ;  /* 0x000000014e517824 */ /* 0x000fe200078e0251 */
[----:B------:R-:W-:Y:S01]  /*8ce0*/  SHF.L.W.U32.HI R90, R73, 0x10, R73 ;  /* 0x00000010495a7819 */ /* 0x000fe20000010e49 */
[----:B------:R-:W-:Y:S02]  /*8cf0*/  IMAD.IADD R80, R75, 0x1, R80 ;  /* 0x000000014b507824 */ /* 0x000fe400078e0250 */
[----:B------:R-:W-:Y:S01]  /*8d00*/  IMAD.IADD R79, R76, 0x1, R79 ;  /* 0x000000014c4f7824 */ /* 0x000fe200078e024f */
[----:B------:R-:W-:Y:S01]  /*8d10*/  LOP3.LUT R67, R85, R81, RZ, 0x3c, !PT ;  /* 0x0000005155437212 */ /* 0x000fe200078e3cff */
[----:B------:R-:W-:Y:S01]  /*8d20*/  IMAD.IADD R77, R90, 0x1, R77 ;  /* 0x000000015a4d7824 */ /* 0x000fe200078e024d */
[----:B------:R-:W-:-:S02]  /*8d30*/  LOP3.LUT R71, R84, R80, RZ, 0x3c, !PT ;  /* 0x0000005054477212 */ /* 0x000fc400078e3cff */
[----:B------:R-:W-:Y:S02]  /*8d40*/  LOP3.LUT R72, R83, R79, RZ, 0x3c, !PT ;  /* 0x0000004f53487212 */ /* 0x000fe400078e3cff */
[----:B------:R-:W-:Y:S02]  /*8d50*/  LOP3.LUT R73, R82, R77, RZ, 0x3c, !PT ;  /* 0x0000004d52497212 */ /* 0x000fe400078e3cff */
[----:B------:R-:W-:Y:S02]  /*8d60*/  SHF.L.W.U32.HI R82, R67, 0xc, R67 ;  /* 0x0000000c43527819 */ /* 0x000fe40000010e43 */
[----:B------:R-:W-:Y:S02]  /*8d70*/  SHF.L.W.U32.HI R83, R71, 0xc, R71 ;  /* 0x0000000c47537819 */ /* 0x000fe40000010e47 */
[----:B------:R-:W-:Y:S01]  /*8d80*/  SHF.L.W.U32.HI R84, R72, 0xc, R72 ;  /* 0x0000000c48547819 */ /* 0x000fe20000010e48 */
[----:B------:R-:W-:Y:S01]  /*8d90*/  IMAD.IADD R74, R87, 0x1, R82 ;  /* 0x00000001574a7824 */ /* 0x000fe200078e0252 */
[----:B------:R-:W-:Y:S01]  /*8da0*/  SHF.L.W.U32.HI R85, R73, 0xc, R73 ;  /* 0x0000000c49557819 */ /* 0x000fe20000010e49 */
[----:B------:R-:W-:-:S02]  /*8db0*/  IMAD.IADD R71, R86, 0x1, R83 ;  /* 0x0000000156477824 */ /* 0x000fc400078e0253 */
[----:B------:R-:W-:Y:S01]  /*8dc0*/  IMAD.IADD R72, R89, 0x1, R84 ;  /* 0x0000000159487824 */ /* 0x000fe200078e0254 */
[----:B------:R-:W-:Y:S01]  /*8dd0*/  LOP3.LUT R78, R78, R74, RZ, 0x3c, !PT ;  /* 0x0000004a4e4e7212 */ /* 0x000fe200078e3cff */
[----:B------:R-:W-:Y:S01]  /*8de0*/  IMAD.IADD R67, R88, 0x1, R85 ;  /* 0x0000000158437824 */ /* 0x000fe200078e0255 */
[----:B------:R-:W-:Y:S02]  /*8df0*/  LOP3.LUT R75, R75, R71, RZ, 0x3c, !PT ;  /* 0x000000474b4b7212 */ /* 0x000fe400078e3cff */
[----:B------:R-:W-:Y:S02]  /*8e00*/  LOP3.LUT R76, R76, R72, RZ, 0x3c, !PT ;  /* 0x000000484c4c7212 */ /* 0x000fe400078e3cff */
[----:B------:R-:W-:Y:S02]  /*8e10*/  LOP3.LUT R73, R90, R67, RZ, 0x3c, !PT ;  /* 0x000000435a497212 */ /* 0x000fe400078e3cff */
[----:B------:R-:W-:Y:S02]  /*8e20*/  SHF.L.W.U32.HI R78, R78, 0x8, R78 ;  /* 0x000000084e4e7819 */ /* 0x000fe40000010e4e */
[----:B------:R-:W-:-:S02]  /*8e30*/  SHF.L.W.U32.HI R75, R75, 0x8, R75 ;  /* 0x000000084b4b7819 */ /* 0x000fc40000010e4b */
[----:B------:R-:W-:Y:S01]  /*8e40*/  SHF.L.W.U32.HI R76, R76, 0x8, R76 ;  /* 0x000000084c4c7819 */ /* 0x000fe20000010e4c */
[----:B------:R-:W-:Y:S01]  /*8e50*/  IMAD.IADD R81, R81, 0x1, R78 ;  /* 0x0000000151517824 */ /* 0x000fe200078e024e */
[----:B------:R-:W-:Y:S01]  /*8e60*/  SHF.L.W.U32.HI R73, R73, 0x8, R73 ;  /* 0x0000000849497819 */ /* 0x000fe20000010e49 */
[----:B------:R-:W-:Y:S02]  /*8e70*/  IMAD.IADD R80, R80, 0x1, R75 ;  /* 0x0000000150507824 */ /* 0x000fe400078e024b */
[----:B------:R-:W-:Y:S01]  /*8e80*/  IMAD.IADD R79, R79, 0x1, R76 ;  /* 0x000000014f4f7824 */ /* 0x000fe200078e024c */
[----:B------:R-:W-:Y:S01]  /*8e90*/  LOP3.LUT R82, R82, R81, RZ, 0x3c, !PT ;  /* 0x0000005152527212 */ /* 0x000fe200078e3cff */
[----:B------:R-:W-:Y:S01]  /*8ea0*/  IMAD.IADD R77, R77, 0x1, R73 ;  /* 0x000000014d4d7824 */ /* 0x000fe200078e0249 */
[----:B------:R-:W-:Y:S02]  /*8eb0*/  LOP3.LUT R83, R83, R80, RZ, 0x3c, !PT ;  /* 0x0000005053537212 */ /* 0x000fe400078e3cff */
[----:B------:R-:W-:-:S02]  /*8ec0*/  LOP3.LUT R86, R84, R79, RZ, 0x3c, !PT ;  /* 0x0000004f54567212 */ /* 0x000fc400078e3cff */
[----:B------:R-:W-:Y:S02]  /*8ed0*/  LOP3.LUT R87, R85, R77, RZ, 0x3c, !PT ;  /* 0x0000004d55577212 */ /* 0x000fe400078e3cff */
[----:B------:R-:W-:Y:S02]  /*8ee0*/  SHF.L.W.U32.HI R85, R82, 0x7, R82 ;  /* 0x0000000752557819 */ /* 0x000fe40000010e52 */
[----:B------:R-:W-:Y:S02]  /*8ef0*/  SHF.L.W.U32.HI R84, R83, 0x7, R83 ;  /* 0x0000000753547819 */ /* 0x000fe40000010e53 */
[----:B------:R-:W-:Y:S02]  /*8f00*/  SHF.L.W.U32.HI R83, R86, 0x7, R86 ;  /* 0x0000000756537819 */ /* 0x000fe40000010e56 */
[----:B------:R-:W-:Y:S01]  /*8f10*/  SHF.L.W.U32.HI R82, R87, 0x7, R87 ;  /* 0x0000000757527819 */ /* 0x000fe20000010e57 */
[----:B------:R-:W-:Y:S06]  /*8f20*/  BRA `(.L_x_19) ;  /* 0x0000000000c07947 */ /* 0x000fec0003800000 */
.L_x_18:
        /* <DEDUP_REMOVED lines=47> */
[----:B------:R-:W-:-:S07]  /*9220*/  SHF.L.W.U32.HI R85, R89, 0x7, R89 ;  /* 0x0000000759557819 */ /* 0x000fce0000010e59 */
.L_x_19:
[----:B------:R-:W-:Y:S05]  /*9230*/  @P0 BRA `(.L_x_20) ;  /* 0xfffffff800600947 */ /* 0x000fea000383ffff */
.L_x_17:
[----:B------:R-:W0:Y:S01]  /*9240*/  LDCU UR5, c[0x0][0x388] ;  /* 0x00007100ff0577ac */ /* 0x000e220008000800 */
[----:B------:R-:W-:Y:S02]  /*9250*/  IMAD.MOV.U32 R90, RZ, RZ, R46 ;  /* 0x000000ffff5a7224 */ /* 0x000fe400078e002e */
[----:B------:R-:W-:Y:S02]  /*9260*/  IMAD.MOV.U32 R89, RZ, RZ, R47 ;  /* 0x000000ffff597224 */ /* 0x000fe400078e002f */
[----:B------:R-:W-:Y:S02]  /*9270*/  IMAD.MOV.U32 R88, RZ, RZ, R48 ;  /* 0x000000ffff587224 */ /* 0x000fe400078e0030 */
[----:B------:R-:W-:Y:S02]  /*9280*/  IMAD.MOV.U32 R87, RZ, RZ, R49 ;  /* 0x000000ffff577224 */ /* 0x000fe400078e0031 */
[----:B------:R-:W-:Y:S02]  /*9290*/  IMAD.MOV.U32 R96, RZ, RZ, R50 ;  /* 0x000000ffff607224 */ /* 0x000fe400078e0032 */
[----:B------:R-:W-:-:S02]  /*92a0*/  IMAD.MOV.U32 R97, RZ, RZ, R52 ;  /* 0x000000ffff617224 */ /* 0x000fc400078e0034 */
[----:B------:R-:W-:Y:S02]  /*92b0*/  IMAD.MOV.U32 R95, RZ, RZ, R54 ;  /* 0x000000ffff5f7224 */ /* 0x000fe400078e0036 */
[----:B------:R-:W-:Y:S02]  /*92c0*/  IMAD.MOV.U32 R94, RZ, RZ, R56 ;  /* 0x000000ffff5e7224 */ /* 0x000fe400078e0038 */
[----:B------:R-:W-:Y:S01]  /*92d0*/  IMAD.MOV.U32 R93, RZ, RZ, R58 ;  /* 0x000000ffff5d7224 */ /* 0x000fe200078e003a */
[----:B0-----:R-:W-:Y:S01]  /*92e0*/  UISETP.NE.AND UP0, UPT, UR5, URZ, UPT ;  /* 0x000000ff0500728c */ /* 0x001fe2000bf05270 */
[----:B------:R-:W-:Y:S02]  /*92f0*/  IMAD.MOV.U32 R92, RZ, RZ, R60 ;  /* 0x000000ffff5c7224 */ /* 0x000fe400078e003c */
[----:B------:R-:W-:Y:S02]  /*9300*/  IMAD.MOV.U32 R91, RZ, RZ, R62 ;  /* 0x000000ffff5b7224 */ /* 0x000fe400078e003e */
[----:B------:R-:W-:-:S04]  /*9310*/  IMAD.MOV.U32 R86, RZ, RZ, R64 ;  /* 0x000000ffff567224 */ /* 0x000fc800078e0040 */
[----:B------:R-:W-:Y:S05]  /*9320*/  BRA.U !UP0, `(.L_x_21) ;  /* 0x0000000508d07547 */ /* 0x000fea000b800000 */
[----:B------:R-:W-:Y:S01]  /*9330*/  IMAD.MOV.U32 R86, RZ, RZ, R64 ;  /* 0x000000ffff567224 */ /* 0x000fe200078e0040 */
[----:B------:R-:W-:Y:S01]  /*9340*/  UMOV UR5, 0x1 ;  /* 0x0000000100057882 */ /* 0x000fe20000000000 */
[----:B------:R-:W-:Y:S02]  /*9350*/  IMAD.MOV.U32 R94, RZ, RZ, R56 ;  /* 0x000000ffff5e7224 */ /* 0x000fe400078e0038 */
[----:B------:R-:W-:Y:S02]  /*9360*/  IMAD.MOV.U32 R87, RZ, RZ, R49 ;  /* 0x000000ffff577224 */ /* 0x000fe400078e0031 */
[----:B------:R-:W-:Y:S02]  /*9370*/  IMAD.MOV.U32 R91, RZ, RZ, R62 ;  /* 0x000000ffff5b7224 */ /* 0x000fe400078e003e */
[----:B------:R-:W-:Y:S02]  /*9380*/  IMAD.MOV.U32 R95, RZ, RZ, R54 ;  /* 0x000000ffff5f7224 */ /* 0x000fe400078e0036 */
[----:B------:R-:W-:-:S02]  /*9390*/  IMAD.MOV.U32 R88, RZ, RZ, R48 ;  /* 0x000000ffff587224 */ /* 0x000fc400078e0030 */
[----:B------:R-:W-:Y:S02]  /*93a0*/  IMAD.MOV.U32 R92, RZ, RZ, R60 ;  /* 0x000000ffff5c7224 */ /* 0x000fe400078e003c */
[----:B------:R-:W-:Y:S02]  /*93b0*/  IMAD.MOV.U32 R97, RZ, RZ, R52 ;  /* 0x000000ffff617224 */ /* 0x000fe400078e0034 */
[----:B------:R-:W-:Y:S02]  /*93c0*/  IMAD.MOV.U32 R89, RZ, RZ, R47 ;  /* 0x000000ffff597224 */ /* 0x000fe400078e002f */
[----:B------:R-:W-:Y:S02]  /*93d0*/  IMAD.MOV.U32 R93, RZ, RZ, R58 ;  /* 0x000000ffff5d7224 */ /* 0x000fe400078e003a */
[----:B------:R-:W-:Y:S02]  /*93e0*/  IMAD.MOV.U32 R96, RZ, RZ, R50 ;  /* 0x000000ffff607224 */ /* 0x000fe400078e0032 */
[----:B------:R-:W-:-:S07]  /*93f0*/  IMAD.MOV.U32 R90, RZ, RZ, R46 ;  /* 0x000000ffff5a7224 */ /* 0x000fce00078e002e */
.L_x_24:
[----:B------:R-:W-:Y:S02]  /*9400*/  ULOP3.LUT UR8, UR5, 0x1, URZ, 0xc0, !UPT ;  /* 0x0000000105087892 */ /* 0x000fe4000f8ec0ff */
[----:B------:R-:W-:Y:S02]  /*9410*/  UIADD3 UR5, UPT, UPT, UR5, 0x1, URZ ;  /* 0x0000000105057890 */ /* 0x000fe4000fffe0ff */
[----:B------:R-:W-:-:S04]  /*9420*/  UISETP.NE.U32.AND UP0, UPT, UR8, 0x1, UPT ;  /* 0x000000010800788c */ /* 0x000fc8000bf05070 */
[----:B------:R-:W-:-:S05]  /*9430*/  ISETP.NE.AND P0, PT, R44, UR5, PT ;  /* 0x000000052c007c0c */ /* 0x000fca000bf05270 */
[----:B------:R-:W-:Y:S08]  /*9440*/  BRA.U UP0, `(.L_x_22) ;  /* 0x0000000100c47547 */ /* 0x000ff0000b800000 */
        /* <DEDUP_REMOVED lines=49> */
.L_x_22:
        /* <DEDUP_REMOVED lines=22> */
[----:B------:R-:W-:Y:S02]  /*98c0*/  SHF.L.W.U32.HI R95, R69, 0xc, R69 ;  /* 0x0000000c455f7819 */ /* 0x000fe40000010e45 */
[----:B------:R-:W-:Y:S01]  /*98d0*/  SHF.L.W.U32.HI R97, R90, 0xc, R90 ;  /* 0x0000000c5a617819 */ /* 0x000fe20000010e5a */
[----:B------:R-:W-:-:S02]  /*98e0*/  IMAD.IADD R90, R99, 0x1, R94 ;  /* 0x00000001635a7824 */ /* 0x000fc400078e025e */
[----:B------:R-:W-:Y:S02]  /*98f0*/  IMAD.IADD R88, R88, 0x1, R96 ;  /* 0x0000000158587824 */ /* 0x000fe400078e0260 */
[----:B------:R-:W-:Y:S01]  /*9900*/  IMAD.IADD R89, R89, 0x1, R95 ;  /* 0x0000000159597824 */ /* 0x000fe200078e025f */
[----:B------:R-:W-:Y:S01]  /*9910*/  LOP3.LUT R68, R68, R90, RZ, 0x3c, !PT ;  /* 0x0000005a44447212 */ /* 0x000fe200078e3cff */
[----:B------:R-:W-:Y:S01]  /*9920*/  IMAD.IADD R87, R101, 0x1, R97 ;  /* 0x0000000165577824 */ /* 0x000fe200078e0261 */
[----:B------:R-:W-:Y:S02]  /*9930*/  LOP3.LUT R69, R98, R88, RZ, 0x3c, !PT ;  /* 0x0000005862457212 */ /* 0x000fe400078e3cff */
[----:B------:R-:W-:Y:S02]  /*9940*/  LOP3.LUT R70, R70, R89, RZ, 0x3c, !PT ;  /* 0x0000005946467212 */ /* 0x000fe400078e3cff */
[----:B------:R-:W-:Y:S02]  /*9950*/  LOP3.LUT R66, R100, R87, RZ, 0x3c, !PT ;  /* 0x0000005764427212 */ /* 0x000fe400078e3cff */
[----:B------:R-:W-:-:S02]  /*9960*/  SHF.L.W.U32.HI R68, R68, 0x8, R68 ;  /* 0x0000000844447819 */ /* 0x000fc40000010e44 */
        /* <DEDUP_REMOVED lines=14> */
[----:B------:R-:W-:-:S07]  /*9a50*/  SHF.L.W.U32.HI R96, R98, 0x7, R98 ;  /* 0x0000000762607819 */ /* 0x000fce0000010e62 */
.L_x_23:
[----:B------:R-:W-:Y:S05]  /*9a60*/  @P0 BRA `(.L_x_24) ;  /* 0xfffffff800640947 */ /* 0x000fea000383ffff */
.L_x_21:
[----:B------:R-:W0:Y:S02]  /*9a70*/  LDCU UR5, c[0x0][0x388] ;  /* 0x00007100ff0577ac */ /* 0x000e240008000800 */
[----:B0-----:R-:W-:-:S04]  /*9a80*/  ULOP3.LUT UR5, UR5, 0x1, URZ, 0xc0, !UPT ;  /* 0x0000000105057892 */ /* 0x001fc8000f8ec0ff */
[----:B------:R-:W-:-:S09]  /*9a90*/  UISETP.NE.U32.AND UP0, UPT, UR5, 0x1, UPT ;  /* 0x000000010500788c */ /* 0x000fd2000bf05070 */
[----:B------:R-:W-:Y:S05]  /*9aa0*/  BRA.U UP0, `(.L_x_25) ;  /* 0x0000000900307547 */ /* 0x000fea000b800000 */
        /* <DEDUP_REMOVED lines=13> */
[----:B------:R-:W-:-:S02]  /*9b80*/  IMAD.MOV.U32 R106, RZ, RZ, R85 ;  /* 0x000000ffff6a7224 */ /* 0x000fc400078e0055 */
[----:B------:R-:W-:Y:S02]  /*9b90*/  IMAD.MOV.U32 R103, RZ, RZ, R67 ;  /* 0x000000ffff677224 */ /* 0x000fe400078e0043 */
[----:B------:R-:W-:Y:S02]  /*9ba0*/  IMAD.MOV.U32 R100, RZ, RZ, R72 ;  /* 0x000000ffff647224 */ /* 0x000fe400078e0048 */
[----:B------:R-:W-:Y:S02]  /*9bb0*/  IMAD.MOV.U32 R99, RZ, RZ, R71 ;  /* 0x000000ffff637224 */ /* 0x000fe400078e0047 */
[----:B------:R-:W-:Y:S01]  /*9bc0*/  IMAD.MOV.U32 R98, RZ, RZ, R74 ;  /* 0x000000ffff627224 */ /* 0x000fe200078e004a */
[----:B------:R-:W-:Y:S06]  /*9bd0*/  BRA.U !UP0, `(.L_x_26) ;  /* 0x0000001108107547 */ /* 0x000fec000b800000 */
        /* <DEDUP_REMOVED lines=16> */
[----:B------:R-:W-:-:S07]  /*9ce0*/  IMAD.MOV.U32 R107, RZ, RZ, R82 ;  /* 0x000000ffff6b7224 */ /* 0x000fce00078e0052 */
.L_x_29:
[----:B------:R-:W-:-:S04]  /*9cf0*/  ULOP3.LUT UR8, UR5, 0x1, URZ, 0xc0, !UPT ;  /* 0x0000000105087892 */ /* 0x000fc8000f8ec0ff */
[----:B------:R-:W-:-:S09]  /*9d00*/  UISETP.NE.U32.AND UP0, UPT, UR8, 0x1, UPT ;  /* 0x000000010800788c */ /* 0x000fd2000bf05070 */
[----:B------:R-:W-:Y:S05]  /*9d10*/  BRA.U UP0, `(.L_x_27) ;  /* 0x0000000100c47547 */ /* 0x000fea000b800000 */
[----:B------:R-:W-:Y:S01]  /*9d20*/  SHF.L.W.U32.HI R116, R107, 0x19, R107 ;  /* 0x000000196b747819 */ /* 0x000fe20000010e6b */
[----:B------:R-:W-:Y:S01]  /*9d30*/  IMAD.IADD R115, R105, 0x1, -R111 ;  /* 0x0000000169737824 */ /* 0x000fe200078e0a6f */
[----:B------:R-:W-:Y:S01]  /*9d40*/  SHF.L.W.U32.HI R107, R108, 0x19, R108 ;  /* 0x000000196c6b7819 */ /* 0x000fe20000010e6c */
[----:B------:R-:W-:Y:S01]  /*9d50*/  IMAD.IADD R108, R101, 0x1, -R112 ;  /* 0x00000001656c7824 */ /* 0x000fe200078e0a70 */
[----:B------:R-:W-:Y:S01]  /*9d60*/  LOP3.LUT R116, R116, R101, RZ, 0x3c, !PT ;  /* 0x0000006574747212 */ /* 0x000fe200078e3cff */
[----:B------:R-:W-:Y:S01]  /*9d70*/  IMAD.IADD R119, R104, 0x1, -R110 ;  /* 0x0000000168777824 */ /* 0x000fe200078e0a6e */
[----:B------:R-:W-:Y:S02]  /*9d80*/  SHF.L.W.U32.HI R118, R109, 0x19, R109 ;  /* 0x000000196d767819 */ /* 0x000fe40000010e6d */
[----:B------:R-:W-:Y:S01]  /*9d90*/  LOP3.LUT R101, R107, R102, RZ, 0x3c, !PT ;  /* 0x000000666b657212 */ /* 0x000fe200078e3cff */
[--C-:B------:R-:W-:Y:S01]  /*9da0*/  IMAD.IADD R102, R102, 0x1, -R114.reuse ;  /* 0x0000000166667824 */ /* 0x100fe200078e0a72 */
[----:B------:R-:W-:-:S02]  /*9db0*/  SHF.L.W.U32.HI R107, R114, 0x18, R114 ;  /* 0x00000018726b7819 */ /* 0x000fc40000010e72 */
[----:B------:R-:W-:Y:S01]  /*9dc0*/  SHF.L.W.U32.HI R109, R106, 0x19, R106 ;  /* 0x000000196a6d7819 */ /* 0x000fe20000010e6a */
[----:B------:R-:W-:Y:S01]  /*9dd0*/  IMAD.IADD R113, R100, 0x1, -R101 ;  /* 0x0000000164717824 */ /* 0x000fe200078e0a65 */
[----:B------:R-:W-:Y:S02]  /*9de0*/  SHF.L.W.U32.HI R112, R112, 0x18, R112 ;  /* 0x0000001870707819 */ /* 0x000fe40000010e70 */
[----:B------:R-:W-:Y:S02]  /*9df0*/  SHF.L.W.U32.HI R114, R111, 0x18, R111 ;  /* 0x000000186f727819 */ /* 0x000fe40000010e6f */
[----:B------:R-:W-:Y:S02]  /*9e00*/  SHF.L.W.U32.HI R111, R110, 0x18, R110 ;  /* 0x000000186e6f7819 */ /* 0x000fe40000010e6e */
[----:B------:R-:W-:Y:S01]  /*9e10*/  LOP3.LUT R106, R118, R105, RZ, 0x3c, !PT ;  /* 0x00000069766a7212 */ /* 0x000fe200078e3cff */
[----:B------:R-:W-:Y:S01]  /*9e20*/  IMAD.IADD R118, R103, 0x1, -R116 ;  /* 0x0000000167767824 */ /* 0x000fe200078e0a74 */
[----:B------:R-:W-:-:S02]  /*9e30*/  LOP3.LUT R117, R109, R104, RZ, 0x3c, !PT ;  /* 0x000000686d757212 */ /* 0x000fc400078e3cff */
[----:B------:R-:W-:Y:S02]  /*9e40*/  LOP3.LUT R105, R112, R103, RZ, 0x3c, !PT ;  /* 0x0000006770697212 */ /* 0x000fe400078e3cff */
[----:B------:R-:W-:Y:S01]  /*9e50*/  LOP3.LUT R109, R107, R100, RZ, 0x3c, !PT ;  /* 0x000000646b6d7212 */ /* 0x000fe200078e3cff */
[----:B------:R-:W-:Y:S01]  /*9e60*/  IMAD.IADD R121, R98, 0x1, -R117 ;  /* 0x0000000162797824 */ /* 0x000fe200078e0a75 */
[----:B------:R-:W-:Y:S01]  /*9e70*/  SHF.L.W.U32.HI R107, R116, 0x14, R116 ;  /* 0x00000014746b7819 */ /* 0x000fe20000010e74 */
[----:B------:R-:W-:Y:S01]  /*9e80*/  IMAD.IADD R116, R99, 0x1, -R106 ;  /* 0x0000000163747824 */ /* 0x000fe200078e0a6a */
[----:B------:R-:W-:Y:S02]  /*9e90*/  LOP3.LUT R110, R111, R98, RZ, 0x3c, !PT ;  /* 0x000000626f6e7212 */ /* 0x000fe400078e3cff */
[----:B------:R-:W-:Y:S01]  /*9ea0*/  SHF.L.W.U32.HI R111, R101, 0x14, R101 ;  /* 0x00000014656f7819 */ /* 0x000fe20000010e65 */
[----:B------:R-:W-:Y:S01]  /*9eb0*/  IMAD.IADD R101, R108, 0x1, -R105 ;  /* 0x000000016c657824 */ /* 0x000fe200078e0a69 */
[----:B------:R-:W-:-:S02]  /*9ec0*/  LOP3.LUT R104, R114, R99, RZ, 0x3c, !PT ;  /* 0x0000006372687212 */ /* 0x000fc400078e3cff */
[----:B------:R-:W-:Y:S02]  /*9ed0*/  SHF.L.W.U32.HI R106, R106, 0x14, R106 ;  /* 0x000000146a6a7819 */ /* 0x000fe40000010e6a */
[----:B------:R-:W-:Y:S02]  /*9ee0*/  LOP3.LUT R107, R107, R108, RZ, 0x3c, !PT ;  /* 0x0000006c6b6b7212 */ /* 0x000fe400078e3cff */
[----:B------:R-:W-:Y:S02]  /*9ef0*/  SHF.L.W.U32.HI R98, R117, 0x14, R117 ;  /* 0x0000001475627819 */ /* 0x000fe40000010e75 */
[----:B------:R-:W-:Y:S01]  /*9f00*/  LOP3.LUT R108, R111, R102, RZ, 0x3c, !PT ;  /* 0x000000666f6c7212 */ /* 0x000fe200078e3cff */
[----:B------:R-:W-:Y:S01]  /*9f10*/  IMAD.IADD R102, R102, 0x1, -R109 ;  /* 0x0000000166667824 */ /* 0x000fe200078e0a6d */
[----:B------:R-:W-:Y:S01]  /*9f20*/  SHF.L.W.U32.HI R103, R105, 0x10, R105 ;  /* 0x0000001069677819 */ /* 0x000fe20000010e69 */
[----:B------:R-:W-:Y:S01]  /*9f30*/  IMAD.IADD R105, R115, 0x1, -R104 ;  /* 0x0000000173697824 */ /* 0x000fe200078e0a68 */
[----:B------:R-:W-:Y:S01]  /*9f40*/  SHF.L.W.U32.HI R114, R109, 0x10, R109 ;  /* 0x000000106d727819 */ /* 0x000fe20000010e6d */
[----:B------:R-:W-:Y:S01]  /*9f50*/  IMAD.IADD R100, R113, 0x1, -R108 ;  /* 0x0000000171647824 */ /* 0x000fe200078e0a6c */
[----:B------:R-:W-:-:S02]  /*9f60*/  LOP3.LUT R109, R106, R115, RZ, 0x3c, !PT ;  /* 0x000000736a6d7212 */ /* 0x000fc400078e3cff */
[----:B------:R-:W-:Y:S01]  /*9f70*/  SHF.L.W.U32.HI R111, R104, 0x10, R104 ;  /* 0x00000010686f7819 */ /* 0x000fe20000010e68 */
[--C-:B------:R-:W-:Y:S01]  /*9f80*/  IMAD.IADD R104, R119, 0x1, -R110.reuse ;  /* 0x0000000177687824 */ /* 0x100fe200078e0a6e */
[----:B------:R-:W-:Y:S01]  /*9f90*/  LOP3.LUT R106, R98, R119, RZ, 0x3c, !PT ;  /* 0x00000077626a7212 */ /* 0x000fe200078e3cff */
[----:B------:R-:W-:Y:S01]  /*9fa0*/  IMAD.IADD R99, R116, 0x1, -R109 ;  /* 0x0000000174637824 */ /* 0x000fe200078e0a6d */
[----:B------:R-:W-:Y:S02]  /*9fb0*/  SHF.L.W.U32.HI R110, R110, 0x10, R110 ;  /* 0x000000106e6e7819 */ /* 0x000fe40000010e6e */
[----:B------:R-:W-:Y:S01]  /*9fc0*/  LOP3.LUT R112, R103, R118, RZ, 0x3c, !PT ;  /* 0x0000007667707212 */ /* 0x000fe200078e3cff */
[----:B------:R-:W-:Y:S01]  /*9fd0*/  IMAD.IADD R103, R118, 0x1, -R107 ;  /* 0x0000000176677824 */ /* 0x000fe200078e0a6b */
[----:B------:R-:W-:Y:S01]  /*9fe0*/  LOP3.LUT R114, R114, R113, RZ, 0x3c, !PT ;  /* 0x0000007172727212 */ /* 0x000fe200078e3cff */
[----:B------:R-:W-:Y:S01]  /*9ff0*/  IMAD.IADD R98, R121, 0x1, -R106 ;  /* 0x0000000179627824 */ /* 0x000fe200078e0a6a */
[----:B------:R-:W-:-:S02]  /*a000*/  LOP3.LUT R111, R111, R116, RZ, 0x3c, !PT ;  /* 0x000000746f6f7212 */ /* 0x000fc400078e3cff */
[----:B------:R-:W-:Y:S01]  /*a010*/  LOP3.LUT R110, R110, R121, RZ, 0x3c, !PT ;  /* 0x000000796e6e7212 */ /* 0x000fe200078e3cff */
[----:B------:R-:W-:Y:S06]  /*a020*/  BRA `(.L_x_28) ;  /* 0x0000000000c07947 */ /* 0x000fec0003800000 */
.L_x_27:
[----:B------:R-:W-:Y:S01]  /*a030*/  SHF.L.W.U32.HI R106, R106, 0x19, R106 ;  /* 0x000000196a6a7819 */ /* 0x000fe20000010e6a */
[----:B------:R-:W-:Y:S01]  /*a040*/  IMAD.IADD R116, R102, 0x1, -R112 ;  /* 0x0000000166747824 */ /* 0x000fe200078e0a70 */
[----:B------:R-:W-:Y:S01]  /*a050*/  SHF.L.W.U32.HI R113, R107, 0x19, R107 ;  /* 0x000000196b717819 */ /* 0x000fe20000010e6b */
[--C-:B------:R-:W-:Y:S01]  /*a060*/  IMAD.IADD R107, R105, 0x1, -R114.reuse ;  /* 0x00000001696b7824 */ /* 0x100fe200078e0a72 */
[----:B------:R-:W-:Y:S02]  /*a070*/  SHF.L.W.U32.HI R115, R109, 0x19, R109 ;  /* 0x000000196d737819 */ /* 0x000fe40000010e6d */
[----:B------:R-:W-:Y:S02]  /*a080*/  LOP3.LUT R106, R106, R105, RZ, 0x3c, !PT ;  /* 0x000000696a6a7212 */ /* 0x000fe400078e3cff */
[----:B------:R-:W-:Y:S02]  /*a090*/  SHF.L.W.U32.HI R114, R114, 0x18, R114 ;  /* 0x0000001872727819 */ /* 0x000fe40000010e72 */
[----:B------:R-:W-:-:S02]  /*a0a0*/  SHF.L.W.U32.HI R108, R108, 0x19, R108 ;  /* 0x000000196c6c7819 */ /* 0x000fc40000010e6c */
[----:B------:R-:W-:Y:S01]  /*a0b0*/  LOP3.LUT R105, R113, R104, RZ, 0x3c, !PT ;  /* 0x0000006871697212 */ /* 0x000fe200078e3cff */
[--C-:B------:R-:W-:Y:S01]  /*a0c0*/  IMAD.IADD R104, R104, 0x1, -R111.reuse ;  /* 0x0000000168687824 */ /* 0x100fe200078e0a6f */
[----:B------:R-:W-:Y:S01]  /*a0d0*/  LOP3.LUT R115, R115, R102, RZ, 0x3c, !PT ;  /* 0x0000006673737212 */ /* 0x000fe200078e3cff */
[----:B------:R-:W-:Y:S01]  /*a0e0*/  IMAD.IADD R113, R101, 0x1, -R110 ;  /* 0x0000000165717824 */ /* 0x000fe200078e0a6e */
[----:B------:R-:W-:Y:S02]  /*a0f0*/  SHF.L.W.U32.HI R111, R111, 0x18, R111 ;  /* 0x000000186f6f7819 */ /* 0x000fe40000010e6f */
[----:B------:R-:W-:Y:S01]  /*a100*/  LOP3.LUT R102, R114, R103, RZ, 0x3c, !PT ;  /* 0x0000006772667212 */ /* 0x000fe200078e3cff */
[----:B------:R-:W-:Y:S01]  /*a110*/  IMAD.IADD R103, R103, 0x1, -R106 ;  /* 0x0000000167677824 */ /* 0x000fe200078e0a6a */
[----:B------:R-:W-:Y:S02]  /*a120*/  LOP3.LUT R108, R108, R101, RZ, 0x3c, !PT ;  /* 0x000000656c6c7212 */ /* 0x000fe400078e3cff */
[----:B------:R-:W-:-:S02]  /*a130*/  SHF.L.W.U32.HI R110, R110, 0x18, R110 ;  /* 0x000000186e6e7819 */ /* 0x000fc40000010e6e */
[----:B------:R-:W-:Y:S02]  /*a140*/  SHF.L.W.U32.HI R117, R112, 0x18, R112 ;  /* 0x0000001870757819 */ /* 0x000fe40000010e70 */
[----:B------:R-:W-:Y:S02]  /*a150*/  SHF.L.W.U32.HI R106, R106, 0x14, R106 ;  /* 0x000000146a6a7819 */ /* 0x000fe40000010e6a */
[--C-:B------:R-:W-:Y:S02]  /*a160*/  SHF.L.W.U32.HI R109, R105, 0x14, R105.reuse ;  /* 0x00000014696d7819 */ /* 0x100fe40000010e69 */
[----:B------:R-:W-:Y:S01]  /*a170*/  LOP3.LUT R101, R111, R100, RZ, 0x3c, !PT ;  /* 0x000000646f657212 */ /* 0x000fe200078e3cff */
[----:B------:R-:W-:Y:S01]  /*a180*/  IMAD.IADD R100, R100, 0x1, -R105 ;  /* 0x0000000164647824 */ /* 0x000fe200078e0a69 */
[----:B------:R-:W-:Y:S01]  /*a190*/  LOP3.LUT R110, R110, R99, RZ, 0x3c, !PT ;  /* 0x000000636e6e7212 */ /* 0x000fe200078e3cff */
[----:B------:R-:W-:Y:S01]  /*a1a0*/  IMAD.IADD R105, R107, 0x1, -R102 ;  /* 0x000000016b697824 */ /* 0x000fe200078e0a66 */
[----:B------:R-:W-:Y:S01]  /*a1b0*/  LOP3.LUT R117, R117, R98, RZ, 0x3c, !PT ;  /* 0x0000006275757212 */ /* 0x000fe200078e3cff */
[--C-:B------:R-:W-:Y:S01]  /*a1c0*/  IMAD.IADD R99, R99, 0x1, -R108.reuse ;  /* 0x0000000163637824 */ /* 0x100fe200078e0a6c */
[----:B------:R-:W-:Y:S01]  /*a1d0*/  LOP3.LUT R106, R106, R107, RZ, 0x3c, !PT ;  /* 0x0000006b6a6a7212 */ /* 0x000fe200078e3cff */
[----:B------:R-:W-:Y:S01]  /*a1e0*/  IMAD.IADD R98, R98, 0x1, -R115 ;  /* 0x0000000162627824 */ /* 0x000fe200078e0a73 */
[----:B------:R-:W-:Y:S01]  /*a1f0*/  LOP3.LUT R107, R109, R104, RZ, 0x3c, !PT ;  /* 0x000000686d6b7212 */ /* 0x000fe200078e3cff */
[----:B------:R-:W-:Y:S01]  /*a200*/  IMAD.IADD R104, R104, 0x1, -R101 ;  /* 0x0000000168687824 */ /* 0x000fe200078e0a65 */
[----:B------:R-:W-:-:S02]  /*a210*/  SHF.L.W.U32.HI R108, R108, 0x14, R108 ;  /* 0x000000146c6c7819 */ /* 0x000fc40000010e6c */
[----:B------:R-:W-:Y:S02]  /*a220*/  SHF.L.W.U32.HI R109, R115, 0x14, R115 ;  /* 0x00000014736d7819 */ /* 0x000fe40000010e73 */
[----:B------:R-:W-:Y:S01]  /*a230*/  SHF.L.W.U32.HI R114, R102, 0x10, R102 ;  /* 0x0000001066727819 */ /* 0x000fe20000010e66 */
[----:B------:R-:W-:Y:S01]  /*a240*/  IMAD.IADD R102, R116, 0x1, -R117 ;  /* 0x0000000174667824 */ /* 0x000fe200078e0a75 */
[----:B------:R-:W-:Y:S01]  /*a250*/  SHF.L.W.U32.HI R111, R101, 0x10, R101 ;  /* 0x00000010656f7819 */ /* 0x000fe20000010e65 */
[--C-:B------:R-:W-:Y:S01]  /*a260*/  IMAD.IADD R101, R113, 0x1, -R110.reuse ;  /* 0x0000000171657824 */ /* 0x100fe200078e0a6e */
[----:B------:R-:W-:Y:S02]  /*a270*/  LOP3.LUT R108, R108, R113, RZ, 0x3c, !PT ;  /* 0x000000716c6c7212 */ /* 0x000fe400078e3cff */
[----:B------:R-:W-:Y:S02]  /*a280*/  SHF.L.W.U32.HI R110, R110, 0x10, R110 ;  /* 0x000000106e6e7819 */ /* 0x000fe40000010e6e */
[----:B------:R-:W-:-:S02]  /*a290*/  LOP3.LUT R109, R109, R116, RZ, 0x3c, !PT ;  /* 0x000000746d6d7212 */ /* 0x000fc400078e3cff */
[----:B------:R-:W-:Y:S02]  /*a2a0*/  SHF.L.W.U32.HI R117, R117, 0x10, R117 ;  /* 0x0000001075757819 */ /* 0x000fe40000010e75 */
[----:B------:R-:W-:Y:S01]  /*a2b0*/  LOP3.LUT R114, R114, R103, RZ, 0x3c, !PT ;  /* 0x0000006772727212 */ /* 0x000fe200078e3cff */
[----:B------:R-:W-:Y:S01]  /*a2c0*/  IMAD.IADD R103, R103, 0x1, -R106 ;  /* 0x0000000167677824 */ /* 0x000fe200078e0a6a */
[----:B------:R-:W-:Y:S01]  /*a2d0*/  LOP3.LUT R111, R111, R100, RZ, 0x3c, !PT ;  /* 0x000000646f6f7212 */ /* 0x000fe200078e3cff */
[----:B------:R-:W-:Y:S01]  /*a2e0*/  IMAD.IADD R100, R100, 0x1, -R107 ;  /* 0x0000000164647824 */ /* 0x000fe200078e0a6b */
[----:B------:R-:W-:Y:S01]  /*a2f0*/  LOP3.LUT R110, R110, R99, RZ, 0x3c, !PT ;  /* 0x000000636e6e7212 */ /* 0x000fe200078e3cff */
[----:B------:R-:W-:Y:S01]  /*a300*/  IMAD.IADD R99, R99, 0x1, -R108 ;  /* 0x0000000163637824 */ /* 0x000fe200078e0a6c */
[----:B------:R-:W-:Y:S01]  /*a310*/  LOP3.LUT R112, R117, R98, RZ, 0x3c, !PT ;  /* 0x0000006275707212 */ /* 0x000fe200078e3cff */
[----:B------:R-:W-:-:S07]  /*a320*/  IMAD.IADD R98, R98, 0x1, -R109 ;  /* 0x0000000162627824 */ /* 0x000fce00078e0a6d */
.L_x_28:
[----:B------:R-:W-:-:S06]  /*a330*/  UIADD3 UR5, UPT, UPT, UR5, 0x1, URZ ;  /* 0x0000000105057890 */ /* 0x000fcc000fffe0ff */
[----:B------:R-:W-:-:S13]  /*a340*/  ISETP.NE.AND P0, PT, R45, UR5, PT ;  /* 0x000000052d007c0c */ /* 0x000fda000bf05270 */
[----:B------:R-:W-:Y:S05]  /*a350*/  @!P0 BRA `(.L_x_26) ;  /* 0x0000000800308947 */ /* 0x000fea0003800000 */
[----:B------:R-:W-:Y:S05]  /*a360*/  BRA `(.L_x_29) ;  /* 0xfffffff800607947 */ /* 0x000fea000383ffff */
.L_x_25:
        /* <DEDUP_REMOVED lines=36> */
.L_x_32:
[----:B------:R-:W-:Y:S02]  /*a5b0*/  ULOP3.LUT UR8, UR5, 0x1, URZ, 0xc0, !UPT ;  /* 0x0000000105087892 */ /* 0x000fe4000f8ec0ff */
[----:B------:R-:W-:Y:S02]  /*a5c0*/  UIADD3 UR5, UPT, UPT, UR5, 0x1, URZ ;  /* 0x0000000105057890 */ /* 0x000fe4000fffe0ff */
[----:B------:R-:W-:-:S04]  /*a5d0*/  UISETP.NE.U32.AND UP0, UPT, UR8, 0x1, UPT ;  /* 0x000000010800788c */ /* 0x000fc8000bf05070 */
[----:B------:R-:W-:-:S05]  /*a5e0*/  ISETP.NE.AND P0, PT, R45, UR5, PT ;  /* 0x000000052d007c0c */ /* 0x000fca000bf05270 */
[----:B------:R-:W-:Y:S08]  /*a5f0*/  BRA.U UP0, `(.L_x_30) ;  /* 0x0000000100c47547 */ /* 0x000ff0000b800000 */
[----:B------:R-:W-:Y:S02]  /*a600*/  SHF.L.W.U32.HI R106, R106, 0x19, R106 ;  /* 0x000000196a6a7819 */ /* 0x000fe40000010e6a */
[----:B------:R-:W-:Y:S01]  /*a610*/  SHF.L.W.U32.HI R113, R107, 0x19, R107 ;  /* 0x000000196b717819 */ /* 0x000fe20000010e6b */
[----:B------:R-:W-:Y:S01]  /*a620*/  IMAD.IADD R107, R105, 0x1, -R114 ;  /* 0x00000001696b7824 */ /* 0x000fe200078e0a72 */
[----:B------:R-:W-:Y:S02]  /*a630*/  LOP3.LUT R106, R106, R105, RZ, 0x3c, !PT ;  /* 0x000000696a6a7212 */ /* 0x000fe400078e3cff */
[----:B------:R-:W-:Y:S01]  /*a640*/  LOP3.LUT R113, R113, R104, RZ, 0x3c, !PT ;  /* 0x0000006871717212 */ /* 0x000fe200078e3cff */
[--C-:B------:R-:W-:Y:S01]  /*a650*/  IMAD.IADD R104, R104, 0x1, -R111.reuse ;  /* 0x0000000168687824 */ /* 0x100fe200078e0a6f */
[----:B------:R-:W-:Y:S02]  /*a660*/  SHF.L.W.U32.HI R105, R111, 0x18, R111 ;  /* 0x000000186f697819 */ /* 0x000fe40000010e6f */
[----:B------:R-:W-:-:S02]  /*a670*/  SHF.L.W.U32.HI R108, R108, 0x19, R108 ;  /* 0x000000196c6c7819 */ /* 0x000fc40000010e6c */
[----:B------:R-:W-:Y:S01]  /*a680*/  SHF.L.W.U32.HI R111, R109, 0x19, R109 ;  /* 0x000000196d6f7819 */ /* 0x000fe20000010e6d */
[----:B------:R-:W-:Y:S01]  /*a690*/  IMAD.IADD R109, R101, 0x1, -R110 ;  /* 0x00000001656d7824 */ /* 0x000fe200078e0a6e */
[----:B------:R-:W-:Y:S02]  /*a6a0*/  SHF.L.W.U32.HI R114, R114, 0x18, R114 ;  /* 0x0000001872727819 */ /* 0x000fe40000010e72 */
[----:B------:R-:W-:Y:S02]  /*a6b0*/  LOP3.LUT R108, R108, R101, RZ, 0x3c, !PT ;  /* 0x000000656c6c7212 */ /* 0x000fe400078e3cff */
[----:B------:R-:W-:Y:S02]  /*a6c0*/  SHF.L.W.U32.HI R110, R110, 0x18, R110 ;  /* 0x000000186e6e7819 */ /* 0x000fe40000010e6e */
[----:B------:R-:W-:Y:S01]  /*a6d0*/  LOP3.LUT R115, R111, R102, RZ, 0x3c, !PT ;  /* 0x000000666f737212 */ /* 0x000fe200078e3cff */
[--C-:B------:R-:W-:Y:S01]  /*a6e0*/  IMAD.IADD R102, R102, 0x1, -R112.reuse ;  /* 0x0000000166667824 */ /* 0x100fe200078e0a70 */
[----:B------:R-:W-:-:S02]  /*a6f0*/  SHF.L.W.U32.HI R111, R112, 0x18, R112 ;  /* 0x00000018706f7819 */ /* 0x000fc40000010e70 */
[----:B------:R-:W-:Y:S01]  /*a700*/  LOP3.LUT R114, R114, R103, RZ, 0x3c, !PT ;  /* 0x0000006772727212 */ /* 0x000fe200078e3cff */
[--C-:B------:R-:W-:Y:S01]  /*a710*/  IMAD.IADD R103, R103, 0x1, -R106.reuse ;  /* 0x0000000167677824 */ /* 0x100fe200078e0a6a */
[----:B------:R-:W-:Y:S01]  /*a720*/  LOP3.LUT R101, R105, R100, RZ, 0x3c, !PT ;  /* 0x0000006469657212 */ /* 0x000fe200078e3cff */
[--C-:B------:R-:W-:Y:S01]  /*a730*/  IMAD.IADD R100, R100, 0x1, -R113.reuse ;  /* 0x0000000164647824 */ /* 0x100fe200078e0a71 */
[----:B------:R-:W-:Y:S01]  /*a740*/  SHF.L.W.U32.HI R106, R106, 0x14, R106 ;  /* 0x000000146a6a7819 */ /* 0x000fe20000010e6a */
[----:B------:R-:W-:Y:S01]  /*a750*/  IMAD.IADD R105, R107, 0x1, -R114 ;  /* 0x000000016b697824 */ /* 0x000fe200078e0a72 */
[----:B------:R-:W-:Y:S01]  /*a760*/  LOP3.LUT R110, R110, R99, RZ, 0x3c, !PT ;  /* 0x000000636e6e7212 */ /* 0x000fe200078e3cff */
[--C-:B------:R-:W-:Y:S01]  /*a770*/  IMAD.IADD R99, R99, 0x1, -R108.reuse ;  /* 0x0000000163637824 */ /* 0x100fe200078e0a6c */
[----:B------:R-:W-:Y:S02]  /*a780*/  SHF.L.W.U32.HI R113, R113, 0x14, R113 ;  /* 0x0000001471717819 */ /* 0x000fe40000010e71 */
[----:B------:R-:W-:Y:S01]  /*a790*/  LOP3.LUT R117, R111, R98, RZ, 0x3c, !PT ;  /* 0x000000626f757212 */ /* 0x000fe200078e3cff */
[----:B------:R-:W-:Y:S01]  /*a7a0*/  IMAD.IADD R98, R98, 0x1, -R115 ;  /* 0x0000000162627824 */ /* 0x000fe200078e0a73 */
[----:B------:R-:W-:-:S02]  /*a7b0*/  SHF.L.W.U32.HI R108, R108, 0x14, R108 ;  /* 0x000000146c6c7819 */ /* 0x000fc40000010e6c */
[----:B------:R-:W-:Y:S02]  /*a7c0*/  LOP3.LUT R106, R106, R107, RZ, 0x3c, !PT ;  /* 0x0000006b6a6a7212 */ /* 0x000fe400078e3cff */
[----:B------:R-:W-:Y:S02]  /*a7d0*/  SHF.L.W.U32.HI R115, R115, 0x14, R115 ;  /* 0x0000001473737819 */ /* 0x000fe40000010e73 */
[----:B------:R-:W-:Y:S01]  /*a7e0*/  LOP3.LUT R107, R113, R104, RZ, 0x3c, !PT ;  /* 0x00000068716b7212 */ /* 0x000fe200078e3cff */
[--C-:B------:R-:W-:Y:S01]  /*a7f0*/  IMAD.IADD R104, R104, 0x1, -R101.reuse ;  /* 0x0000000168687824 */ /* 0x100fe200078e0a65 */
[----:B------:R-:W-:Y:S01]  /*a800*/  SHF.L.W.U32.HI R111, R101, 0x10, R101 ;  /* 0x00000010656f7819 */ /* 0x000fe20000010e65 */
[----:B------:R-:W-:Y:S01]  /*a810*/  IMAD.IADD R101, R109, 0x1, -R110 ;  /* 0x000000016d657824 */ /* 0x000fe200078e0a6e */
[----:B------:R-:W-:Y:S02]  /*a820*/  LOP3.LUT R108, R108, R109, RZ, 0x3c, !PT ;  /* 0x0000006d6c6c7212 */ /* 0x000fe400078e3cff */
[----:B------:R-:W-:Y:S01]  /*a830*/  LOP3.LUT R109, R115, R102, RZ, 0x3c, !PT ;  /* 0x00000066736d7212 */ /* 0x000fe200078e3cff */
[----:B------:R-:W-:Y:S01]  /*a840*/  IMAD.IADD R102, R102, 0x1, -R117 ;  /* 0x0000000166667824 */ /* 0x000fe200078e0a75 */
[----:B------:R-:W-:-:S02]  /*a850*/  SHF.L.W.U32.HI R114, R114, 0x10, R114 ;  /* 0x0000001072727819 */ /* 0x000fc40000010e72 */
[----:B------:R-:W-:Y:S02]  /*a860*/  SHF.L.W.U32.HI R110, R110, 0x10, R110 ;  /* 0x000000106e6e7819 */ /* 0x000fe40000010e6e */
        /* <DEDUP_REMOVED lines=8> */
[----:B------:R-:W-:Y:S01]  /*a8f0*/  IMAD.IADD R98, R98, 0x1, -R109 ;  /* 0x0000000162627824 */ /* 0x000fe200078e0a6d */
[----:B------:R-:W-:Y:S06]  /*a900*/  BRA `(.L_x_31) ;  /* 0x0000000000c07947 */ /* 0x000fec0003800000 */
.L_x_30:
[----:B------:R-:W-:Y:S01]  /*a910*/  SHF.L.W.U32.HI R116, R107, 0x19, R107 ;  /* 0x000000196b747819 */ /* 0x000fe20000010e6b */
[----:B------:R-:W-:Y:S01]  /*a920*/  IMAD.IADD R113, R101, 0x1, -R112 ;  /* 0x0000000165717824 */ /* 0x000fe200078e0a70 */
[----:B------:R-:W-:Y:S02]  /*a930*/  SHF.L.W.U32.HI R107, R108, 0x19, R108 ;  /* 0x000000196c6b7819 */ /* 0x000fe40000010e6c */
[----:B------:R-:W-:Y:S02]  /*a940*/  LOP3.LUT R108, R116, R101, RZ, 0x3c, !PT ;  /* 0x00000065746c7212 */ /* 0x000fe400078e3cff */
[----:B------:R-:W-:Y:S02]  /*a950*/  SHF.L.W.U32.HI R116, R112, 0x18, R112 ;  /* 0x0000001870747819 */ /* 0x000fe40000010e70 */
[----:B------:R-:W-:Y:S01]  /*a960*/  SHF.L.W.U32.HI R112, R109, 0x19, R109 ;  /* 0x000000196d707819 */ /* 0x000fe20000010e6d */
[----:B------:R-:W-:Y:S01]  /*a970*/  IMAD.IADD R109, R102, 0x1, -R114 ;  /* 0x00000001666d7824 */ /* 0x000fe200078e0a72 */
[----:B------:R-:W-:-:S02]  /*a980*/  LOP3.LUT R101, R107, R102, RZ, 0x3c, !PT ;  /* 0x000000666b657212 */ /* 0x000fc400078e3cff */
[----:B------:R-:W-:Y:S02]  /*a990*/  SHF.L.W.U32.HI R115, R106, 0x19, R106 ;  /* 0x000000196a737819 */ /* 0x000fe40000010e6a */
[----:B------:R-:W-:Y:S02]  /*a9a0*/  SHF.L.W.U32.HI R107, R114, 0x18, R114 ;  /* 0x00000018726b7819 */ /* 0x000fe40000010e72 */
[----:B------:R-:W-:Y:S01]  /*a9b0*/  LOP3.LUT R106, R112, R105, RZ, 0x3c, !PT ;  /* 0x00000069706a7212 */ /* 0x000fe200078e3cff */
[--C-:B------:R-:W-:Y:S01]  /*a9c0*/  IMAD.IADD R105, R105, 0x1, -R111.reuse ;  /* 0x0000000169697824 */ /* 0x100fe200078e0a6f */
[----:B------:R-:W-:Y:S01]  /*a9d0*/  SHF.L.W.U32.HI R114, R111, 0x18, R111 ;  /* 0x000000186f727819 */ /* 0x000fe20000010e6f */
[----:B------:R-:W-:Y:S01]  /*a9e0*/  IMAD.IADD R112, R104, 0x1, -R110 ;  /* 0x0000000168707824 */ /* 0x000fe200078e0a6e */
[----:B------:R-:W-:Y:S01]  /*a9f0*/  LOP3.LUT R102, R116, R103, RZ, 0x3c, !PT ;  /* 0x0000006774667212 */ /* 0x000fe200078e3cff */
[----:B------:R-:W-:Y:S01]  /*aa00*/  IMAD.IADD R116, R103, 0x1, -R108 ;  /* 0x0000000167747824 */ /* 0x000fe200078e0a6c */
[----:B------:R-:W-:Y:S01]  /*aa10*/  LOP3.LUT R111, R115, R104, RZ, 0x3c, !PT ;  /* 0x00000068736f7212 */ /* 0x000fe200078e3cff */
[----:B------:R-:W-:Y:S01]  /*aa20*/  IMAD.IADD R115, R100, 0x1, -R101 ;  /* 0x0000000164737824 */ /* 0x000fe200078e0a65 */
[----:B------:R-:W-:Y:S01]  /*aa30*/  SHF.L.W.U32.HI R117, R110, 0x18, R110 ;  /* 0x000000186e757819 */ /* 0x000fe20000010e6e */
[----:B------:R-:W-:Y:S01]  /*aa40*/  IMAD.IADD R118, R99, 0x1, -R106 ;  /* 0x0000000163767824 */ /* 0x000fe200078e0a6a */
[----:B------:R-:W-:-:S02]  /*aa50*/  LOP3.LUT R104, R107, R100, RZ, 0x3c, !PT ;  /* 0x000000646b687212 */ /* 0x000fc400078e3cff */
[----:B------:R-:W-:Y:S02]  /*aa60*/  SHF.L.W.U32.HI R108, R108, 0x14, R108 ;  /* 0x000000146c6c7819 */ /* 0x000fe40000010e6c */
[----:B------:R-:W-:Y:S01]  /*aa70*/  SHF.L.W.U32.HI R100, R101, 0x14, R101 ;  /* 0x0000001465647819 */ /* 0x000fe20000010e65 */
[----:B------:R-:W-:Y:S01]  /*aa80*/  IMAD.IADD R101, R113, 0x1, -R102 ;  /* 0x0000000171657824 */ /* 0x000fe200078e0a66 */
[----:B------:R-:W-:Y:S02]  /*aa90*/  LOP3.LUT R110, R114, R99, RZ, 0x3c, !PT ;  /* 0x00000063726e7212 */ /* 0x000fe400078e3cff */
[----:B------:R-:W-:Y:S02]  /*aaa0*/  SHF.L.W.U32.HI R106, R106, 0x14, R106 ;  /* 0x000000146a6a7819 */ /* 0x000fe40000010e6a */
[----:B------:R-:W-:Y:S02]  /*aab0*/  SHF.L.W.U32.HI R99, R111, 0x14, R111 ;  /* 0x000000146f637819 */ /* 0x000fe40000010e6f */
[----:B------:R-:W-:-:S02]  /*aac0*/  LOP3.LUT R117, R117, R98, RZ, 0x3c, !PT ;  /* 0x0000006275757212 */ /* 0x000fc400078e3cff */
[----:B------:R-:W-:Y:S01]  /*aad0*/  LOP3.LUT R107, R108, R113, RZ, 0x3c, !PT ;  /* 0x000000716c6b7212 */ /* 0x000fe200078e3cff */
[----:B------:R-:W-:Y:S01]  /*aae0*/  IMAD.IADD R113, R98, 0x1, -R111 ;  /* 0x0000000162717824 */ /* 0x000fe200078e0a6f */
[----:B------:R-:W-:Y:S01]  /*aaf0*/  SHF.L.W.U32.HI R103, R102, 0x10, R102 ;  /* 0x0000001066677819 */ /* 0x000fe20000010e66 */
[----:B------:R-:W-:Y:S01]  /*ab00*/  IMAD.IADD R102, R109, 0x1, -R104 ;  /* 0x000000016d667824 */ /* 0x000fe200078e0a68 */
[----:B------:R-:W-:Y:S02]  /*ab10*/  LOP3.LUT R108, R100, R109, RZ, 0x3c, !PT ;  /* 0x0000006d646c7212 */ /* 0x000fe400078e3cff */
[----:B------:R-:W-:Y:S01]  /*ab20*/  LOP3.LUT R109, R106, R105, RZ, 0x3c, !PT ;  /* 0x000000696a6d7212 */ /* 0x000fe200078e3cff */
[--C-:B------:R-:W-:Y:S01]  /*ab30*/  IMAD.IADD R105, R105, 0x1, -R110.reuse ;  /* 0x0000000169697824 */ /* 0x100fe200078e0a6e */
[----:B------:R-:W-:Y:S01]  /*ab40*/  SHF.L.W.U32.HI R111, R110, 0x10, R110 ;  /* 0x000000106e6f7819 */ /* 0x000fe20000010e6e */
[----:B------:R-:W-:Y:S01]  /*ab50*/  IMAD.IADD R100, R115, 0x1, -R108 ;  /* 0x0000000173647824 */ /* 0x000fe200078e0a6c */
[----:B------:R-:W-:Y:S01]  /*ab60*/  LOP3.LUT R106, R99, R112, RZ, 0x3c, !PT ;  /* 0x00000070636a7212 */ /* 0x000fe200078e3cff */
[----:B------:R-:W-:Y:S01]  /*ab70*/  IMAD.IADD R99, R118, 0x1, -R109 ;  /* 0x0000000176637824 */ /* 0x000fe200078e0a6d */
[----:B------:R-:W-:Y:S01]  /*ab80*/  SHF.L.W.U32.HI R114, R104, 0x10, R104 ;  /* 0x0000001068727819 */ /* 0x000fe20000010e68 */
[--C-:B------:R-:W-:Y:S01]  /*ab90*/  IMAD.IADD R104, R112, 0x1, -R117.reuse ;  /* 0x0000000170687824 */ /* 0x100fe200078e0a75 */
[----:B------:R-:W-:Y:S01]  /*aba0*/  SHF.L.W.U32.HI R110, R117, 0x10, R117 ;  /* 0x00000010756e7819 */ /* 0x000fe20000010e75 */
[----:B------:R-:W-:Y:S01]  /*abb0*/  IMAD.IADD R98, R113, 0x1, -R106 ;  /* 0x0000000171627824 */ /* 0x000fe200078e0a6a */
[----:B------:R-:W-:Y:S01]  /*abc0*/  LOP3.LUT R112, R103, R116, RZ, 0x3c, !PT ;  /* 0x0000007467707212 */ /* 0x000fe200078e3cff */
[----:B------:R-:W-:Y:S01]  /*abd0*/  IMAD.IADD R103, R116, 0x1, -R107 ;  /* 0x0000000174677824 */ /* 0x000fe200078e0a6b */
[----:B------:R-:W-:-:S02]  /*abe0*/  LOP3.LUT R114, R114, R115, RZ, 0x3c, !PT ;  /* 0x0000007372727212 */ /* 0x000fc400078e3cff */
[----:B------:R-:W-:Y:S02]  /*abf0*/  LOP3.LUT R111, R111, R118, RZ, 0x3c, !PT ;  /* 0x000000766f6f7212 */ /* 0x000fe400078e3cff */
[----:B------:R-:W-:-:S07]  /*ac00*/  LOP3.LUT R110, R110, R113, RZ, 0x3c, !PT ;  /* 0x000000716e6e7212 */ /* 0x000fce00078e3cff */
.L_x_31:
[----:B------:R-:W-:Y:S05]  /*ac10*/  @P0 BRA `(.L_x_32) ;  /* 0xfffffff800640947 */ /* 0x000fea000383ffff */
.L_x_26:
        /* <DEDUP_REMOVED lines=40> */
.L_x_37:
[----:B------:R-:W-:-:S04]  /*aea0*/  ULOP3.LUT UR8, UR5, 0x1, URZ, 0xc0, !UPT ;  /* 0x0000000105087892 */ /* 0x000fc8000f8ec0ff */
[----:B------:R-:W-:-:S09]  /*aeb0*/  UISETP.NE.U32.AND UP0, UPT, UR8, 0x1, UPT ;  /* 0x000000010800788c */ /* 0x000fd2000bf05070 */
[----:B------:R-:W-:Y:S05]  /*aec0*/  BRA.U UP0, `(.L_x_35) ;  /* 0x0000000100c47547 */ /* 0x000fea000b800000 */
[----:B------:R-:W-:Y:S02]  /*aed0*/  SHF.L.W.U32.HI R129, R122, 0x19, R122 ;  /* 0x000000197a817819 */ /* 0x000fe40000010e7a */
[----:B------:R-:W-:Y:S01]  /*aee0*/  SHF.L.W.U32.HI R122, R124, 0x19, R124 ;  /* 0x000000197c7a7819 */ /* 0x000fe20000010e7c */
[----:B------:R-:W-:Y:S01]  /*aef0*/  IMAD.IADD R124, R118, 0x1, -R127 ;  /* 0x00000001767c7824 */ /* 0x000fe200078e0a7f */
[----:B------:R-:W-:Y:S02]  /*af00*/  LOP3.LUT R129, R129, R118, RZ, 0x3c, !PT ;  /* 0x0000007681817212 */ /* 0x000fe400078e3cff */
[----:B------:R-:W-:Y:S02]  /*af10*/  SHF.L.W.U32.HI R118, R125, 0x19, R125 ;  /* 0x000000197d767819 */ /* 0x000fe40000010e7d */
[----:B------:R-:W-:Y:S01]  /*af20*/  LOP3.LUT R125, R122, R117, RZ, 0x3c, !PT ;  /* 0x000000757a7d7212 */ /* 0x000fe200078e3cff */
[----:B------:R-:W-:Y:S01]  /*af30*/  IMAD.IADD R117, R117, 0x1, -R130 ;  /* 0x0000000175757824 */ /* 0x000fe200078e0a82 */
[----:B------:R-:W-:-:S02]  /*af40*/  SHF.L.W.U32.HI R122, R123, 0x19, R123 ;  /* 0x000000197b7a7819 */ /* 0x000fc40000010e7b */
[----:B------:R-:W-:Y:S01]  /*af50*/  SHF.L.W.U32.HI R131, R130, 0x18, R130 ;  /* 0x0000001882837819 */ /* 0x000fe20000010e82 */
[----:B------:R-:W-:Y:S01]  /*af60*/  IMAD.IADD R133, R116, 0x1, -R125 ;  /* 0x0000000174857824 */ /* 0x000fe200078e0a7d */
[----:B------:R-:W-:Y:S02]  /*af70*/  SHF.L.W.U32.HI R127, R127, 0x18, R127 ;  /* 0x000000187f7f7819 */ /* 0x000fe40000010e7f */
[----:B------:R-:W-:Y:S01]  /*af80*/  LOP3.LUT R134, R122, R119, RZ, 0x3c, !PT ;  /* 0x000000777a867212 */ /* 0x000fe200078e3cff */
[--C-:B------:R-:W-:Y:S01]  /*af90*/  IMAD.IADD R119, R119, 0x1, -R126.reuse ;  /* 0x0000000177777824 */ /* 0x100fe200078e0a7e */
[----:B------:R-:W-:Y:S02]  /*afa0*/  SHF.L.W.U32.HI R122, R126, 0x18, R126 ;  /* 0x000000187e7a7819 */ /* 0x000fe40000010e7e */
[----:B------:R-:W-:Y:S01]  /*afb0*/  LOP3.LUT R130, R118, R121, RZ, 0x3c, !PT ;  /* 0x0000007976827212 */ /* 0x000fe200078e3cff */
[--C-:B------:R-:W-:Y:S01]  /*afc0*/  IMAD.IADD R121, R121, 0x1, -R128.reuse ;  /* 0x0000000179797824 */ /* 0x100fe200078e0a80 */
[----:B------:R-:W-:Y:S01]  /*afd0*/  LOP3.LUT R126, R131, R116, RZ, 0x3c, !PT ;  /* 0x00000074837e7212 */ /* 0x000fe200078e3cff */
[--C-:B------:R-:W-:Y:S01]  /*afe0*/  IMAD.IADD R131, R120, 0x1, -R129.reuse ;  /* 0x0000000178837824 */ /* 0x100fe200078e0a81 */
[----:B------:R-:W-:Y:S01]  /*aff0*/  SHF.L.W.U32.HI R118, R128, 0x18, R128 ;  /* 0x0000001880767819 */ /* 0x000fe20000010e80 */
[----:B------:R-:W-:Y:S01]  /*b000*/  IMAD.IADD R132, R115, 0x1, -R130 ;  /* 0x0000000173847824 */ /* 0x000fe200078e0a82 */
[----:B------:R-:W-:Y:S01]  /*b010*/  LOP3.LUT R127, R127, R120, RZ, 0x3c, !PT ;  /* 0x000000787f7f7212 */ /* 0x000fe200078e3cff */
[----:B------:R-:W-:Y:S01]  /*b020*/  IMAD.IADD R138, R113, 0x1, -R134 ;  /* 0x00000001718a7824 */ /* 0x000fe200078e0a86 */
[----:B------:R-:W-:-:S02]  /*b030*/  SHF.L.W.U32.HI R129, R129, 0x14, R129 ;  /* 0x0000001481817819 */ /* 0x000fc40000010e81 */
[----:B------:R-:W-:Y:S02]  /*b040*/  SHF.L.W.U32.HI R120, R125, 0x14, R125 ;  /* 0x000000147d787819 */ /* 0x000fe40000010e7d */
[----:B------:R-:W-:Y:S01]  /*b050*/  LOP3.LUT R128, R118, R115, RZ, 0x3c, !PT ;  /* 0x0000007376807212 */ /* 0x000fe200078e3cff */
[----:B------:R-:W-:Y:S01]  /*b060*/  IMAD.IADD R118, R124, 0x1, -R127 ;  /* 0x000000017c767824 */ /* 0x000fe200078e0a7f */
[----:B------:R-:W-:Y:S02]  /*b070*/  LOP3.LUT R136, R122, R113, RZ, 0x3c, !PT ;  /* 0x000000717a887212 */ /* 0x000fe400078e3cff */
[----:B------:R-:W-:Y:S02]  /*b080*/  LOP3.LUT R122, R129, R124, RZ, 0x3c, !PT ;  /* 0x0000007c817a7212 */ /* 0x000fe400078e3cff */
[----:B------:R-:W-:Y:S02]  /*b090*/  SHF.L.W.U32.HI R130, R130, 0x14, R130 ;  /* 0x0000001482827819 */ /* 0x000fe40000010e82 */
[----:B------:R-:W-:-:S02]  /*b0a0*/  SHF.L.W.U32.HI R134, R134, 0x14, R134 ;  /* 0x0000001486867819 */ /* 0x000fc40000010e86 */
[----:B------:R-:W-:Y:S01]  /*b0b0*/  LOP3.LUT R124, R120, R117, RZ, 0x3c, !PT ;  /* 0x00000075787c7212 */ /* 0x000fe200078e3cff */
[--C-:B------:R-:W-:Y:S01]  /*b0c0*/  IMAD.IADD R117, R117, 0x1, -R126.reuse ;  /* 0x0000000175757824 */ /* 0x100fe200078e0a7e */
        /* <DEDUP_REMOVED lines=8> */
[----:B------:R-:W-:-:S02]  /*b150*/  SHF.L.W.U32.HI R115, R136, 0x10, R136 ;  /* 0x0000001088737819 */ /* 0x000fc40000010e88 */
[----:B------:R-:W-:Y:S02]  /*b160*/  LOP3.LUT R130, R126, R133, RZ, 0x3c, !PT ;  /* 0x000000857e827212 */ /* 0x000fe400078e3cff */
[----:B------:R-:W-:Y:S01]  /*b170*/  LOP3.LUT R127, R116, R131, RZ, 0x3c, !PT ;  /* 0x00000083747f7212 */ /* 0x000fe200078e3cff */
[----:B------:R-:W-:Y:S01]  /*b180*/  IMAD.IADD R116, R133, 0x1, -R124 ;  /* 0x0000000185747824 */ /* 0x000fe200078e0a7c */
[----:B------:R-:W-:Y:S01]  /*b190*/  LOP3.LUT R128, R113, R132, RZ, 0x3c, !PT ;  /* 0x0000008471807212 */ /* 0x000fe200078e3cff */
[----:B------:R-:W-:Y:S01]  /*b1a0*/  IMAD.IADD R113, R138, 0x1, -R123 ;  /* 0x000000018a717824 */ /* 0x000fe200078e0a7b */
[----:B------:R-:W-:Y:S01]  /*b1b0*/  LOP3.LUT R126, R115, R138, RZ, 0x3c, !PT ;  /* 0x0000008a737e7212 */ /* 0x000fe200078e3cff */
[----:B------:R-:W-:Y:S01]  /*b1c0*/  IMAD.IADD R115, R132, 0x1, -R125 ;  /* 0x0000000184737824 */ /* 0x000fe200078e0a7d */
[----:B------:R-:W-:Y:S06]  /*b1d0*/  BRA `(.L_x_36) ;  /* 0x0000000000c07947 */ /* 0x000fec0003800000 */
.L_x_35:
[----:B------:R-:W-:Y:S02]  /*b1e0*/  SHF.L.W.U32.HI R132, R123, 0x19, R123 ;  /* 0x000000197b847819 */ /* 0x000fe40000010e7b */
[----:B------:R-:W-:Y:S01]  /*b1f0*/  SHF.L.W.U32.HI R134, R122, 0x19, R122 ;  /* 0x000000197a867819 */ /* 0x000fe20000010e7a */
[--C-:B------:R-:W-:Y:S01]  /*b200*/  IMAD.IADD R122, R121, 0x1, -R130.reuse ;  /* 0x00000001797a7824 */ /* 0x100fe200078e0a82 */
[----:B------:R-:W-:Y:S02]  /*b210*/  SHF.L.W.U32.HI R129, R130, 0x18, R130 ;  /* 0x0000001882817819 */ /* 0x000fe40000010e82 */
[----:B------:R-:W-:Y:S02]  /*b220*/  SHF.L.W.U32.HI R131, R124, 0x19, R124 ;  /* 0x000000197c837819 */ /* 0x000fe40000010e7c */
[----:B------:R-:W-:Y:S01]  /*b230*/  SHF.L.W.U32.HI R130, R125, 0x19, R125 ;  /* 0x000000197d827819 */ /* 0x000fe20000010e7d */
[----:B------:R-:W-:Y:S01]  /*b240*/  IMAD.IADD R125, R118, 0x1, -R126 ;  /* 0x00000001767d7824 */ /* 0x000fe200078e0a7e */
[----:B------:R-:W-:-:S02]  /*b250*/  LOP3.LUT R121, R132, R121, RZ, 0x3c, !PT ;  /* 0x0000007984797212 */ /* 0x000fc400078e3cff */
[----:B------:R-:W-:Y:S01]  /*b260*/  LOP3.LUT R123, R134, R119, RZ, 0x3c, !PT ;  /* 0x00000077867b7212 */ /* 0x000fe200078e3cff */
[--C-:B------:R-:W-:Y:S01]  /*b270*/  IMAD.IADD R119, R119, 0x1, -R128.reuse ;  /* 0x0000000177777824 */ /* 0x100fe200078e0a80 */
[----:B------:R-:W-:Y:S01]  /*b280*/  LOP3.LUT R124, R131, R118, RZ, 0x3c, !PT ;  /* 0x00000076837c7212 */ /* 0x000fe200078e3cff */
[----:B------:R-:W-:Y:S01]  /*b290*/  IMAD.IADD R131, R117, 0x1, -R127 ;  /* 0x0000000175837824 */ /* 0x000fe200078e0a7f */
[----:B------:R-:W-:Y:S02]  /*b2a0*/  SHF.L.W.U32.HI R133, R128, 0x18, R128 ;  /* 0x0000001880857819 */ /* 0x000fe40000010e80 */
[----:B------:R-:W-:Y:S02]  /*b2b0*/  LOP3.LUT R130, R130, R117, RZ, 0x3c, !PT ;  /* 0x0000007582827212 */ /* 0x000fe400078e3cff */
[----:B------:R-:W-:Y:S02]  /*b2c0*/  SHF.L.W.U32.HI R126, R126, 0x18, R126 ;  /* 0x000000187e7e7819 */ /* 0x000fe40000010e7e */
[----:B------:R-:W-:Y:S01]  /*b2d0*/  LOP3.LUT R117, R129, R120, RZ, 0x3c, !PT ;  /* 0x0000007881757212 */ /* 0x000fe200078e3cff */
[--C-:B------:R-:W-:Y:S01]  /*b2e0*/  IMAD.IADD R120, R120, 0x1, -R121.reuse ;  /* 0x0000000178787824 */ /* 0x100fe200078e0a79 */
[----:B------:R-:W-:Y:S01]  /*b2f0*/  SHF.L.W.U32.HI R121, R121, 0x14, R121 ;  /* 0x0000001479797819 */ /* 0x000fe20000010e79 */
[----:B------:R-:W-:Y:S01]  /*b300*/  IMAD.IADD R129, R116, 0x1, -R123 ;  /* 0x0000000174817824 */ /* 0x000fe200078e0a7b */
[----:B------:R-:W-:Y:S01]  /*b310*/  SHF.L.W.U32.HI R132, R127, 0x18, R127 ;  /* 0x000000187f847819 */ /* 0x000fe20000010e7f */
[----:B------:R-:W-:Y:S01]  /*b320*/  IMAD.IADD R134, R113, 0x1, -R130 ;  /* 0x0000000171867824 */ /* 0x000fe200078e0a82 */
[----:B------:R-:W-:-:S02]  /*b330*/  LOP3.LUT R118, R133, R116, RZ, 0x3c, !PT ;  /* 0x0000007485767212 */ /* 0x000fc400078e3cff */
[----:B------:R-:W-:Y:S01]  /*b340*/  LOP3.LUT R126, R126, R115, RZ, 0x3c, !PT ;  /* 0x000000737e7e7212 */ /* 0x000fe200078e3cff */
[--C-:B------:R-:W-:Y:S01]  /*b350*/  IMAD.IADD R115, R115, 0x1, -R124.reuse ;  /* 0x0000000173737824 */ /* 0x100fe200078e0a7c */
[----:B------:R-:W-:Y:S02]  /*b360*/  SHF.L.W.U32.HI R116, R123, 0x14, R123 ;  /* 0x000000147b747819 */ /* 0x000fe40000010e7b */
[----:B------:R-:W-:Y:S01]  /*b370*/  LOP3.LUT R123, R121, R122, RZ, 0x3c, !PT ;  /* 0x0000007a797b7212 */ /* 0x000fe200078e3cff */
[----:B------:R-:W-:Y:S01]  /*b380*/  IMAD.IADD R121, R122, 0x1, -R117 ;  /* 0x000000017a797824 */ /* 0x000fe200078e0a75 */
[----:B------:R-:W-:Y:S02]  /*b390*/  SHF.L.W.U32.HI R124, R124, 0x14, R124 ;  /* 0x000000147c7c7819 */ /* 0x000fe40000010e7c */
[----:B------:R-:W-:Y:S02]  /*b3a0*/  LOP3.LUT R132, R132, R113, RZ, 0x3c, !PT ;  /* 0x0000007184847212 */ /* 0x000fe400078e3cff */
[----:B------:R-:W-:-:S02]  /*b3b0*/  SHF.L.W.U32.HI R130, R130, 0x14, R130 ;  /* 0x0000001482827819 */ /* 0x000fc40000010e82 */
[----:B------:R-:W-:Y:S01]  /*b3c0*/  LOP3.LUT R122, R116, R119, RZ, 0x3c, !PT ;  /* 0x00000077747a7212 */ /* 0x000fe200078e3cff */
[--C-:B------:R-:W-:Y:S01]  /*b3d0*/  IMAD.IADD R119, R119, 0x1, -R118.reuse ;  /* 0x0000000177777824 */ /* 0x100fe200078e0a76 */
[----:B------:R-:W-:Y:S01]  /*b3e0*/  SHF.L.W.U32.HI R128, R118, 0x10, R118 ;  /* 0x0000001076807819 */ /* 0x000fe20000010e76 */
[----:B------:R-:W-:Y:S01]  /*b3f0*/  IMAD.IADD R118, R125, 0x1, -R126 ;  /* 0x000000017d767824 */ /* 0x000fe200078e0a7e */
[----:B------:R-:W-:Y:S01]  /*b400*/  SHF.L.W.U32.HI R127, R117, 0x10, R117 ;  /* 0x00000010757f7819 */ /* 0x000fe20000010e75 */
[----:B------:R-:W-:Y:S01]  /*b410*/  IMAD.IADD R117, R131, 0x1, -R132 ;  /* 0x0000000183757824 */ /* 0x000fe200078e0a84 */
[----:B------:R-:W-:Y:S01]  /*b420*/  LOP3.LUT R124, R124, R125, RZ, 0x3c, !PT ;  /* 0x0000007d7c7c7212 */ /* 0x000fe200078e3cff */
[----:B------:R-:W-:Y:S01]  /*b430*/  IMAD.IADD R116, R129, 0x1, -R122 ;  /* 0x0000000181747824 */ /* 0x000fe200078e0a7a */
        /* <DEDUP_REMOVED lines=9> */
[----:B------:R-:W-:-:S07]  /*b4d0*/  LOP3.LUT R128, R128, R129, RZ, 0x3c, !PT ;  /* 0x0000008180807212 */ /* 0x000fce00078e3cff */
.L_x_36:
[----:B------:R-:W-:-:S06]  /*b4e0*/  UIADD3 UR5, UPT, UPT, UR5, 0x1, URZ ;  /* 0x0000000105057890 */ /* 0x000fcc000fffe0ff */
[----:B------:R-:W-:-:S13]  /*b4f0*/  ISETP.NE.AND P0, PT, R45, UR5, PT ;  /* 0x000000052d007c0c */ /* 0x000fda000bf05270 */
[----:B------:R-:W-:Y:S05]  /*b500*/  @!P0 BRA `(.L_x_34) ;  /* 0x0000000800308947 */ /* 0x000fea0003800000 */
[----:B------:R-:W-:Y:S05]  /*b510*/  BRA `(.L_x_37) ;  /* 0xfffffff800607947 */ /* 0x000fea000383ffff */
.L_x_33:
        /* <DEDUP_REMOVED lines=36> */
.L_x_40:
[----:B------:R-:W-:Y:S02]  /*b760*/  ULOP3.LUT UR8, UR5, 0x1, URZ, 0xc0, !UPT ;  /* 0x0000000105087892 */ /* 0x000fe4000f8ec0ff */
[----:B------:R-:W-:Y:S02]  /*b770*/  UIADD3 UR5, UPT, UPT, UR5, 0x1, URZ ;  /* 0x0000000105057890 */ /* 0x000fe4000fffe0ff */
[----:B------:R-:W-:-:S04]  /*b780*/  UISETP.NE.U32.AND UP0, UPT, UR8, 0x1, UPT ;  /* 0x000000010800788c */ /* 0x000fc8000bf05070 */
[----:B------:R-:W-:-:S05]  /*b790*/  ISETP.NE.AND P0, PT, R45, UR5, PT ;  /* 0x000000052d007c0c */ /* 0x000fca000bf05270 */
[----:B------:R-:W-:Y:S08]  /*b7a0*/  BRA.U UP0, `(.L_x_38) ;  /* 0x0000000100c47547 */ /* 0x000ff0000b800000 */
[----:B------:R-:W-:Y:S01]  /*b7b0*/  SHF.L.W.U32.HI R134, R122, 0x19, R122 ;  /* 0x000000197a867819 */ /* 0x000fe20000010e7a */
[----:B------:R-:W-:Y:S01]  /*b7c0*/  IMAD.IADD R122, R121, 0x1, -R130 ;  /* 0x00000001797a7824 */ /* 0x000fe200078e0a82 */
[----:B------:R-:W-:Y:S02]  /*b7d0*/  SHF.L.W.U32.HI R132, R123, 0x19, R123 ;  /* 0x000000197b847819 */ /* 0x000fe40000010e7b */
[----:B------:R-:W-:Y:S01]  /*b7e0*/  LOP3.LUT R129, R134, R119, RZ, 0x3c, !PT ;  /* 0x0000007786817212 */ /* 0x000fe200078e3cff */
[--C-:B------:R-:W-:Y:S01]  /*b7f0*/  IMAD.IADD R119, R119, 0x1, -R128.reuse ;  /* 0x0000000177777824 */ /* 0x100fe200078e0a80 */
[----:B------:R-:W-:Y:S02]  /*b800*/  SHF.L.W.U32.HI R131, R128, 0x18, R128 ;  /* 0x0000001880837819 */ /* 0x000fe40000010e80 */
[----:B------:R-:W-:Y:S01]  /*b810*/  SHF.L.W.U32.HI R128, R125, 0x19, R125 ;  /* 0x000000197d807819 */ /* 0x000fe20000010e7d */
[----:B------:R-:W-:Y:S01]  /*b820*/  IMAD.IADD R125, R118, 0x1, -R126 ;  /* 0x00000001767d7824 */ /* 0x000fe200078e0a7e */
[----:B------:R-:W-:Y:S01]  /*b830*/  LOP3.LUT R121, R132, R121, RZ, 0x3c, !PT ;  /* 0x0000007984797212 */ /* 0x000fe200078e3cff */
[----:B------:R-:W-:Y:S01]  /*b840*/  IMAD.IADD R132, R117, 0x1, -R127 ;  /* 0x0000000175847824 */ /* 0x000fe200078e0a7f */
[----:B------:R-:W-:-:S02]  /*b850*/  SHF.L.W.U32.HI R123, R130, 0x18, R130 ;  /* 0x00000018827b7819 */ /* 0x000fc40000010e82 */
[----:B------:R-:W-:Y:S02]  /*b860*/  SHF.L.W.U32.HI R133, R124, 0x19, R124 ;  /* 0x000000197c857819 */ /* 0x000fe40000010e7c */
[----:B------:R-:W-:Y:S02]  /*b870*/  LOP3.LUT R130, R128, R117, RZ, 0x3c, !PT ;  /* 0x0000007580827212 */ /* 0x000fe400078e3cff */
[----:B------:R-:W-:Y:S02]  /*b880*/  LOP3.LUT R124, R133, R118, RZ, 0x3c, !PT ;  /* 0x00000076857c7212 */ /* 0x000fe400078e3cff */
[----:B------:R-:W-:Y:S01]  /*b890*/  SHF.L.W.U32.HI R126, R126, 0x18, R126 ;  /* 0x000000187e7e7819 */ /* 0x000fe20000010e7e */
[----:B------:R-:W-:Y:S01]  /*b8a0*/  IMAD.IADD R134, R113, 0x1, -R130 ;  /* 0x0000000171867824 */ /* 0x000fe200078e0a82 */
[----:B------:R-:W-:Y:S01]  /*b8b0*/  LOP3.LUT R117, R123, R120, RZ, 0x3c, !PT ;  /* 0x000000787b757212 */ /* 0x000fe200078e3cff */
[----:B------:R-:W-:Y:S01]  /*b8c0*/  IMAD.IADD R120, R120, 0x1, -R121 ;  /* 0x0000000178787824 */ /* 0x000fe200078e0a79 */
[----:B------:R-:W-:-:S02]  /*b8d0*/  SHF.L.W.U32.HI R128, R127, 0x18, R127 ;  /* 0x000000187f807819 */ /* 0x000fc40000010e7f */
[----:B------:R-:W-:Y:S01]  /*b8e0*/  LOP3.LUT R118, R131, R116, RZ, 0x3c, !PT ;  /* 0x0000007483767212 */ /* 0x000fe200078e3cff */
[----:B------:R-:W-:Y:S01]  /*b8f0*/  IMAD.IADD R131, R116, 0x1, -R129 ;  /* 0x0000000174837824 */ /* 0x000fe200078e0a81 */
[----:B------:R-:W-:Y:S02]  /*b900*/  SHF.L.W.U32.HI R121, R121, 0x14, R121 ;  /* 0x0000001479797819 */ /* 0x000fe40000010e79 */
[----:B------:R-:W-:Y:S01]  /*b910*/  LOP3.LUT R126, R126, R115, RZ, 0x3c, !PT ;  /* 0x000000737e7e7212 */ /* 0x000fe200078e3cff */
[--C-:B------:R-:W-:Y:S01]  /*b920*/  IMAD.IADD R115, R115, 0x1, -R124.reuse ;  /* 0x0000000173737824 */ /* 0x100fe200078e0a7c */
[----:B------:R-:W-:Y:S02]  /*b930*/  SHF.L.W.U32.HI R116, R129, 0x14, R129 ;  /* 0x0000001481747819 */ /* 0x000fe40000010e81 */
[----:B------:R-:W-:Y:S02]  /*b940*/  LOP3.LUT R133, R128, R113, RZ, 0x3c, !PT ;  /* 0x0000007180857212 */ /* 0x000fe400078e3cff */
[----:B------:R-:W-:Y:S01]  /*b950*/  LOP3.LUT R123, R121, R122, RZ, 0x3c, !PT ;  /* 0x0000007a797b7212 */ /* 0x000fe200078e3cff */
[----:B------:R-:W-:Y:S01]  /*b960*/  IMAD.IADD R121, R122, 0x1, -R117 ;  /* 0x000000017a797824 */ /* 0x000fe200078e0a75 */
[----:B------:R-:W-:-:S02]  /*b970*/  SHF.L.W.U32.HI R124, R124, 0x14, R124 ;  /* 0x000000147c7c7819 */ /* 0x000fc40000010e7c */
[----:B------:R-:W-:Y:S02]  /*b980*/  SHF.L.W.U32.HI R113, R130, 0x14, R130 ;  /* 0x0000001482717819 */ /* 0x000fe40000010e82 */
        /* <DEDUP_REMOVED lines=8> */
[----:B------:R-:W-:-:S02]  /*ba10*/  SHF.L.W.U32.HI R126, R126, 0x10, R126 ;  /* 0x000000107e7e7819 */ /* 0x000fc40000010e7e */
[----:B------:R-:W-:Y:S02]  /*ba20*/  LOP3.LUT R125, R113, R132, RZ, 0x3c, !PT ;  /* 0x00000084717d7212 */ /* 0x000fe400078e3cff */
        /* <DEDUP_REMOVED lines=8> */
[----:B------:R-:W-:Y:S06]  /*bab0*/  BRA `(.L_x_39) ;  /* 0x0000000000c07947 */ /* 0x000fec0003800000 */
.L_x_38:
[----:B------:R-:W-:Y:S02]  /*bac0*/  SHF.L.W.U32.HI R129, R122, 0x19, R122 ;  /* 0x000000197a817819 */ /* 0x000fe40000010e7a */
[----:B------:R-:W-:Y:S01]  /*bad0*/  SHF.L.W.U32.HI R122, R124, 0x19, R124 ;  /* 0x000000197c7a7819 */ /* 0x000fe20000010e7c */
[----:B------:R-:W-:Y:S01]  /*bae0*/  IMAD.IADD R124, R118, 0x1, -R127 ;  /* 0x00000001767c7824 */ /* 0x000fe200078e0a7f */
[----:B------:R-:W-:Y:S02]  /*baf0*/  LOP3.LUT R129, R129, R118, RZ, 0x3c, !PT ;  /* 0x0000007681817212 */ /* 0x000fe400078e3cff */
[----:B------:R-:W-:Y:S02]  /*bb00*/  SHF.L.W.U32.HI R118, R125, 0x19, R125 ;  /* 0x000000197d767819 */ /* 0x000fe40000010e7d */
[----:B------:R-:W-:Y:S02]  /*bb10*/  SHF.L.W.U32.HI R134, R123, 0x19, R123 ;  /* 0x000000197b867819 */ /* 0x000fe40000010e7b */
[----:B------:R-:W-:Y:S01]  /*bb20*/  SHF.L.W.U32.HI R131, R127, 0x18, R127 ;  /* 0x000000187f837819 */ /* 0x000fe20000010e7f */
[--C-:B------:R-:W-:Y:S01]  /*bb30*/  IMAD.IADD R127, R117, 0x1, -R130.reuse ;  /* 0x00000001757f7824 */ /* 0x100fe200078e0a82 */
[----:B------:R-:W-:-:S02]  /*bb40*/  SHF.L.W.U32.HI R133, R130, 0x18, R130 ;  /* 0x0000001882857819 */ /* 0x000fc40000010e82 */
[----:B------:R-:W-:Y:S01]  /*bb50*/  LOP3.LUT R130, R118, R121, RZ, 0x3c, !PT ;  /* 0x0000007976827212 */ /* 0x000fe200078e3cff */
[----:B------:R-:W-:Y:S01]  /*bb60*/  IMAD.IADD R121, R121, 0x1, -R128 ;  /* 0x0000000179797824 */ /* 0x000fe200078e0a80 */
[----:B------:R-:W-:Y:S01]  /*bb70*/  LOP3.LUT R134, R134, R119, RZ, 0x3c, !PT ;  /* 0x0000007786867212 */ /* 0x000fe200078e3cff */
[----:B------:R-:W-:Y:S01]  /*bb80*/  IMAD.IADD R119, R119, 0x1, -R126 ;  /* 0x0000000177777824 */ /* 0x000fe200078e0a7e */
[----:B------:R-:W-:Y:S01]  /*bb90*/  LOP3.LUT R125, R122, R117, RZ, 0x3c, !PT ;  /* 0x000000757a7d7212 */ /* 0x000fe200078e3cff */
[----:B------:R-:W-:Y:S01]  /*bba0*/  IMAD.IADD R132, R115, 0x1, -R130 ;  /* 0x0000000173847824 */ /* 0x000fe200078e0a82 */
[----:B------:R-:W-:Y:S01]  /*bbb0*/  SHF.L.W.U32.HI R128, R128, 0x18, R128 ;  /* 0x0000001880807819 */ /* 0x000fe20000010e80 */
[----:B------:R-:W-:Y:S01]  /*bbc0*/  IMAD.IADD R138, R113, 0x1, -R134 ;  /* 0x00000001718a7824 */ /* 0x000fe200078e0a86 */
[----:B------:R-:W-:Y:S02]  /*bbd0*/  SHF.L.W.U32.HI R136, R126, 0x18, R126 ;  /* 0x000000187e887819 */ /* 0x000fe40000010e7e */
[----:B------:R-:W-:Y:S01]  /*bbe0*/  LOP3.LUT R117, R131, R120, RZ, 0x3c, !PT ;  /* 0x0000007883757212 */ /* 0x000fe200078e3cff */
[----:B------:R-:W-:Y:S01]  /*bbf0*/  IMAD.IADD R131, R120, 0x1, -R129 ;  /* 0x0000000178837824 */ /* 0x000fe200078e0a81 */
[----:B------:R-:W-:Y:S01]  /*bc00*/  LOP3.LUT R126, R133, R116, RZ, 0x3c, !PT ;  /* 0x00000074857e7212 */ /* 0x000fe200078e3cff */
[----:B------:R-:W-:Y:S01]  /*bc10*/  IMAD.IADD R133, R116, 0x1, -R125 ;  /* 0x0000000174857824 */ /* 0x000fe200078e0a7d */
[----:B------:R-:W-:Y:S01]  /*bc20*/  SHF.L.W.U32.HI R129, R129, 0x14, R129 ;  /* 0x0000001481817819 */ /* 0x000fe20000010e81 */
[----:B------:R-:W-:Y:S01]  /*bc30*/  IMAD.IADD R118, R124, 0x1, -R117 ;  /* 0x000000017c767824 */ /* 0x000fe200078e0a75 */
[----:B------:R-:W-:-:S02]  /*bc40*/  LOP3.LUT R128, R128, R115, RZ, 0x3c, !PT ;  /* 0x0000007380807212 */ /* 0x000fc400078e3cff */
[----:B------:R-:W-:Y:S02]  /*bc50*/  LOP3.LUT R136, R136, R113, RZ, 0x3c, !PT ;  /* 0x0000007188887212 */ /* 0x000fe400078e3cff */
[----:B------:R-:W-:Y:S02]  /*bc60*/  SHF.L.W.U32.HI R120, R125, 0x14, R125 ;  /* 0x000000147d787819 */ /* 0x000fe40000010e7d */
[----:B------:R-:W-:Y:S02]  /*bc70*/  SHF.L.W.U32.HI R130, R130, 0x14, R130 ;  /* 0x0000001482827819 */ /* 0x000fe40000010e82 */
[----:B------:R-:W-:Y:S02]  /*bc80*/  SHF.L.W.U32.HI R134, R134, 0x14, R134 ;  /* 0x0000001486867819 */ /* 0x000fe40000010e86 */
[----:B------:R-:W-:Y:S01]  /*bc90*/  SHF.L.W.U32.HI R116, R117, 0x10, R117 ;  /* 0x0000001075747819 */ /* 0x000fe20000010e75 */
[----:B------:R-:W-:Y:S01]  /*bca0*/  IMAD.IADD R117, R127, 0x1, -R126 ;  /* 0x000000017f757824 */ /* 0x000fe200078e0a7e */
[----:B------:R-:W-:-:S02]  /*bcb0*/  LOP3.LUT R122, R129, R124, RZ, 0x3c, !PT ;  /* 0x0000007c817a7212 */ /* 0x000fc400078e3cff */
[----:B------:R-:W-:Y:S02]  /*bcc0*/  SHF.L.W.U32.HI R126, R126, 0x10, R126 ;  /* 0x000000107e7e7819 */ /* 0x000fe40000010e7e */
[----:B------:R-:W-:Y:S01]  /*bcd0*/  LOP3.LUT R124, R120, R127, RZ, 0x3c, !PT ;  /* 0x0000007f787c7212 */ /* 0x000fe200078e3cff */
[----:B------:R-:W-:Y:S01]  /*bce0*/  IMAD.IADD R120, R131, 0x1, -R122 ;  /* 0x0000000183787824 */ /* 0x000fe200078e0a7a */
        /* <DEDUP_REMOVED lines=12> */
[----:B------:R-:W-:-:S07]  /*bdb0*/  IMAD.IADD R115, R132, 0x1, -R125 ;  /* 0x0000000184737824 */ /* 0x000fce00078e0a7d */
.L_x_39:
[----:B------:R-:W-:Y:S05]  /*bdc0*/  @P0 BRA `(.L_x_40) ;  /* 0xfffffff800640947 */ /* 0x000fea000383ffff */
.L_x_34:
[----:B------:R-:W-:Y:S01]  /*bdd0*/  LOP3.LUT R98, R27, R113, R98, 0x60, !PT ;  /* 0x000000711b627212 */ /* 0x000fe200078e6062 */
[----:B------:R-:W0:Y:S01]  /*bde0*/  LDCU UR5, c[0x0][0x388] ;  /* 0x00007100ff0577ac */ /* 0x000e220008000800 */
[----:B------:R-:W-:Y:S02]  /*bdf0*/  LOP3.LUT R99, R28, R115, R99, 0x60, !PT ;  /* 0x000000731c637212 */ /* 0x000fe400078e6063 */
[----:B------:R-:W-:Y:S02]  /*be00*/  LOP3.LUT R100, R29, R116, R100, 0x60, !PT ;  /* 0x000000741d647212 */ /* 0x000fe400078e6064 */
[----:B------:R-:W-:Y:S02]  /*be10*/  LOP3.LUT R103, R30, R120, R103, 0x60, !PT ;  /* 0x000000781e677212 */ /* 0x000fe400078e6067 */
[----:B------:R-:W-:Y:S02]  /*be20*/  LOP3.LUT R106, R31, R123, R106, 0x60, !PT ;  /* 0x0000007b1f6a7212 */ /* 0x000fe400078e606a */
[----:B------:R-:W-:-:S02]  /*be30*/  LOP3.LUT R100, R100, R99, R98, 0x96, !PT ;  /* 0x0000006364647212 */ /* 0x000fc400078e9662 */
[----:B------:R-:W-:Y:S02]  /*be40*/  LOP3.LUT R98, R32, R125, R109, 0x60, !PT ;  /* 0x0000007d20627212 */ /* 0x000fe400078e606d */
[----:B------:R-:W-:Y:S02]  /*be50*/  LOP3.LUT R99, R33, R124, R108, 0x60, !PT ;  /* 0x0000007c21637212 */ /* 0x000fe400078e606c */
[----:B------:R-:W-:Y:S02]  /*be60*/  LOP3.LUT R106, R106, R103, R100, 0x96, !PT ;  /* 0x000000676a6a7212 */ /* 0x000fe400078e9664 */
[----:B------:R-:W-:Y:S01]  /*be70*/  LOP3.LUT R100, R34, R122, R107, 0x60, !PT ;  /* 0x0000007a22647212 */ /* 0x000fe200078e606b */
[----:B0-----:R-:W-:Y:S01]  /*be80*/  ULOP3.LUT UP0, URZ, UR5, 0x1, URZ, 0xc0, !UPT ;  /* 0x0000000105ff7892 */ /* 0x001fe2000f80c0ff */
[----:B------:R-:W-:Y:S02]  /*be90*/  LOP3.LUT R103, R35, R119, R104, 0x60, !PT ;  /* 0x0000007723677212 */ /* 0x000fe400078e6068 */
[----:B------:R-:W-:-:S02]  /*bea0*/  LOP3.LUT R106, R99, R98, R106, 0x96, !PT ;  /* 0x00000062636a7212 */ /* 0x000fc400078e966a */
[----:B------:R-:W-:Y:S02]  /*beb0*/  LOP3.LUT R98, R36, R121, R105, 0x60, !PT ;  /* 0x0000007924627212 */ /* 0x000fe400078e6069 */
        /* <DEDUP_REMOVED lines=8> */
[----:B------:R-:W-:Y:S02]  /*bf40*/  LOP3.LUT R100, R43, R127, R112, 0x60, !PT ;  /* 0x0000007f2b647212 */ /* 0x000fe400078e6070 */
[----:B------:R-:W-:Y:S02]  /*bf50*/  LOP3.LUT R99, R99, R98, R101, 0x96, !PT ;  /* 0x0000006263637212 */ /* 0x000fe400078e9665 */
[----:B------:R-:W-:-:S02]  /*bf60*/  IADD3 R77, PT, PT, -R21, R18, R77 ;  /* 0x00000012154d7210 */ /* 0x000fc40007ffe14d */
[----:B------:R-:W-:-:S04]  /*bf70*/  LOP3.LUT R99, R100, R99, RZ, 0x3c, !PT ;  /* 0x0000006364637212 */ /* 0x000fc800078e3cff */
[----:B------:R-:W-:-:S04]  /*bf80*/  SHF.R.U32.HI R98, RZ, 0x10, R99 ;  /* 0x00000010ff627819 */ /* 0x000fc80000011663 */
[----:B------:R-:W-:-:S04]  /*bf90*/  LOP3.LUT R98, R98, R99, RZ, 0x3c, !PT ;  /* 0x0000006362627212 */ /* 0x000fc800078e3cff */
[----:B------:R-:W-:-:S04]  /*bfa0*/  SHF.R.U32.HI R99, RZ, 0x8, R98 ;  /* 0x00000008ff637819 */ /* 0x000fc80000011662 */
[----:B------:R-:W-:Y:S02]  /*bfb0*/  LOP3.LUT R99, R99, R98, RZ, 0x3c, !PT ;  /* 0x0000006263637212 */ /* 0x000fe400078e3cff */
[----:B------:R-:W-:Y:S02]  /*bfc0*/  IADD3 R98, PT, PT, -R11, R6, R85 ;  /* 0x000000060b627210 */ /* 0x000fe40007ffe155 */
[----:B------:R-:W-:-:S04]  /*bfd0*/  SHF.R.U32.HI R100, RZ, 0x4, R99 ;  /* 0x00000004ff647819 */ /* 0x000fc80000011663 */
[----:B------:R-:W-:Y:S02]  /*bfe0*/  LOP3.LUT R85, R100, R99, RZ, 0x3c, !PT ;  /* 0x0000006364557212 */ /* 0x000fe400078e3cff */
[----:B------:R-:W-:Y:S02]  /*bff0*/  IADD3 R99, PT, PT, -R10, R7, R84 ;  /* 0x000000070a637210 */ /* 0x000fe40007ffe154 */
[----:B------:R-:W-:Y:S02]  /*c000*/  IADD3 R84, PT, PT, -R13, R8, R83 ;  /* 0x000000080d547210 */ /* 0x000fe40007ffe153 */
[----:B------:R-:W-:Y:S02]  /*c010*/  IADD3 R83, PT, PT, -R12, R9, R82 ;  /* 0x000000090c537210 */ /* 0x000fe40007ffe152 */
[----:B------:R-:W-:Y:S02]  /*c020*/  IADD3 R82, PT, PT, -R20, R15, R81 ;  /* 0x0000000f14527210 */ /* 0x000fe40007ffe151 */
[----:B------:R-:W-:-:S02]  /*c030*/  IADD3 R81, PT, PT, -R19, R16, R80 ;  /* 0x0000001013517210 */ /* 0x000fc40007ffe150 */
[----:B------:R-:W-:Y:S01]  /*c040*/  IADD3 R80, PT, PT, -R22, R17, R79 ;  /* 0x0000001116507210 */ /* 0x000fe20007ffe14f */
[----:B------:R-:W-:Y:S06]  /*c050*/  BRA.U !UP0, `(.L_x_41) ;  /* 0x0000000508b07547 */ /* 0x000fec000b800000 */
[----:B------:R-:W0:Y:S02]  /*c060*/  LDCU UR5, c[0x0][0x38c] ;  /* 0x00007180ff0577ac */ /* 0x000e240008000800 */
[----:B0-----:R-:W-:-:S09]  /*c070*/  UISETP.NE.AND UP1, UPT, UR5, URZ, UPT ;  /* 0x000000ff0500728c */ /* 0x001fd2000bf25270 */
[----:B------:R-:W-:Y:S05]  /*c080*/  BRA.U !UP1, `(.L_x_42) ;  /* 0x0000000d09507547 */ /* 0x000fea000b800000 */
[----:B------:R-:W-:-:S05]  /*c090*/  UMOV UR5, 0x1 ;  /* 0x0000000100057882 */ /* 0x000fca0000000000 */
.L_x_45:
[----:B------:R-:W-:-:S04]  /*c0a0*/  ULOP3.LUT UR8, UR5, 0x1, URZ, 0xc0, !UPT ;  /* 0x0000000105087892 */ /* 0x000fc8000f8ec0ff */
[----:B------:R-:W-:-:S09]  /*c0b0*/  UISETP.NE.U32.AND UP1, UPT, UR8, 0x1, UPT ;  /* 0x000000010800788c */ /* 0x000fd2000bf25070 */
[----:B------:R-:W-:Y:S05]  /*c0c0*/  BRA.U UP1, `(.L_x_43) ;  /* 0x0000000101c47547 */ /* 0x000fea000b800000 */
[----:B------:R-:W-:Y:S01]  /*c0d0*/  SHF.L.W.U32.HI R100, R83, 0x19, R83 ;  /* 0x0000001953647819 */ /* 0x000fe20000010e53 */
[--C-:B------:R-:W-:Y:S01]  /*c0e0*/  IMAD.IADD R79, R77, 0x1, -R73.reuse ;  /* 0x000000014d4f7824 */ /* 0x100fe200078e0a49 */
[----:B------:R-:W-:Y:S02]  /*c0f0*/  SHF.L.W.U32.HI R83, R84, 0x19, R84 ;  /* 0x0000001954537819 */ /* 0x000fe40000010e54 */
[----:B------:R-:W-:Y:S02]  /*c100*/  LOP3.LUT R100, R100, R77, RZ, 0x3c, !PT ;  /* 0x0000004d64647212 */ /* 0x000fe400078e3cff */
[----:B------:R-:W-:Y:S02]  /*c110*/  SHF.L.W.U32.HI R77, R98, 0x19, R98 ;  /* 0x00000019624d7819 */ /* 0x000fe40000010e62 */
[----:B------:R-:W-:Y:S02]  /*c120*/  SHF.L.W.U32.HI R84, R73, 0x18, R73 ;  /* 0x0000001849547819 */ /* 0x000fe40000010e49 */
[----:B------:R-:W-:-:S02]  /*c130*/  SHF.L.W.U32.HI R102, R99, 0x19, R99 ;  /* 0x0000001963667819 */ /* 0x000fc40000010e63 */
[----:B------:R-:W-:Y:S01]  /*c140*/  LOP3.LUT R83, R83, R80, RZ, 0x3c, !PT ;  /* 0x0000005053537212 */ /* 0x000fe200078e3cff */
[--C-:B------:R-:W-:Y:S01]  /*c150*/  IMAD.IADD R80, R80, 0x1, -R76.reuse ;  /* 0x0000000150507824 */ /* 0x100fe200078e0a4c */
[----:B------:R-:W-:Y:S02]  /*c160*/  SHF.L.W.U32.HI R73, R76, 0x18, R76 ;  /* 0x000000184c497819 */ /* 0x000fe40000010e4c */
[----:B------:R-:W-:Y:S01]  /*c170*/  LOP3.LUT R99, R77, R82, RZ, 0x3c, !PT ;  /* 0x000000524d637212 */ /* 0x000fe200078e3cff */
[----:B------:R-:W-:Y:S01]  /*c180*/  IMAD.IADD R101, R72, 0x1, -R83 ;  /* 0x0000000148657824 */ /* 0x000fe200078e0a53 */
[----:B------:R-:W-:Y:S01]  /*c190*/  LOP3.LUT R76, R102, R81, RZ, 0x3c, !PT ;  /* 0x00000051664c7212 */ /* 0x000fe200078e3cff */
[----:B------:R-:W-:Y:S01]  /*c1a0*/  IMAD.IADD R102, R67, 0x1, -R100 ;  /* 0x0000000143667824 */ /* 0x000fe200078e0a64 */
[--C-:B------:R-:W-:Y:S01]  /*c1b0*/  SHF.L.W.U32.HI R77, R78, 0x18, R78.reuse ;  /* 0x000000184e4d7819 */ /* 0x100fe20000010e4e */
[--C-:B------:R-:W-:Y:S01]  /*c1c0*/  IMAD.IADD R81, R81, 0x1, -R75.reuse ;  /* 0x0000000151517824 */ /* 0x100fe200078e0a4b */
[----:B------:R-:W-:Y:S01]  /*c1d0*/  LOP3.LUT R84, R84, R67, RZ, 0x3c, !PT ;  /* 0x0000004354547212 */ /* 0x000fe200078e3cff */
[----:B------:R-:W-:Y:S01]  /*c1e0*/  IMAD.IADD R82, R82, 0x1, -R78 ;  /* 0x0000000152527824 */ /* 0x000fe200078e0a4e */
[----:B------:R-:W-:-:S02]  /*c1f0*/  SHF.L.W.U32.HI R98, R75, 0x18, R75 ;  /* 0x000000184b627819 */ /* 0x000fc40000010e4b */
[----:B------:R-:W-:Y:S02]  /*c200*/  SHF.L.W.U32.HI R67, R83, 0x14, R83 ;  /* 0x0000001453437819 */ /* 0x000fe40000010e53 */
[----:B------:R-:W-:Y:S02]  /*c210*/  SHF.L.W.U32.HI R100, R100, 0x14, R100 ;  /* 0x0000001464647819 */ /* 0x000fe40000010e64 */
[----:B------:R-:W-:Y:S02]  /*c220*/  LOP3.LUT R75, R73, R72, RZ, 0x3c, !PT ;  /* 0x00000048494b7212 */ /* 0x000fe400078e3cff */
[----:B------:R-:W-:Y:S01]  /*c230*/  LOP3.LUT R103, R77, R74, RZ, 0x3c, !PT ;  /* 0x0000004a4d677212 */ /* 0x000fe200078e3cff */
[--C-:B------:R-:W-:Y:S01]  /*c240*/  IMAD.IADD R77, R79, 0x1, -R84.reuse ;  /* 0x000000014f4d7824 */ /* 0x100fe200078e0a54 */
[----:B------:R-:W-:Y:S02]  /*c250*/  LOP3.LUT R98, R98, R71, RZ, 0x3c, !PT ;  /* 0x0000004762627212 */ /* 0x000fe400078e3cff */
[----:B------:R-:W-:-:S02]  /*c260*/  SHF.L.W.U32.HI R73, R84, 0x10, R84 ;  /* 0x0000001054497819 */ /* 0x000fc40000010e54 */
[--C-:B------:R-:W-:Y:S02]  /*c270*/  SHF.L.W.U32.HI R72, R76, 0x14, R76.reuse ;  /* 0x000000144c487819 */ /* 0x100fe40000010e4c */
[----:B------:R-:W-:Y:S01]  /*c280*/  LOP3.LUT R84, R67, R80, RZ, 0x3c, !PT ;  /* 0x0000005043547212 */ /* 0x000fe200078e3cff */
[----:B------:R-:W-:Y:S01]  /*c290*/  IMAD.IADD R80, R80, 0x1, -R75 ;  /* 0x0000000150507824 */ /* 0x000fe200078e0a4b */
[----:B------:R-:W-:Y:S01]  /*c2a0*/  LOP3.LUT R83, R100, R79, RZ, 0x3c, !PT ;  /* 0x0000004f64537212 */ /* 0x000fe200078e3cff */
[----:B------:R-:W-:Y:S01]  /*c2b0*/  IMAD.IADD R100, R71, 0x1, -R76 ;  /* 0x0000000147647824 */ /* 0x000fe200078e0a4c */
[--C-:B------:R-:W-:Y:S01]  /*c2c0*/  SHF.L.W.U32.HI R67, R99, 0x14, R99.reuse ;  /* 0x0000001463437819 */ /* 0x100fe20000010e63 */
[----:B------:R-:W-:Y:S01]  /*c2d0*/  IMAD.IADD R79, R74, 0x1, -R99 ;  /* 0x000000014a4f7824 */ /* 0x000fe200078e0a63 */
[----:B------:R-:W-:Y:S02]  /*c2e0*/  SHF.L.W.U32.HI R76, R75, 0x10, R75 ;  /* 0x000000104b4c7819 */ /* 0x000fe40000010e4b */
[----:B------:R-:W-:Y:S01]  /*c2f0*/  LOP3.LUT R99, R72, R81, RZ, 0x3c, !PT ;  /* 0x0000005148637212 */ /* 0x000fe200078e3cff */
[--C-:B------:R-:W-:Y:S01]  /*c300*/  IMAD.IADD R81, R81, 0x1, -R98.reuse ;  /* 0x0000000151517824 */ /* 0x100fe200078e0a62 */
[----:B------:R-:W-:Y:S01]  /*c310*/  SHF.L.W.U32.HI R75, R98, 0x10, R98 ;  /* 0x00000010624b7819 */ /* 0x000fe20000010e62 */
[----:B------:R-:W-:Y:S01]  /*c320*/  IMAD.IADD R72, R101, 0x1, -R84 ;  /* 0x0000000165487824 */ /* 0x000fe200078e0a54 */
        /* <DEDUP_REMOVED lines=8> */
[----:B------:R-:W-:-:S02]  /*c3b0*/  LOP3.LUT R75, R75, R100, RZ, 0x3c, !PT ;  /* 0x000000644b4b7212 */ /* 0x000fc400078e3cff */
[----:B------:R-:W-:Y:S01]  /*c3c0*/  LOP3.LUT R78, R78, R79, RZ, 0x3c, !PT ;  /* 0x0000004f4e4e7212 */ /* 0x000fe200078e3cff */
[----:B------:R-:W-:Y:S06]  /*c3d0*/  BRA `(.L_x_44) ;  /* 0x0000000000c07947 */ /* 0x000fec0003800000 */
.L_x_43:
        /* <DEDUP_REMOVED lines=8> */
[----:B------:R-:W-:Y:S02]  /*c460*/  SHF.L.W.U32.HI R75, R99, 0x19, R99 ;  /* 0x00000019634b7819 */ /* 0x000fe40000010e63 */
[----:B------:R-:W-:Y:S01]  /*c470*/  LOP3.LUT R84, R84, R77, RZ, 0x3c, !PT ;  /* 0x0000004d54547212 */ /* 0x000fe200078e3cff */
[--C-:B------:R-:W-:Y:S01]  /*c480*/  IMAD.IADD R77, R77, 0x1, -R78.reuse ;  /* 0x000000014d4d7824 */ /* 0x100fe200078e0a4e */
[----:B------:R-:W-:Y:S02]  /*c490*/  SHF.L.W.U32.HI R78, R78, 0x18, R78 ;  /* 0x000000184e4e7819 */ /* 0x000fe40000010e4e */
[----:B------:R-:W-:Y:S01]  /*c4a0*/  LOP3.LUT R75, R75, R80, RZ, 0x3c, !PT ;  /* 0x000000504b4b7212 */ /* 0x000fe200078e3cff */
[--C-:B------:R-:W-:Y:S01]  /*c4b0*/  IMAD.IADD R80, R80, 0x1, -R73.reuse ;  /* 0x0000000150507824 */ /* 0x100fe200078e0a49 */
[----:B------:R-:W-:Y:S02]  /*c4c0*/  SHF.L.W.U32.HI R101, R73, 0x18, R73 ;  /* 0x0000001849657819 */ /* 0x000fe40000010e49 */
[----:B------:R-:W-:-:S02]  /*c4d0*/  SHF.L.W.U32.HI R76, R76, 0x18, R76 ;  /* 0x000000184c4c7819 */ /* 0x000fc40000010e4c */
[----:B------:R-:W-:Y:S01]  /*c4e0*/  LOP3.LUT R73, R83, R72, RZ, 0x3c, !PT ;  /* 0x0000004853497212 */ /* 0x000fe200078e3cff */
[----:B------:R-:W-:Y:S01]  /*c4f0*/  IMAD.IADD R72, R72, 0x1, -R81 ;  /* 0x0000000148487824 */ /* 0x000fe200078e0a51 */
[----:B------:R-:W-:Y:S01]  /*c500*/  LOP3.LUT R78, R78, R71, RZ, 0x3c, !PT ;  /* 0x000000474e4e7212 */ /* 0x000fe200078e3cff */
[----:B------:R-:W-:Y:S01]  /*c510*/  IMAD.IADD R71, R71, 0x1, -R84 ;  /* 0x0000000147477824 */ /* 0x000fe200078e0a54 */
[----:B------:R-:W-:Y:S01]  /*c520*/  LOP3.LUT R101, R101, R74, RZ, 0x3c, !PT ;  /* 0x0000004a65657212 */ /* 0x000fe200078e3cff */
[----:B------:R-:W-:Y:S01]  /*c530*/  IMAD.IADD R74, R74, 0x1, -R75 ;  /* 0x000000014a4a7824 */ /* 0x000fe200078e0a4b */
        /* <DEDUP_REMOVED lines=8> */
[----:B------:R-:W-:Y:S01]  /*c5c0*/  IMAD.IADD R82, R82, 0x1, -R73 ;  /* 0x0000000152527824 */ /* 0x000fe200078e0a49 */
[----:B------:R-:W-:Y:S01]  /*c5d0*/  LOP3.LUT R84, R84, R77, RZ, 0x3c, !PT ;  /* 0x0000004d54547212 */ /* 0x000fe200078e3cff */
[----:B------:R-:W-:Y:S01]  /*c5e0*/  IMAD.IADD R77, R77, 0x1, -R78 ;  /* 0x000000014d4d7824 */ /* 0x000fe200078e0a4e */
[----:B------:R-:W-:Y:S01]  /*c5f0*/  LOP3.LUT R99, R75, R80, RZ, 0x3c, !PT ;  /* 0x000000504b637212 */ /* 0x000fe200078e3cff */
[----:B------:R-:W-:Y:S01]  /*c600*/  IMAD.IADD R80, R80, 0x1, -R101 ;  /* 0x0000000150507824 */ /* 0x000fe200078e0a65 */
[----:B------:R-:W-:-:S02]  /*c610*/  SHF.L.W.U32.HI R73, R73, 0x10, R73 ;  /* 0x0000001049497819 */ /* 0x000fc40000010e49 */
[----:B------:R-:W-:Y:S02]  /*c620*/  LOP3.LUT R98, R98, R79, RZ, 0x3c, !PT ;  /* 0x0000004f62627212 */ /* 0x000fe400078e3cff */
[----:B------:R-:W-:Y:S02]  /*c630*/  SHF.L.W.U32.HI R76, R76, 0x10, R76 ;  /* 0x000000104c4c7819 */ /* 0x000fe40000010e4c */
        /* <DEDUP_REMOVED lines=10> */
.L_x_44:
[----:B------:R-:W-:-:S06]  /*c6e0*/  UIADD3 UR5, UPT, UPT, UR5, 0x1, URZ ;  /* 0x0000000105057890 */ /* 0x000fcc000fffe0ff */
[----:B------:R-:W-:-:S13]  /*c6f0*/  ISETP.NE.AND P0, PT, R45, UR5, PT ;  /* 0x000000052d007c0c */ /* 0x000fda000bf05270 */
[----:B------:R-:W-:Y:S05]  /*c700*/  @!P0 BRA `(.L_x_42) ;  /* 0x0000000400b08947 */ /* 0x000fea0003800000 */
[----:B------:R-:W-:Y:S05]  /*c710*/  BRA `(.L_x_45) ;  /* 0xfffffff800607947 */ /* 0x000fea000383ffff */
.L_x_41:
[----:B------:R-:W0:Y:S02]  /*c720*/  LDCU UR5, c[0x0][0x38c] ;  /* 0x00007180ff0577ac */ /* 0x000e240008000800 */
[----:B0-----:R-:W-:-:S09]  /*c730*/  UISETP.NE.AND UP1, UPT, UR5, URZ, UPT ;  /* 0x000000ff0500728c */ /* 0x001fd2000bf25270 */
[----:B------:R-:W-:Y:S05]  /*c740*/  BRA.U !UP1, `(.L_x_42) ;  /* 0x0000000509a07547 */ /* 0x000fea000b800000 */
[----:B------:R-:W-:-:S05]  /*c750*/  UMOV UR5, 0x1 ;  /* 0x0000000100057882 */ /* 0x000fca0000000000 */
.L_x_48:
        /* <DEDUP_REMOVED lines=17> */
[----:B------:R-:W-:Y:S02]  /*c870*/  SHF.L.W.U32.HI R78, R78, 0x18, R78 ;  /* 0x000000184e4e7819 */ /* 0x000fe40000010e4e */
[----:B------:R-:W-:Y:S02]  /*c880*/  SHF.L.W.U32.HI R73, R73, 0x18, R73 ;  /* 0x0000001849497819 */ /* 0x000fe40000010e49 */
        /* <DEDUP_REMOVED lines=10> */
[----:B------:R-:W-:-:S02]  /*c930*/  SHF.L.W.U32.HI R83, R83, 0x14, R83 ;  /* 0x0000001453537819 */ /* 0x000fc40000010e53 */
[----:B------:R-:W-:Y:S01]  /*c940*/  SHF.L.W.U32.HI R84, R84, 0x14, R84 ;  /* 0x0000001454547819 */ /* 0x000fe20000010e54 */
[----:B------:R-:W-:Y:S01]  /*c950*/  IMAD.IADD R81, R79, 0x1, -R76 ;  /* 0x000000014f517824 */ /* 0x000fe200078e0a4c */
        /* <DEDUP_REMOVED lines=8> */
[----:B------:R-:W-:-:S02]  /*c9e0*/  LOP3.LUT R98, R98, R79, RZ, 0x3c, !PT ;  /* 0x0000004f62627212 */ /* 0x000fc400078e3cff */
[----:B------:R-:W-:Y:S02]  /*c9f0*/  SHF.L.W.U32.HI R76, R76, 0x10, R76 ;  /* 0x000000104c4c7819 */ /* 0x000fe40000010e4c */
        /* <DEDUP_REMOVED lines=12> */
.L_x_46:
[----:B------:R-:W-:Y:S01]  /*cac0*/  SHF.L.W.U32.HI R100, R83, 0x19, R83 ;  /* 0x0000001953647819 */ /* 0x000fe20000010e53 */
[--C-:B------:R-:W-:Y:S01]  /*cad0*/  IMAD.IADD R79, R77, 0x1, -R73.reuse ;  /* 0x000000014d4f7824 */ /* 0x100fe200078e0a49 */
[----:B------:R-:W-:Y:S02]  /*cae0*/  SHF.L.W.U32.HI R83, R84, 0x19, R84 ;  /* 0x0000001954537819 */ /* 0x000fe40000010e54 */
[----:B------:R-:W-:Y:S02]  /*caf0*/  LOP3.LUT R84, R100, R77, RZ, 0x3c, !PT ;  /* 0x0000004d64547212 */ /* 0x000fe400078e3cff */
[----:B------:R-:W-:Y:S02]  /*cb00*/  SHF.L.W.U32.HI R100, R73, 0x18, R73 ;  /* 0x0000001849647819 */ /* 0x000fe40000010e49 */
[----:B------:R-:W-:Y:S02]  /*cb10*/  SHF.L.W.U32.HI R102, R99, 0x19, R99 ;  /* 0x0000001963667819 */ /* 0x000fe40000010e63 */
[----:B------:R-:W-:Y:S01]  /*cb20*/  LOP3.LUT R73, R83, R80, RZ, 0x3c, !PT ;  /* 0x0000005053497212 */ /* 0x000fe200078e3cff */
[--C-:B------:R-:W-:Y:S01]  /*cb30*/  IMAD.IADD R80, R80, 0x1, -R76.reuse ;  /* 0x0000000150507824 */ /* 0x100fe200078e0a4c */
[----:B------:R-:W-:-:S02]  /*cb40*/  SHF.L.W.U32.HI R77, R76, 0x18, R76 ;  /* 0x000000184c4d7819 */ /* 0x000fc40000010e4c */
[----:B------:R-:W-:Y:S01]  /*cb50*/  SHF.L.W.U32.HI R99, R98, 0x19, R98 ;  /* 0x0000001962637819 */ /* 0x000fe20000010e62 */
[----:B------:R-:W-:Y:S01]  /*cb60*/  IMAD.IADD R101, R72, 0x1, -R73 ;  /* 0x0000000148657824 */ /* 0x000fe200078e0a49 */
[----:B------:R-:W-:Y:S01]  /*cb70*/  LOP3.LUT R98, R102, R81, RZ, 0x3c, !PT ;  /* 0x0000005166627212 */ /* 0x000fe200078e3cff */
[--C-:B------:R-:W-:Y:S01]  /*cb80*/  IMAD.IADD R81, R81, 0x1, -R75.reuse ;  /* 0x0000000151517824 */ /* 0x100fe200078e0a4b */
[----:B------:R-:W-:Y:S01]  /*cb90*/  LOP3.LUT R76, R100, R67, RZ, 0x3c, !PT ;  /* 0x00000043644c7212 */ /* 0x000fe200078e3cff */
[--C-:B------:R-:W-:Y:S01]  /*cba0*/  IMAD.IADD R100, R67, 0x1, -R84.reuse ;  /* 0x0000000143647824 */ /* 0x100fe200078e0a54 */
[----:B------:R-:W-:Y:S02]  /*cbb0*/  SHF.L.W.U32.HI R102, R75, 0x18, R75 ;  /* 0x000000184b667819 */ /* 0x000fe40000010e4b */
[----:B------:R-:W-:Y:S02]  /*cbc0*/  SHF.L.W.U32.HI R84, R84, 0x14, R84 ;  /* 0x0000001454547819 */ /* 0x000fe40000010e54 */
[----:B------:R-:W-:Y:S01]  /*cbd0*/  LOP3.LUT R99, R99, R82, RZ, 0x3c, !PT ;  /* 0x0000005263637212 */ /* 0x000fe200078e3cff */
[----:B------:R-:W-:Y:S01]  /*cbe0*/  IMAD.IADD R82, R82, 0x1, -R78 ;  /* 0x0000000152527824 */ /* 0x000fe200078e0a4e */
[----:B------:R-:W-:-:S02]  /*cbf0*/  SHF.L.W.U32.HI R67, R73, 0x14, R73 ;  /* 0x0000001449437819 */ /* 0x000fc40000010e49 */
        /* <DEDUP_REMOVED lines=12> */
[----:B------:R-:W-:Y:S02]  /*ccc0*/  LOP3.LUT R103, R103, R74, RZ, 0x3c, !PT ;  /* 0x0000004a67677212 */ /* 0x000fe400078e3cff */
[----:B------:R-:W-:Y:S02]  /*ccd0*/  SHF.L.W.U32.HI R73, R76, 0x10, R76 ;  /* 0x000000104c497819 */ /* 0x000fe40000010e4c */
[----:B------:R-:W-:Y:S02]  /*cce0*/  SHF.L.W.U32.HI R76, R75, 0x10, R75 ;  /* 0x000000104b4c7819 */ /* 0x000fe40000010e4b */
[----:B------:R-:W-:Y:S01]  /*ccf0*/  LOP3.LUT R99, R98, R81, RZ, 0x3c, !PT ;  /* 0x0000005162637212 */ /* 0x000fe200078e3cff */
[--C-:B------:R-:W-:Y:S01]  /*cd00*/  IMAD.IADD R81, R81, 0x1, -R78.reuse ;  /* 0x0000000151517824 */ /* 0x100fe200078e0a4e */
[----:B------:R-:W-:-:S02]  /*cd10*/  SHF.L.W.U32.HI R75, R78, 0x10, R78 ;  /* 0x000000104e4b7819 */ /* 0x000fc40000010e4e */
        /* <DEDUP_REMOVED lines=8> */
[----:B------:R-:W-:Y:S02]  /*cda0*/  LOP3.LUT R75, R75, R102, RZ, 0x3c, !PT ;  /* 0x000000664b4b7212 */ /* 0x000fe400078e3cff */
[----:B------:R-:W-:-:S07]  /*cdb0*/  LOP3.LUT R78, R78, R79, RZ, 0x3c, !PT ;  /* 0x0000004f4e4e7212 */ /* 0x000fce00078e3cff */
.L_x_47:
[----:B------:R-:W-:Y:S05]  /*cdc0*/  @P0 BRA `(.L_x_48) ;  /* 0xfffffff800640947 */ /* 0x000fea000383ffff */
.L_x_42:
[----:B------:R-:W-:Y:S02]  /*cdd0*/  IADD3 R79, PT, PT, -R59, R58, R93 ;  /* 0x0000003a3b4f7210 */ /* 0x000fe40007ffe15d */
[----:B------:R-:W-:Y:S02]  /*cde0*/  IADD3 R96, PT, PT, -R51, R50, R96 ;  /* 0x0000003233607210 */ /* 0x000fe40007ffe160 */
[----:B------:R-:W-:Y:S02]  /*cdf0*/  IADD3 R97, PT, PT, -R53, R52, R97 ;  /* 0x0000003435617210 */ /* 0x000fe40007ffe161 */
[----:B------:R-:W-:Y:S02]  /*ce00*/  IADD3 R95, PT, PT, -R55, R54, R95 ;  /* 0x00000036375f7210 */ /* 0x000fe40007ffe15f */
[----:B------:R-:W-:Y:S02]  /*ce10*/  IADD3 R94, PT, PT, -R57, R56, R94 ;  /* 0x00000038395e7210 */ /* 0x000fe40007ffe15e */
[----:B------:R-:W-:-:S02]  /*ce20*/  IADD3 R92, PT, PT, -R61, R60, R92 ;  /* 0x0000003c3d5c7210 */ /* 0x000fc40007ffe15c */
[----:B------:R-:W-:Y:S02]  /*ce30*/  IADD3 R91, PT, PT, -R63, R62, R91 ;  /* 0x0000003e3f5b7210 */ /* 0x000fe40007ffe15b */
[----:B------:R-:W-:Y:S01]  /*ce40*/  IADD3 R93, PT, PT, -R65, R64, R86 ;  /* 0x00000040415d7210 */ /* 0x000fe20007ffe156 */
[----:B------:R-:W-:Y:S06]  /*ce50*/  BRA.U !UP0, `(.L_x_49) ;  /* 0x0000000508b07547 */ /* 0x000fec000b800000 */
[----:B------:R-:W0:Y:S02]  /*ce60*/  LDCU UR5, c[0x0][0x38c] ;  /* 0x00007180ff0577ac */ /* 0x000e240008000800 */
[----:B0-----:R-:W-:-:S09]  /*ce70*/  UISETP.NE.AND UP0, UPT, UR5, URZ, UPT ;  /* 0x000000ff0500728c */ /* 0x001fd2000bf05270 */
[----:B------:R-:W-:Y:S05]  /*ce80*/  BRA.U !UP0, `(.L_x_50) ;  /* 0x0000000d08507547 */ /* 0x000fea000b800000 */
[----:B------:R-:W-:-:S05]  /*ce90*/  UMOV UR5, 0x1 ;  /* 0x0000000100057882 */ /* 0x000fca0000000000 */
.L_x_53:
[----:B------:R-:W-:-:S04]  /*cea0*/  ULOP3.LUT UR8, UR5, 0x1, URZ, 0xc0, !UPT ;  /* 0x0000000105087892 */ /* 0x000fc8000f8ec0ff */
[----:B------:R-:W-:-:S09]  /*ceb0*/  UISETP.NE.U32.AND UP0, UPT, UR8, 0x1, UPT ;  /* 0x000000010800788c */ /* 0x000fd2000bf05070 */
[----:B------:R-:W-:Y:S05]  /*cec0*/  BRA.U UP0, `(.L_x_51) ;  /* 0x0000000100c47547 */ /* 0x000fea000b800000 */
[----:B------:R-:W-:Y:S01]  /*ced0*/  SHF.L.W.U32.HI R94, R94, 0x19, R94 ;  /* 0x000000195e5e7819 */ /* 0x000fe20000010e5e */
[----:B------:R-:W-:Y:S01]  /*cee0*/  IMAD.IADD R86, R93, 0x1, -R68 ;  /* 0x000000015d567824 */ /* 0x000fe200078e0a44 */
[----:B------:R-:W-:Y:S01]  /*cef0*/  SHF.L.W.U32.HI R100, R95, 0x19, R95 ;  /* 0x000000195f647819 */ /* 0x000fe20000010e5f */
[----:B------:R-:W-:Y:S01]  /*cf00*/  IMAD.IADD R102, R79, 0x1, -R70 ;  /* 0x000000014f667824 */ /* 0x000fe200078e0a46 */
[----:B------:R-:W-:Y:S02]  /*cf10*/  LOP3.LUT R94, R94, R93, RZ, 0x3c, !PT ;  /* 0x0000005d5e5e7212 */ /* 0x000fe400078e3cff */
[----:B------:R-:W-:Y:S01]  /*cf20*/  LOP3.LUT R93, R100, R91, RZ, 0x3c, !PT ;  /* 0x0000005b645d7212 */ /* 0x000fe200078e3cff */
[--C-:B------:R-:W-:Y:S01]  /*cf30*/  IMAD.IADD R91, R91, 0x1, -R66.reuse ;  /* 0x000000015b5b7824 */ /* 0x100fe200078e0a42 */
[----:B------:R-:W-:Y:S02]  /*cf40*/  SHF.L.W.U32.HI R97, R97, 0x19, R97 ;  /* 0x0000001961617819 */ /* 0x000fe40000010e61 */
[----:B------:R-:W-:-:S02]  /*cf50*/  SHF.L.W.U32.HI R95, R66, 0x18, R66 ;  /* 0x00000018425f7819 */ /* 0x000fc40000010e42 */
[----:B------:R-:W-:Y:S02]  /*cf60*/  SHF.L.W.U32.HI R66, R96, 0x19, R96 ;  /* 0x0000001960427819 */ /* 0x000fe40000010e60 */
[----:B------:R-:W-:Y:S02]  /*cf70*/  SHF.L.W.U32.HI R68, R68, 0x18, R68 ;  /* 0x0000001844447819 */ /* 0x000fe40000010e44 */
[----:B------:R-:W-:Y:S01]  /*cf80*/  LOP3.LUT R96, R97, R92, RZ, 0x3c, !PT ;  /* 0x0000005c61607212 */ /* 0x000fe200078e3cff */
[--C-:B------:R-:W-:Y:S01]  /*cf90*/  IMAD.IADD R92, R92, 0x1, -R69.reuse ;  /* 0x000000015c5c7824 */ /* 0x100fe200078e0a45 */
[----:B------:R-:W-:Y:S02]  /*cfa0*/  LOP3.LUT R103, R66, R79, RZ, 0x3c, !PT ;  /* 0x0000004f42677212 */ /* 0x000fe400078e3cff */
[----:B------:R-:W-:Y:S02]  /*cfb0*/  SHF.L.W.U32.HI R97, R70, 0x18, R70 ;  /* 0x0000001846617819 */ /* 0x000fe40000010e46 */
[----:B------:R-:W-:Y:S01]  /*cfc0*/  SHF.L.W.U32.HI R100, R69, 0x18, R69 ;  /* 0x0000001845647819 */ /* 0x000fe20000010e45 */
[----:B------:R-:W-:Y:S01]  /*cfd0*/  IMAD.IADD R107, R90, 0x1, -R103 ;  /* 0x000000015a6b7824 */ /* 0x000fe200078e0a67 */
[----:B------:R-:W-:Y:S01]  /*cfe0*/  LOP3.LUT R69, R68, R87, RZ, 0x3c, !PT ;  /* 0x0000005744457212 */ /* 0x000fe200078e3cff */
[--C-:B------:R-:W-:Y:S01]  /*cff0*/  IMAD.IADD R87, R87, 0x1, -R94.reuse ;  /* 0x0000000157577824 */ /* 0x100fe200078e0a5e */
[----:B------:R-:W-:-:S02]  /*d000*/  SHF.L.W.U32.HI R79, R94, 0x14, R94 ;  /* 0x000000145e4f7819 */ /* 0x000fc40000010e5e */
[----:B------:R-:W-:Y:S02]  /*d010*/  LOP3.LUT R105, R97, R90, RZ, 0x3c, !PT ;  /* 0x0000005a61697212 */ /* 0x000fe400078e3cff */
[----:B------:R-:W-:Y:S02]  /*d020*/  LOP3.LUT R101, R100, R89, RZ, 0x3c, !PT ;  /* 0x0000005964657212 */ /* 0x000fe400078e3cff */
[----:B------:R-:W-:Y:S02]  /*d030*/  SHF.L.W.U32.HI R97, R96, 0x14, R96 ;  /* 0x0000001460617819 */ /* 0x000fe40000010e60 */
[----:B------:R-:W-:Y:S01]  /*d040*/  LOP3.LUT R66, R95, R88, RZ, 0x3c, !PT ;  /* 0x000000585f427212 */ /* 0x000fe200078e3cff */
[--C-:B------:R-:W-:Y:S01]  /*d050*/  IMAD.IADD R88, R88, 0x1, -R93.reuse ;  /* 0x0000000158587824 */ /* 0x100fe200078e0a5d */
[----:B------:R-:W-:Y:S01]  /*d060*/  SHF.L.W.U32.HI R70, R93, 0x14, R93 ;  /* 0x000000145d467819 */ /* 0x000fe20000010e5d */
[----:B------:R-:W-:Y:S01]  /*d070*/  IMAD.IADD R93, R86, 0x1, -R69 ;  /* 0x00000001565d7824 */ /* 0x000fe200078e0a45 */
[----:B------:R-:W-:-:S02]  /*d080*/  SHF.L.W.U32.HI R103, R103, 0x14, R103 ;  /* 0x0000001467677819 */ /* 0x000fc40000010e67 */
[----:B------:R-:W-:Y:S01]  /*d090*/  LOP3.LUT R94, R79, R86, RZ, 0x3c, !PT ;  /* 0x000000564f5e7212 */ /* 0x000fe200078e3cff */
[----:B------:R-:W-:Y:S01]  /*d0a0*/  IMAD.IADD R86, R89, 0x1, -R96 ;  /* 0x0000000159567824 */ /* 0x000fe200078e0a60 */
[----:B------:R-:W-:Y:S01]  /*d0b0*/  SHF.L.W.U32.HI R68, R69, 0x10, R69 ;  /* 0x0000001045447819 */ /* 0x000fe20000010e45 */
[----:B------:R-:W-:Y:S01]  /*d0c0*/  IMAD.IADD R79, R102, 0x1, -R105 ;  /* 0x00000001664f7824 */ /* 0x000fe200078e0a69 */
[----:B------:R-:W-:Y:S01]  /*d0d0*/  LOP3.LUT R97, R97, R92, RZ, 0x3c, !PT ;  /* 0x0000005c61617212 */ /* 0x000fe200078e3cff */
[----:B------:R-:W-:Y:S01]  /*d0e0*/  IMAD.IADD R92, R92, 0x1, -R101 ;  /* 0x000000015c5c7824 */ /* 0x000fe200078e0a65 */
[----:B------:R-:W-:Y:S01]  /*d0f0*/  LOP3.LUT R95, R70, R91, RZ, 0x3c, !PT ;  /* 0x0000005b465f7212 */ /* 0x000fe200078e3cff */
[--C-:B------:R-:W-:Y:S01]  /*d100*/  IMAD.IADD R91, R91, 0x1, -R66.reuse ;  /* 0x000000015b5b7824 */ /* 0x100fe200078e0a42 */
[----:B------:R-:W-:Y:S01]  /*d110*/  SHF.L.W.U32.HI R69, R66, 0x10, R66 ;  /* 0x0000001042457819 */ /* 0x000fe20000010e42 */
[----:B------:R-:W-:Y:S01]  /*d120*/  IMAD.IADD R89, R86, 0x1, -R97 ;  /* 0x0000000156597824 */ /* 0x000fe200078e0a61 */
[----:B------:R-:W-:-:S02]  /*d130*/  LOP3.LUT R96, R103, R102, RZ, 0x3c, !PT ;  /* 0x0000006667607212 */ /* 0x000fc400078e3cff */
[----:B------:R-:W-:Y:S02]  /*d140*/  SHF.L.W.U32.HI R101, R101, 0x10, R101 ;  /* 0x0000001065657819 */ /* 0x000fe40000010e65 */
[----:B------:R-:W-:Y:S01]  /*d150*/  SHF.L.W.U32.HI R70, R105, 0x10, R105 ;  /* 0x0000001069467819 */ /* 0x000fe20000010e69 */
[----:B------:R-:W-:Y:S01]  /*d160*/  IMAD.IADD R90, R107, 0x1, -R96 ;  /* 0x000000016b5a7824 */ /* 0x000fe200078e0a60 */
[----:B------:R-:W-:Y:S01]  /*d170*/  LOP3.LUT R68, R68, R87, RZ, 0x3c, !PT ;  /* 0x0000005744447212 */ /* 0x000fe200078e3cff */
[----:B------:R-:W-:Y:S01]  /*d180*/  IMAD.IADD R87, R87, 0x1, -R94 ;  /* 0x0000000157577824 */ /* 0x000fe200078e0a5e */
[----:B------:R-:W-:Y:S01]  /*d190*/  LOP3.LUT R66, R69, R88, RZ, 0x3c, !PT ;  /* 0x0000005845427212 */ /* 0x000fe200078e3cff */
[----:B------:R-:W-:Y:S01]  /*d1a0*/  IMAD.IADD R88, R88, 0x1, -R95 ;  /* 0x0000000158587824 */ /* 0x000fe200078e0a5f */
[----:B------:R-:W-:Y:S02]  /*d1b0*/  LOP3.LUT R69, R101, R86, RZ, 0x3c, !PT ;  /* 0x0000005665457212 */ /* 0x000fe400078e3cff */
[----:B------:R-:W-:Y:S01]  /*d1c0*/  LOP3.LUT R70, R70, R107, RZ, 0x3c, !PT ;  /* 0x0000006b46467212 */ /* 0x000fe200078e3cff */
[----:B------:R-:W-:Y:S06]  /*d1d0*/  BRA `(.L_x_52) ;  /* 0x0000000000c07947 */ /* 0x000fec0003800000 */
.L_x_51:
[----:B------:R-:W-:Y:S01]  /*d1e0*/  SHF.L.W.U32.HI R94, R94, 0x19, R94 ;  /* 0x000000195e5e7819 */ /* 0x000fe20000010e5e */
[----:B------:R-:W-:Y:S01]  /*d1f0*/  IMAD.IADD R86, R92, 0x1, -R66 ;  /* 0x000000015c567824 */ /* 0x000fe200078e0a42 */
[----:B------:R-:W-:Y:S01]  /*d200*/  SHF.L.W.U32.HI R101, R96, 0x19, R96 ;  /* 0x0000001960657819 */ /* 0x000fe20000010e60 */
[----:B------:R-:W-:Y:S01]  /*d210*/  IMAD.IADD R100, R79, 0x1, -R69 ;  /* 0x000000014f647824 */ /* 0x000fe200078e0a45 */
[----:B------:R-:W-:Y:S01]  /*d220*/  SHF.L.W.U32.HI R102, R95, 0x19, R95 ;  /* 0x000000195f667819 */ /* 0x000fe20000010e5f */
[----:B------:R-:W-:Y:S01]  /*d230*/  IMAD.IADD R103, R91, 0x1, -R68 ;  /* 0x000000015b677824 */ /* 0x000fe200078e0a44 */
[----:B------:R-:W-:Y:S02]  /*d240*/  LOP3.LUT R95, R94, R79, RZ, 0x3c, !PT ;  /* 0x0000004f5e5f7212 */ /* 0x000fe400078e3cff */
[----:B------:R-:W-:Y:S02]  /*d250*/  SHF.L.W.U32.HI R94, R97, 0x19, R97 ;  /* 0x00000019615e7819 */ /* 0x000fe40000010e61 */
[----:B------:R-:W-:-:S02]  /*d260*/  SHF.L.W.U32.HI R66, R66, 0x18, R66 ;  /* 0x0000001842427819 */ /* 0x000fc40000010e42 */
[----:B------:R-:W-:Y:S02]  /*d270*/  SHF.L.W.U32.HI R79, R69, 0x18, R69 ;  /* 0x00000018454f7819 */ /* 0x000fe40000010e45 */
[----:B------:R-:W-:Y:S02]  /*d280*/  LOP3.LUT R92, R101, R92, RZ, 0x3c, !PT ;  /* 0x0000005c655c7212 */ /* 0x000fe400078e3cff */
[----:B------:R-:W-:Y:S02]  /*d290*/  LOP3.LUT R97, R94, R91, RZ, 0x3c, !PT ;  /* 0x0000005b5e617212 */ /* 0x000fe400078e3cff */
[----:B------:R-:W-:Y:S02]  /*d2a0*/  SHF.L.W.U32.HI R101, R68, 0x18, R68 ;  /* 0x0000001844657819 */ /* 0x000fe40000010e44 */
[----:B------:R-:W-:Y:S01]  /*d2b0*/  LOP3.LUT R69, R66, R87, RZ, 0x3c, !PT ;  /* 0x0000005742457212 */ /* 0x000fe200078e3cff */
[----:B------:R-:W-:Y:S01]  /*d2c0*/  IMAD.IADD R87, R87, 0x1, -R92 ;  /* 0x0000000157577824 */ /* 0x000fe200078e0a5c */
[----:B------:R-:W-:-:S02]  /*d2d0*/  LOP3.LUT R91, R79, R88, RZ, 0x3c, !PT ;  /* 0x000000584f5b7212 */ /* 0x000fc400078e3cff */
[----:B------:R-:W-:Y:S01]  /*d2e0*/  LOP3.LUT R102, R102, R93, RZ, 0x3c, !PT ;  /* 0x0000005d66667212 */ /* 0x000fe200078e3cff */
[----:B------:R-:W-:Y:S01]  /*d2f0*/  IMAD.IADD R93, R93, 0x1, -R70 ;  /* 0x000000015d5d7824 */ /* 0x000fe200078e0a46 */
[----:B------:R-:W-:Y:S01]  /*d300*/  SHF.L.W.U32.HI R79, R92, 0x14, R92 ;  /* 0x000000145c4f7819 */ /* 0x000fe20000010e5c */
[----:B------:R-:W-:Y:S01]  /*d310*/  IMAD.IADD R92, R86, 0x1, -R69 ;  /* 0x00000001565c7824 */ /* 0x000fe200078e0a45 */
[----:B------:R-:W-:Y:S02]  /*d320*/  SHF.L.W.U32.HI R70, R70, 0x18, R70 ;  /* 0x0000001846467819 */ /* 0x000fe40000010e46 */
[----:B------:R-:W-:Y:S01]  /*d330*/  LOP3.LUT R104, R101, R90, RZ, 0x3c, !PT ;  /* 0x0000005a65687212 */ /* 0x000fe200078e3cff */
[--C-:B------:R-:W-:Y:S01]  /*d340*/  IMAD.IADD R101, R88, 0x1, -R95.reuse ;  /* 0x0000000158657824 */ /* 0x100fe200078e0a5f */
[----:B------:R-:W-:Y:S01]  /*d350*/  LOP3.LUT R96, R79, R86, RZ, 0x3c, !PT ;  /* 0x000000564f607212 */ /* 0x000fe200078e3cff */
[----:B------:R-:W-:Y:S01]  /*d360*/  IMAD.IADD R86, R89, 0x1, -R102 ;  /* 0x0000000159567824 */ /* 0x000fe200078e0a66 */
[----:B------:R-:W-:Y:S01]  /*d370*/  SHF.L.W.U32.HI R95, R95, 0x14, R95 ;  /* 0x000000145f5f7819 */ /* 0x000fe20000010e5f */
[----:B------:R-:W-:Y:S01]  /*d380*/  IMAD.IADD R79, R100, 0x1, -R91 ;  /* 0x00000001644f7824 */ /* 0x000fe200078e0a5b */
[--C-:B------:R-:W-:Y:S01]  /*d390*/  SHF.L.W.U32.HI R88, R97, 0x14, R97.reuse ;  /* 0x0000001461587819 */ /* 0x100fe20000010e61 */
[----:B------:R-:W-:Y:S01]  /*d3a0*/  IMAD.IADD R90, R90, 0x1, -R97 ;  /* 0x000000015a5a7824 */ /* 0x000fe200078e0a61 */
[----:B------:R-:W-:-:S02]  /*d3b0*/  LOP3.LUT R70, R70, R89, RZ, 0x3c, !PT ;  /* 0x0000005946467212 */ /* 0x000fc400078e3cff */
[----:B------:R-:W-:Y:S02]  /*d3c0*/  SHF.L.W.U32.HI R102, R102, 0x14, R102 ;  /* 0x0000001466667819 */ /* 0x000fe40000010e66 */
[----:B------:R-:W-:Y:S01]  /*d3d0*/  SHF.L.W.U32.HI R68, R91, 0x10, R91 ;  /* 0x000000105b447819 */ /* 0x000fe20000010e5b */
[----:B------:R-:W-:Y:S01]  /*d3e0*/  IMAD.IADD R91, R103, 0x1, -R104 ;  /* 0x00000001675b7824 */ /* 0x000fe200078e0a68 */
[----:B------:R-:W-:Y:S02]  /*d3f0*/  LOP3.LUT R94, R95, R100, RZ, 0x3c, !PT ;  /* 0x000000645f5e7212 */ /* 0x000fe400078e3cff */
[----:B------:R-:W-:Y:S02]  /*d400*/  LOP3.LUT R97, R88, R103, RZ, 0x3c, !PT ;  /* 0x0000006758617212 */ /* 0x000fe400078e3cff */
[----:B------:R-:W-:Y:S01]  /*d410*/  SHF.L.W.U32.HI R66, R69, 0x10, R69 ;  /* 0x0000001045427819 */ /* 0x000fe20000010e45 */
[----:B------:R-:W-:Y:S01]  /*d420*/  IMAD.IADD R88, R101, 0x1, -R94 ;  /* 0x0000000165587824 */ /* 0x000fe200078e0a5e */
[----:B------:R-:W-:Y:S01]  /*d430*/  LOP3.LUT R95, R102, R93, RZ, 0x3c, !PT ;  /* 0x0000005d665f7212 */ /* 0x000fe200078e3cff */
[--C-:B------:R-:W-:Y:S01]  /*d440*/  IMAD.IADD R93, R93, 0x1, -R70.reuse ;  /* 0x000000015d5d7824 */ /* 0x100fe200078e0a46 */
[----:B------:R-:W-:-:S02]  /*d450*/  SHF.L.W.U32.HI R89, R70, 0x10, R70 ;  /* 0x0000001046597819 */ /* 0x000fc40000010e46 */
[----:B------:R-:W-:Y:S02]  /*d460*/  SHF.L.W.U32.HI R103, R104, 0x10, R104 ;  /* 0x0000001068677819 */ /* 0x000fe40000010e68 */
[----:B------:R-:W-:Y:S02]  /*d470*/  LOP3.LUT R69, R68, R101, RZ, 0x3c, !PT ;  /* 0x0000006544457212 */ /* 0x000fe400078e3cff */
[----:B------:R-:W-:Y:S01]  /*d480*/  LOP3.LUT R66, R66, R87, RZ, 0x3c, !PT ;  /* 0x0000005742427212 */ /* 0x000fe200078e3cff */
[----:B------:R-:W-:Y:S01]  /*d490*/  IMAD.IADD R87, R87, 0x1, -R96 ;  /* 0x0000000157577824 */ /* 0x000fe200078e0a60 */
[----:B------:R-:W-:Y:S01]  /*d4a0*/  LOP3.LUT R70, R89, R86, RZ, 0x3c, !PT ;  /* 0x0000005659467212 */ /* 0x000fe200078e3cff */
[----:B------:R-:W-:Y:S01]  /*d4b0*/  IMAD.IADD R89, R86, 0x1, -R95 ;  /* 0x0000000156597824 */ /* 0x000fe200078e0a5f */
[----:B------:R-:W-:Y:S01]  /*d4c0*/  LOP3.LUT R68, R103, R90, RZ, 0x3c, !PT ;  /* 0x0000005a67447212 */ /* 0x000fe200078e3cff */
[----:B------:R-:W-:-:S07]  /*d4d0*/  IMAD.IADD R90, R90, 0x1, -R97 ;  /* 0x000000015a5a7824 */ /* 0x000fce00078e0a61 */
.L_x_52:
[----:B------:R-:W-:-:S06]  /*d4e0*/  UIADD3 UR5, UPT, UPT, UR5, 0x1, URZ ;  /* 0x0000000105057890 */ /* 0x000fcc000fffe0ff */
[----:B------:R-:W-:-:S13]  /*d4f0*/  ISETP.NE.AND P0, PT, R45, UR5, PT ;  /* 0x000000052d007c0c */ /* 0x000fda000bf05270 */
[----:B------:R-:W-:Y:S05]  /*d500*/  @!P0 BRA `(.L_x_50) ;  /* 0x0000000400b08947 */ /* 0x000fea0003800000 */
[----:B------:R-:W-:Y:S05]  /*d510*/  BRA `(.L_x_53) ;  /* 0xfffffff800607947 */ /* 0x000fea000383ffff */
.L_x_49:
[----:B------:R-:W0:Y:S02]  /*d520*/  LDCU UR5, c[0x0][0x38c] ;  /* 0x00007180ff0577ac */ /* 0x000e240008000800 */
[----:B0-----:R-:W-:-:S09]  /*d530*/  UISETP.NE.AND UP0, UPT, UR5, URZ, UPT ;  /* 0x000000ff0500728c */ /* 0x001fd2000bf05270 */
[----:B------:R-:W-:Y:S05]  /*d540*/  BRA.U !UP0, `(.L_x_50) ;  /* 0x0000000508a07547 */ /* 0x000fea000b800000 */
[----:B------:R-:W-:-:S05]  /*d550*/  UMOV UR5, 0x1 ;  /* 0x0000000100057882 */ /* 0x000fca0000000000 */
.L_x_56:
[----:B------:R-:W-:Y:S02]  /*d560*/  ULOP3.LUT UR8, UR5, 0x1, URZ, 0xc0, !UPT ;  /* 0x0000000105087892 */ /* 0x000fe4000f8ec0ff */
[----:B------:R-:W-:Y:S02]  /*d570*/  UIADD3 UR5, UPT, UPT, UR5, 0x1, URZ ;  /* 0x0000000105057890 */ /* 0x000fe4000fffe0ff */
[----:B------:R-:W-:-:S04]  /*d580*/  UISETP.NE.U32.AND UP0, UPT, UR8, 0x1, UPT ;  /* 0x000000010800788c */ /* 0x000fc8000bf05070 */
[----:B------:R-:W-:-:S05]  /*d590*/  ISETP.NE.AND P0, PT, R45, UR5, PT ;  /* 0x000000052d007c0c */ /* 0x000fca000bf05270 */
[----:B------:R-:W-:Y:S08]  /*d5a0*/  BRA.U UP0, `(.L_x_54) ;  /* 0x0000000100c47547 */ /* 0x000ff0000b800000 */
        /* <DEDUP_REMOVED lines=49> */
.L_x_54:
[----:B------:R-:W-:Y:S01]  /*d8c0*/  SHF.L.W.U32.HI R86, R94, 0x19, R94 ;  /* 0x000000195e567819 */ /* 0x000fe20000010e5e */
[----:B------:R-:W-:Y:S01]  /*d8d0*/  IMAD.IADD R100, R79, 0x1, -R70 ;  /* 0x000000014f647824 */ /* 0x000fe200078e0a46 */
[----:B------:R-:W-:Y:S01]  /*d8e0*/  SHF.L.W.U32.HI R94, R95, 0x19, R95 ;  /* 0x000000195f5e7819 */ /* 0x000fe20000010e5f */
[----:B------:R-:W-:Y:S01]  /*d8f0*/  IMAD.IADD R95, R93, 0x1, -R68 ;  /* 0x000000015d5f7824 */ /* 0x000fe200078e0a44 */
[----:B------:R-:W-:Y:S02]  /*d900*/  LOP3.LUT R86, R86, R93, RZ, 0x3c, !PT ;  /* 0x0000005d56567212 */ /* 0x000fe400078e3cff */
[----:B------:R-:W-:Y:S02]  /*d910*/  SHF.L.W.U32.HI R101, R97, 0x19, R97 ;  /* 0x0000001961657819 */ /* 0x000fe40000010e61 */
[----:B------:R-:W-:Y:S01]  /*d920*/  LOP3.LUT R93, R94, R91, RZ, 0x3c, !PT ;  /* 0x0000005b5e5d7212 */ /* 0x000fe200078e3cff */
[--C-:B------:R-:W-:Y:S01]  /*d930*/  IMAD.IADD R91, R91, 0x1, -R66.reuse ;  /* 0x000000015b5b7824 */ /* 0x100fe200078e0a42 */
[----:B------:R-:W-:-:S02]  /*d940*/  SHF.L.W.U32.HI R97, R66, 0x18, R66 ;  /* 0x0000001842617819 */ /* 0x000fc40000010e42 */
[----:B------:R-:W-:Y:S02]  /*d950*/  SHF.L.W.U32.HI R66, R96, 0x19, R96 ;  /* 0x0000001960427819 */ /* 0x000fe40000010e60 */
[----:B------:R-:W-:Y:S02]  /*d960*/  SHF.L.W.U32.HI R68, R68, 0x18, R68 ;  /* 0x0000001844447819 */ /* 0x000fe40000010e44 */
[----:B------:R-:W-:Y:S01]  /*d970*/  LOP3.LUT R96, R101, R92, RZ, 0x3c, !PT ;  /* 0x0000005c65607212 */ /* 0x000fe200078e3cff */
[--C-:B------:R-:W-:Y:S01]  /*d980*/  IMAD.IADD R92, R92, 0x1, -R69.reuse ;  /* 0x000000015c5c7824 */ /* 0x100fe200078e0a45 */
[----:B------:R-:W-:Y:S02]  /*d990*/  LOP3.LUT R101, R66, R79, RZ, 0x3c, !PT ;  /* 0x0000004f42657212 */ /* 0x000fe400078e3cff */
[----:B------:R-:W-:Y:S02]  /*d9a0*/  SHF.L.W.U32.HI R94, R69, 0x18, R69 ;  /* 0x00000018455e7819 */ /* 0x000fe40000010e45 */
[----:B------:R-:W-:Y:S01]  /*d9b0*/  LOP3.LUT R66, R68, R87, RZ, 0x3c, !PT ;  /* 0x0000005744427212 */ /* 0x000fe200078e3cff */
[----:B------:R-:W-:Y:S01]  /*d9c0*/  IMAD.IADD R87, R87, 0x1, -R86 ;  /* 0x0000000157577824 */ /* 0x000fe200078e0a56 */
[----:B------:R-:W-:Y:S01]  /*d9d0*/  SHF.L.W.U32.HI R103, R70, 0x18, R70 ;  /* 0x0000001846677819 */ /* 0x000fe20000010e46 */
[----:B------:R-:W-:Y:S01]  /*d9e0*/  IMAD.IADD R105, R90, 0x1, -R101 ;  /* 0x000000015a697824 */ /* 0x000fe200078e0a65 */
[----:B------:R-:W-:-:S02]  /*d9f0*/  SHF.L.W.U32.HI R86, R86, 0x14, R86 ;  /* 0x0000001456567819 */ /* 0x000fc40000010e56 */
[----:B------:R-:W-:Y:S01]  /*da00*/  LOP3.LUT R68, R97, R88, RZ, 0x3c, !PT ;  /* 0x0000005861447212 */ /* 0x000fe200078e3cff */
[--C-:B------:R-:W-:Y:S01]  /*da10*/  IMAD.IADD R88, R88, 0x1, -R93.reuse ;  /* 0x0000000158587824 */ /* 0x100fe200078e0a5d */
[----:B------:R-:W-:Y:S02]  /*da20*/  LOP3.LUT R79, R94, R89, RZ, 0x3c, !PT ;  /* 0x000000595e4f7212 */ /* 0x000fe400078e3cff */
[----:B------:R-:W-:Y:S01]  /*da30*/  SHF.L.W.U32.HI R70, R93, 0x14, R93 ;  /* 0x000000145d467819 */ /* 0x000fe20000010e5d */
[----:B------:R-:W-:Y:S01]  /*da40*/  IMAD.IADD R93, R95, 0x1, -R66 ;  /* 0x000000015f5d7824 */ /* 0x000fe200078e0a42 */
[----:B------:R-:W-:Y:S02]  /*da50*/  SHF.L.W.U32.HI R97, R96, 0x14, R96 ;  /* 0x0000001460617819 */ /* 0x000fe40000010e60 */
[----:B------:R-:W-:Y:S02]  /*da60*/  SHF.L.W.U32.HI R101, R101, 0x14, R101 ;  /* 0x0000001465657819 */ /* 0x000fe40000010e65 */
[----:B------:R-:W-:-:S02]  /*da70*/  LOP3.LUT R103, R103, R90, RZ, 0x3c, !PT ;  /* 0x0000005a67677212 */ /* 0x000fc400078e3cff */
[----:B------:R-:W-:Y:S01]  /*da80*/  LOP3.LUT R94, R86, R95, RZ, 0x3c, !PT ;  /* 0x0000005f565e7212 */ /* 0x000fe200078e3cff */
[----:B------:R-:W-:Y:S01]  /*da90*/  IMAD.IADD R86, R89, 0x1, -R96 ;  /* 0x0000000159567824 */ /* 0x000fe200078e0a60 */
[----:B------:R-:W-:Y:S02]  /*daa0*/  SHF.L.W.U32.HI R66, R66, 0x10, R66 ;  /* 0x0000001042427819 */ /* 0x000fe40000010e42 */
[--C-:B------:R-:W-:Y:S02]  /*dab0*/  SHF.L.W.U32.HI R69, R68, 0x10, R68.reuse ;  /* 0x0000001044457819 */ /* 0x100fe40000010e44 */
        /* <DEDUP_REMOVED lines=16> */
.L_x_55:
[----:B------:R-:W-:Y:S05]  /*dbc0*/  @P0 BRA `(.L_x_56) ;  /* 0xfffffff800640947 */ /* 0x000fea000383ffff */
.L_x_50:
[----:B------:R-:W-:Y:S01]  /*dbd0*/  LOP3.LUT R74, R27, R90, R74, 0x60, !PT ;  /* 0x0000005a1b4a7212 */ /* 0x000fe200078e604a */
[----:B------:R-:W0:Y:S01]  /*dbe0*/  LDCU UR5, c[0x0][0x3ac] ;  /* 0x00007580ff0577ac */ /* 0x000e220008000800 */
[----:B------:R-:W-:Y:S02]  /*dbf0*/  LOP3.LUT R71, R28, R89, R71, 0x60, !PT ;  /* 0x000000591c477212 */ /* 0x000fe400078e6047 */
[----:B------:R-:W-:Y:S01]  /*dc00*/  LOP3.LUT R72, R29, R88, R72, 0x60, !PT ;  /* 0x000000581d487212 */ /* 0x000fe200078e6048 */
[----:B------:R-:W-:Y:S01]  /*dc10*/  UIADD3 UR4, UPT, UPT, UR4, 0x1, URZ ;  /* 0x0000000104047890 */ /* 0x000fe2000fffe0ff */
[----:B------:R-:W-:Y:S02]  /*dc20*/  LOP3.LUT R67, R30, R87, R67, 0x60, !PT ;  /* 0x000000571e437212 */ /* 0x000fe400078e6043 */
[----:B------:R-:W-:Y:S02]  /*dc30*/  LOP3.LUT R96, R31, R96, R98, 0x60, !PT ;  /* 0x000000601f607212 */ /* 0x000fe400078e6062 */
[----:B------:R-:W-:-:S02]  /*dc40*/  LOP3.LUT R71, R72, R71, R74, 0x96, !PT ;  /* 0x0000004748477212 */ /* 0x000fc400078e964a */
[----:B------:R-:W-:Y:S02]  /*dc50*/  LOP3.LUT R97, R32, R97, R99, 0x60, !PT ;  /* 0x0000006120617212 */ /* 0x000fe400078e6063 */
[----:B------:R-:W-:Y:S02]  /*dc60*/  LOP3.LUT R84, R33, R95, R84, 0x60, !PT ;  /* 0x0000005f21547212 */ /* 0x000fe400078e6054 */
[----:B------:R-:W-:Y:S02]  /*dc70*/  LOP3.LUT R67, R96, R67, R71, 0x96, !PT ;  /* 0x0000004360437212 */ /* 0x000fe400078e9647 */
[----:B------:R-:W-:Y:S01]  /*dc80*/  LOP3.LUT R83, R34, R94, R83, 0x60, !PT ;  /* 0x0000005e22537212 */ /* 0x000fe200078e6053 */
[----:B0-----:R-:W-:Y:S01]  /*dc90*/  UISETP.NE.AND UP0, UPT, UR4, UR5, UPT ;  /* 0x000000050400728c */ /* 0x001fe2000bf05270 */
        /* <DEDUP_REMOVED lines=12> */
[----:B------:R-:W-:-:S04]  /*dd60*/  LOP3.LUT R67, R66, R69, R67, 0x96, !PT ;  /* 0x0000004542437212 */ /* 0x000fc800078e9643 */
[----:B------:R-:W-:-:S04]  /*dd70*/  LOP3.LUT R67, R68, R67, RZ, 0x3c, !PT ;  /* 0x0000004344437212 */ /* 0x000fc800078e3cff */
[----:B------:R-:W-:-:S04]  /*dd80*/  SHF.R.U32.HI R66, RZ, 0x10, R67 ;  /* 0x00000010ff427819 */ /* 0x000fc80000011643 */
[----:B------:R-:W-:-:S04]  /*dd90*/  LOP3.LUT R66, R66, R67, RZ, 0x3c, !PT ;  /* 0x0000004342427212 */ /* 0x000fc800078e3cff */
[----:B------:R-:W-:-:S04]  /*dda0*/  SHF.R.U32.HI R67, RZ, 0x8, R66 ;  /* 0x00000008ff437819 */ /* 0x000fc80000011642 */
[----:B------:R-:W-:-:S04]  /*ddb0*/  LOP3.LUT R67, R67, R66, RZ, 0x3c, !PT ;  /* 0x0000004243437212 */ /* 0x000fc800078e3cff */
[----:B------:R-:W-:-:S04]  /*ddc0*/  SHF.R.U32.HI R66, RZ, 0x4, R67 ;  /* 0x00000004ff427819 */ /* 0x000fc80000011643 */
[----:B------:R-:W-:Y:S02]  /*ddd0*/  LOP3.LUT R67, R66, R67, RZ, 0x3c, !PT ;  /* 0x0000004342437212 */ /* 0x000fe400078e3cff */
[----:B------:R-:W-:Y:S02]  /*dde0*/  SHF.R.U32.HI R66, RZ, 0x2, R85 ;  /* 0x00000002ff427819 */ /* 0x000fe40000011655 */
[----:B------:R-:W-:Y:S02]  /*ddf0*/  SHF.R.U32.HI R68, RZ, 0x2, R67 ;  /* 0x00000002ff447819 */ /* 0x000fe40000011643 */
[----:B------:R-:W-:Y:S02]  /*de00*/  LOP3.LUT R66, R66, R85, RZ, 0x3c, !PT ;  /* 0x0000005542427212 */ /* 0x000fe400078e3cff */
[----:B------:R-:W-:-:S04]  /*de10*/  LOP3.LUT R67, R68, R67, RZ, 0x3c, !PT ;  /* 0x0000004344437212 */ /* 0x000fc800078e3cff */
[----:B------:R-:W-:-:S04]  /*de20*/  LOP3.LUT R68, R67, R66, RZ, 0x3c, !PT ;  /* 0x0000004243447212 */ /* 0x000fc800078e3cff */
[----:B------:R-:W-:-:S04]  /*de30*/  SHF.R.U32.HI R68, RZ, 0x1, R68 ;  /* 0x00000001ff447819 */ /* 0x000fc80000011644 */
[----:B------:R-:W-:-:S04]  /*de40*/  LOP3.LUT R68, R67, R66, R68, 0x96, !PT ;  /* 0x0000004243447212 */ /* 0x000fc800078e9644 */
[----:B------:R-:W-:-:S05]  /*de50*/  LOP3.LUT R67, R68, 0x1, RZ, 0xc, !PT ;  /* 0x0000000144437812 */ /* 0x000fca00078e0cff */
[----:B------:R-:W-:Y:S01]  /*de60*/  IMAD.IADD R42, R67, 0x1, R42 ;  /* 0x00000001432a7824 */ /* 0x000fe200078e022a */
[----:B------:R-:W-:Y:S06]  /*de70*/  BRA.U UP0, `(.L_x_57) ;  /* 0xffffffa900547547 */ /* 0x000fec000b83ffff */
.L_x_16:
[----:B------:R-:W0:Y:S01]  /*de80*/  S2R R0, SR_LANEID ;  /* 0x0000000000007919 */ /* 0x000e220000000000 */
[----:B------:R-:W1:Y:S08]  /*de90*/  REDUX.SUM UR5, R42 ;  /* 0x000000002a0573c4 */ /* 0x000e70000000c000 */
[----:B------:R-:W2:Y:S01]  /*dea0*/  LDC.64 R2, c[0x0][0x3b0] ;  /* 0x0000ec00ff027b82 */ /* 0x000ea20000000a00 */
[----:B------:R-:W-:-:S02]  /*deb0*/  VOTEU.ANY UR4, UPT, PT ;  /* 0x0000000000047886 */ /* 0x000fc400038e0100 */
[----:B------:R-:W-:Y:S01]  /*dec0*/  UFLO.U32 UR4, UR4 ;  /* 0x00000004000472bd */ /* 0x000fe200080e0000 */
[----:B-1----:R-:W-:-:S05]  /*ded0*/  IMAD.U32 R5, RZ, RZ, UR5 ;  /* 0x00000005ff057e24 */ /* 0x002fca000f8e00ff */
[----:B0-----:R-:W-:-:S13]  /*dee0*/  ISETP.EQ.U32.AND P0, PT, R0, UR4, PT ;  /* 0x0000000400007c0c */ /* 0x001fda000bf02070 */
[----:B--2---:R-:W-:Y:S01]  /*def0*/  @P0 REDG.E.ADD.STRONG.GPU desc[UR6][R2.64], R5 ;  /* 0x000000050200098e */ /* 0x004fe2000c12e106 */
[----:B------:R-:W-:Y:S05]  /*df00*/  EXIT ;  /* 0x000000000000794d */ /* 0x000fea0003800000 */
.L_x_58:
[----:B------:R-:W-:-:S00]  /*df10*/  BRA `(.L_x_58) ;  /* 0xfffffffc00fc7947 */ /* 0x000fc0000383ffff */
[----:B------:R-:W-:-:S00]  /*df20*/  NOP ;  /* 0x0000000000007918 */ /* 0x000fc00000000000 */
        /* <DEDUP_REMOVED lines=13> */
.L_x_113:


//--------------------- .text._Z18linear_bias_kernelyiiPjS_iPiii --------------------------
	.section	.text._Z18linear_bias_kernelyiiPjS_iPiii,"ax",@progbits
	.align	128
        .global         _Z18linear_bias_kernelyiiPjS_iPiii
        .type           _Z18linear_bias_kernelyiiPjS_iPiii,@function
        .size           _Z18linear_bias_kernelyiiPjS_iPiii,(.L_x_114 - _Z18linear_bias_kernelyiiPjS_iPiii)
        .other          _Z18linear_bias_kernelyiiPjS_iPiii,@"STO_CUDA_ENTRY STV_DEFAULT"
_Z18linear_bias_kernelyiiPjS_iPiii:
.text._Z18linear_bias_kernelyiiPjS_iPiii:
        /* <DEDUP_REMOVED lines=12> */
[----:B------:R-:W-:Y:S01]  /*00c0*/  LOP3.LUT R5, R15, 0x159a55e5, RZ, 0x3c, !PT ;  /* 0x159a55e50f057812 */ /* 0x000fe200078e3cff */
[----:B0-----:R-:W-:Y:S01]  /*00d0*/  IMAD R17, R17, UR4, R0 ;  /* 0x0000000411117c24 */ /* 0x001fe2000f8e0200 */
[C---:B------:R-:W-:Y:S01]  /*00e0*/  IADD3 R0, PT, PT, R15.reuse, 0x64f0c9, R2 ;  /* 0x0064f0c90f007810 */ /* 0x040fe20007ffe002 */
[C---:B------:R-:W-:Y:S01]  /*00f0*/  VIADD R7, R2.reuse, 0x1f123bb5 ;  /* 0x1f123bb502077836 */ /* 0x040fe20000000000 */
[----:B------:R-:W-:Y:S01]  /*0100*/  LOP3.LUT R9, R2, 0x5491333, RZ, 0x3c, !PT ;  /* 0x0549133302097812 */ /* 0x000fe200078e3cff */
[----:B------:R-:W-:Y:S01]  /*0110*/  VIADD R2, R15, 0x75bcd15 ;  /* 0x075bcd150f027836 */ /* 0x000fe20000000000 */
[----:B------:R-:W-:-:S03]  /*0120*/  ISETP.NE.AND P0, PT, R17, RZ, PT ;  /* 0x000000ff1100720c */ /* 0x000fc60003f05270 */
[----:B------:R-:W-:-:S10]  /*0130*/  IMAD.MOV.U32 R3, RZ, RZ, R2 ;  /* 0x000000ffff037224 */ /* 0x000fd400078e0002 */
[----:B--2---:R-:W-:Y:S05]  /*0140*/  @!P0 BRA `(.L_x_60) ;  /* 0x0000003400408947 */ /* 0x004fea0003800000 */
[----:B------:R-:W-:Y:S01]  /*0150*/  IMAD.MOV.U32 R6, RZ, RZ, R5 ;  /* 0x000000ffff067224 */ /* 0x000fe200078e0005 */
[----:B------:R-:W-:Y:S01]  /*0160*/  SHF.R.S32.HI R16, RZ, 0x1f, R17 ;  /* 0x0000001fff107819 */ /* 0x000fe20000011411 */
[----:B------:R-:W-:Y:S02]  /*0170*/  IMAD.MOV.U32 R8, RZ, RZ, R7 ;  /* 0x000000ffff087224 */ /* 0x000fe400078e0007 */
[----:B------:R-:W-:Y:S02]  /*0180*/  IMAD.MOV.U32 R10, RZ, RZ, R9 ;  /* 0x000000ffff0a7224 */ /* 0x000fe400078e0009 */
[----:B------:R-:W-:Y:S02]  /*0190*/  IMAD.MOV.U32 R14, RZ, RZ, R11 ;  /* 0x000000ffff0e7224 */ /* 0x000fe400078e000b */
[----:B------:R-:W-:-:S07]  /*01a0*/  IMAD.MOV.U32 R18, RZ, RZ, RZ ;  /* 0x000000ffff127224 */ /* 0x000fce00078e00ff */
.L_x_69:
[----:B------:R-:W-:Y:S01]  /*01b0*/  LOP3.LUT R29, R17, 0x3, RZ, 0xc0, !PT ;  /* 0x00000003111d7812 */ /* 0x000fe200078ec0ff */
[----:B------:R-:W-:Y:S03]  /*01c0*/  BSSY.RECONVERGENT B1, `(.L_x_61) ;  /* 0x0000342000017945 */ /* 0x000fe60003800200 */
[----:B------:R-:W-:-:S04]  /*01d0*/  ISETP.NE.U32.AND P0, PT, R29, RZ, PT ;  /* 0x000000ff1d00720c */ /* 0x000fc80003f05070 */
[----:B------:R-:W-:-:S13]  /*01e0*/  ISETP.NE.AND.EX P0, PT, RZ, RZ, PT, P0 ;  /* 0x000000ffff00720c */ /* 0x000fda0003f05300 */
[----:B------:R-:W-:Y:S05]  /*01f0*/  @!P0 BRA `(.L_x_62) ;  /* 0x0000003000f88947 */ /* 0x000fea0003800000 */
[----:B------:R-:W0:Y:S01]  /*0200*/  LDC.64 R12, c[0x4][RZ] ;  /* 0x01000000ff0c7b82 */ /* 0x000e220000000a00 */
[----:B------:R-:W-:Y:S02]  /*0210*/  IMAD.MOV.U32 R11, RZ, RZ, RZ ;  /* 0x000000ffff0b7224 */ /* 0x000fe400078e00ff */
[----:B------:R-:W-:Y:S02]  /*0220*/  IMAD.MOV.U32 R9, RZ, RZ, RZ ;  /* 0x000000ffff097224 */ /* 0x000fe400078e00ff */
[----:B------:R-:W-:Y:S02]  /*0230*/  IMAD.MOV.U32 R7, RZ, RZ, RZ ;  /* 0x000000ffff077224 */ /* 0x000fe400078e00ff */
[----:B------:R-:W-:Y:S02]  /*0240*/  IMAD.MOV.U32 R5, RZ, RZ, RZ ;  /* 0x000000ffff057224 */ /* 0x000fe400078e00ff */
[----:B------:R-:W-:Y:S02]  /*0250*/  IMAD.MOV.U32 R3, RZ, RZ, RZ ;  /* 0x000000ffff037224 */ /* 0x000fe400078e00ff */
[----:B------:R-:W-:-:S02]  /*0260*/  IMAD.MOV.U32 R31, RZ, RZ, RZ ;  /* 0x000000ffff1f7224 */ /* 0x000fc400078e00ff */
[----:B0-----:R-:W-:-:S07]  /*0270*/  IMAD.WIDE.U32 R12, R18, 0xc80, R12 ;  /* 0x00000c80120c7825 */ /* 0x001fce00078e000c */
.L_x_64:
[C---:B------:R-:W-:Y:S01]  /*0280*/  IMAD.SHL.U32 R20, R31.reuse, 0x4, RZ ;  /* 0x000000041f147824 */ /* 0x040fe200078e00ff */
[----:B------:R-:W-:Y:S01]  /*0290*/  UMOV UR4, URZ ;  /* 0x000000ff00047c82 */ /* 0x000fe20008000000 */
[----:B------:R-:W-:-:S03]  /*02a0*/  IMAD.SHL.U32 R28, R31, 0x20, RZ ;  /* 0x000000201f1c7824 */ /* 0x000fc600078e00ff */
[----:B------:R-:W-:Y:S01]  /*02b0*/  ISETP.EQ.AND P0, PT, R20, -0x4, PT ;  /* 0xfffffffc1400780c */ /* 0x000fe20003f02270 */
[----:B------:R-:W-:Y:S01]  /*02c0*/  VIADD R33, R28, 0x1 ;  /* 0x000000011c217836 */ /* 0x000fe20000000000 */
[----:B------:R-:W-:Y:S01]  /*02d0*/  ISETP.EQ.AND P1, PT, R20, RZ, PT ;  /* 0x000000ff1400720c */ /* 0x000fe20003f22270 */
[----:B------:R-:W-:Y:S01]  /*02e0*/  VIADD R35, R28, 0x2 ;  /* 0x000000021c237836 */ /* 0x000fe20000000000 */
[----:B------:R-:W-:Y:S01]  /*02f0*/  ISETP.EQ.AND P2, PT, R20, 0x4, PT ;  /* 0x000000041400780c */ /* 0x000fe20003f42270 */
[----:B------:R-:W-:Y:S01]  /*0300*/  VIADD R37, R28, 0x3 ;  /* 0x000000031c257836 */ /* 0x000fe20000000000 */
[----:B------:R-:W-:Y:S01]  /*0310*/  ISETP.EQ.AND P3, PT, R20, 0x8, PT ;  /* 0x000000081400780c */ /* 0x000fe20003f62270 */
[C---:B------:R-:W-:Y:S02]  /*0320*/  VIADD R39, R28.reuse, 0x4 ;  /* 0x000000041c277836 */ /* 0x040fe40000000000 */
[C---:B------:R-:W-:Y:S02]  /*0330*/  VIADD R41, R28.reuse, 0x5 ;  /* 0x000000051c297836 */ /* 0x040fe40000000000 */
[----:B------:R-:W-:-:S02]  /*0340*/  VIADD R43, R28, 0x6 ;  /* 0x000000061c2b7836 */ /* 0x000fc40000000000 */
[----:B------:R-:W-:Y:S01]  /*0350*/  @P0 IMAD.MOV.U32 R19, RZ, RZ, R0 ;  /* 0x000000ffff130224 */ /* 0x000fe200078e0000 */
[C---:B------:R-:W-:Y:S01]  /*0360*/  ISETP.EQ.AND P0, PT, R20.reuse, 0xc, PT ;  /* 0x0000000c1400780c */ /* 0x040fe20003f02270 */
[----:B------:R-:W-:Y:S01]  /*0370*/  @P1 IMAD.MOV.U32 R19, RZ, RZ, R2 ;  /* 0x000000ffff131224 */ /* 0x000fe200078e0002 */
[C---:B------:R-:W-:Y:S01]  /*0380*/  ISETP.EQ.AND P1, PT, R20.reuse, 0x10, PT ;  /* 0x000000101400780c */ /* 0x040fe20003f22270 */
[----:B------:R-:W-:Y:S01]  /*0390*/  @P2 IMAD.MOV.U32 R19, RZ, RZ, R6 ;  /* 0x000000ffff132224 */ /* 0x000fe200078e0006 */
[C---:B------:R-:W-:Y:S01]  /*03a0*/  ISETP.EQ.AND P2, PT, R20.reuse, 0x14, PT ;  /* 0x000000141400780c */ /* 0x040fe20003f42270 */
[----:B------:R-:W-:Y:S01]  /*03b0*/  @P3 IMAD.MOV.U32 R19, RZ, RZ, R8 ;  /* 0x000000ffff133224 */ /* 0x000fe200078e0008 */
[----:B------:R-:W-:Y:S01]  /*03c0*/  ISETP.EQ.AND P3, PT, R20, 0x18, PT ;  /* 0x000000181400780c */ /* 0x000fe20003f62270 */
[C---:B------:R-:W-:Y:S02]  /*03d0*/  VIADD R45, R28.reuse, 0x7 ;  /* 0x000000071c2d7836 */ /* 0x040fe40000000000 */
[----:B------:R-:W-:-:S02]  /*03e0*/  VIADD R47, R28, 0x8 ;  /* 0x000000081c2f7836 */ /* 0x000fc40000000000 */
[----:B------:R-:W-:Y:S02]  /*03f0*/  VIADD R49, R28, 0x9 ;  /* 0x000000091c317836 */ /* 0x000fe40000000000 */
[----:B------:R-:W-:Y:S01]  /*0400*/  @P0 IMAD.MOV.U32 R19, RZ, RZ, R10 ;  /* 0x000000ffff130224 */ /* 0x000fe200078e000a */
[C---:B------:R-:W-:Y:S01]  /*0410*/  ISETP.EQ.AND P0, PT, R20.reuse, 0x1c, PT ;  /* 0x0000001c1400780c */ /* 0x040fe20003f02270 */
[----:B------:R-:W-:Y:S01]  /*0420*/  @P1 IMAD.MOV.U32 R19, RZ, RZ, R14 ;  /* 0x000000ffff131224 */ /* 0x000fe200078e000e */
[C---:B------:R-:W-:Y:S01]  /*0430*/  ISETP.EQ.AND P1, PT, R20.reuse, 0x20, PT ;  /* 0x000000201400780c */ /* 0x040fe20003f22270 */
[--C-:B------:R-:W-:Y:S01]  /*0440*/  @P2 IMAD.MOV.U32 R19, RZ, RZ, R0.reuse ;  /* 0x000000ffff132224 */ /* 0x100fe200078e0000 */
[C---:B------:R-:W-:Y:S01]  /*0450*/  ISETP.EQ.AND P2, PT, R20.reuse, 0x24, PT ;  /* 0x000000241400780c */ /* 0x040fe20003f42270 */
[----:B------:R-:W-:Y:S01]  /*0460*/  @P3 IMAD.MOV.U32 R19, RZ, RZ, R0 ;  /* 0x000000ffff133224 */ /* 0x000fe200078e0000 */
[----:B------:R-:W-:Y:S01]  /*0470*/  ISETP.EQ.AND P3, PT, R20, 0x28, PT ;  /* 0x000000281400780c */ /* 0x000fe20003f62270 */
[----:B------:R-:W-:-:S02]  /*0480*/  VIADD R50, R28, 0xa ;  /* 0x0000000a1c327836 */ /* 0x000fc40000000000 */
[C---:B------:R-:W-:Y:S02]  /*0490*/  VIADD R51, R28.reuse, 0xb ;  /* 0x0000000b1c337836 */ /* 0x040fe40000000000 */
[C---:B------:R-:W-:Y:S02]  /*04a0*/  VIADD R52, R28.reuse, 0xc ;  /* 0x0000000c1c347836 */ /* 0x040fe40000000000 */
[--C-:B------:R-:W-:Y:S02]  /*04b0*/  @P0 IMAD.MOV.U32 R19, RZ, RZ, R0.reuse ;  /* 0x000000ffff130224 */ /* 0x100fe400078e0000 */
[--C-:B------:R-:W-:Y:S02]  /*04c0*/  @P1 IMAD.MOV.U32 R19, RZ, RZ, R0.reuse ;  /* 0x000000ffff131224 */ /* 0x100fe400078e0000 */
[----:B------:R-:W-:Y:S02]  /*04d0*/  @P2 IMAD.MOV.U32 R19, RZ, RZ, R0 ;  /* 0x000000ffff132224 */ /* 0x000fe400078e0000 */
[----:B------:R-:W-:-:S02]  /*04e0*/  VIADD R53, R28, 0xd ;  /* 0x0000000d1c357836 */ /* 0x000fc40000000000 */
[C---:B------:R-:W-:Y:S02]  /*04f0*/  VIADD R54, R28.reuse, 0xe ;  /* 0x0000000e1c367836 */ /* 0x040fe40000000000 */
[----:B------:R-:W-:Y:S02]  /*0500*/  @P3 IMAD.MOV.U32 R19, RZ, RZ, R0 ;  /* 0x000000ffff133224 */ /* 0x000fe400078e0000 */
[----:B------:R-:W-:-:S07]  /*0510*/  VIADD R28, R28, 0xf ;  /* 0x0000000f1c1c7836 */ /* 0x000fce0000000000 */
.L_x_63:
[----:B------:R-:W-:-:S04]  /*0520*/  SHF.R.U32.HI R55, RZ, UR4, R19 ;  /* 0x00000004ff377c19 */ /* 0x000fc80008011613 */
[----:B------:R-:W-:-:S04]  /*0530*/  LOP3.LUT R20, R55, 0x1, RZ, 0xc0, !PT ;  /* 0x0000000137147812 */ /* 0x000fc800078ec0ff */
[----:B------:R-:W-:-:S13]  /*0540*/  ISETP.NE.U32.AND P0, PT, R20, 0x1, PT ;  /* 0x000000011400780c */ /* 0x000fda0003f05070 */
[----:B------:R-:W-:-:S05]  /*0550*/  @!P0 LEA R20, R31, UR4, 0x5 ;  /* 0x000000041f148c11 */ /* 0x000fca000f8e28ff */
[----:B------:R-:W-:-:S04]  /*0560*/  @!P0 IMAD R25, R20, 0x5, RZ ;  /* 0x0000000514198824 */ /* 0x000fc800078e02ff */
[----:B------:R-:W-:Y:S01]  /*0570*/  @!P0 IMAD.WIDE.U32 R24, R25, 0x4, R12 ;  /* 0x0000000419188825 */ /* 0x000fe200078e000c */
[----:B------:R-:W-:-:S04]  /*0580*/  R2P PR, R55, 0x7e ;  /* 0x0000007e37007804 */ /* 0x000fc80000000000 */
[----:B------:R-:W2:Y:S04]  /*0590*/  @!P0 LDG.E R26, desc[UR10][R24.64] ;  /* 0x0000000a181a8981 */ /* 0x000ea8000c1e1900 */
[----:B------:R-:W3:Y:S04]  /*05a0*/  @!P0 LDG.E R56, desc[UR10][R24.64+0x4] ;  /* 0x0000040a18388981 */ /* 0x000ee8000c1e1900 */
[----:B------:R-:W4:Y:S04]  /*05b0*/  @!P0 LDG.E R58, desc[UR10][R24.64+0x8] ;  /* 0x0000080a183a8981 */ /* 0x000f28000c1e1900 */
[----:B------:R-:W5:Y:S04]  /*05c0*/  @!P0 LDG.E R60, desc[UR10][R24.64+0xc] ;  /* 0x00000c0a183c8981 */ /* 0x000f68000c1e1900 */
[----:B------:R0:W5:Y:S01]  /*05d0*/  @!P0 LDG.E R62, desc[UR10][R24.64+0x10] ;  /* 0x0000100a183e8981 */ /* 0x000162000c1e1900 */
[----:B------:R-:W-:-:S04]  /*05e0*/  @P1 VIADD R20, R33, UR4 ;  /* 0x0000000421141c36 */ /* 0x000fc80008000000 */
[----:B------:R-:W-:-:S04]  /*05f0*/  @P1 IMAD R23, R20, 0x5, RZ ;  /* 0x0000000514171824 */ /* 0x000fc800078e02ff */
[----:B------:R-:W-:-:S05]  /*0600*/  @P1 IMAD.WIDE.U32 R22, R23, 0x4, R12 ;  /* 0x0000000417161825 */ /* 0x000fca00078e000c */
[----:B------:R-:W5:Y:S01]  /*0610*/  @P1 LDG.E R32, desc[UR10][R22.64] ;  /* 0x0000000a16201981 */ /* 0x000f62000c1e1900 */
[----:B------:R-:W-:Y:S02]  /*0620*/  @P2 VIADD R20, R35, UR4 ;  /* 0x0000000423142c36 */ /* 0x000fe40008000000 */
[----:B0-----:R-:W-:Y:S01]  /*0630*/  @P3 VIADD R24, R37, UR4 ;  /* 0x0000000425183c36 */ /* 0x001fe20008000000 */
[----:B------:R-:W5:Y:S01]  /*0640*/  @P1 LDG.E R30, desc[UR10][R22.64+0x4] ;  /* 0x0000040a161e1981 */ /* 0x000f62000c1e1900 */
[----:B------:R-:W-:Y:S02]  /*0650*/  @P2 IMAD R21, R20, 0x5, RZ ;  /* 0x0000000514152824 */ /* 0x000fe400078e02ff */
[----:B------:R-:W-:Y:S01]  /*0660*/  @P3 IMAD R25, R24, 0x5, RZ ;  /* 0x0000000518193824 */ /* 0x000fe200078e02ff */
[----:B------:R-:W5:Y:S01]  /*0670*/  @P1 LDG.E R34, desc[UR10][R22.64+0x8] ;  /* 0x0000080a16221981 */ /* 0x000f62000c1e1900 */
[----:B------:R-:W-:-:S03]  /*0680*/  @P2 IMAD.WIDE.U32 R20, R21, 0x4, R12 ;  /* 0x0000000415142825 */ /* 0x000fc600078e000c */
[----:B------:R-:W5:Y:S01]  /*0690*/  @P1 LDG.E R36, desc[UR10][R22.64+0xc] ;  /* 0x00000c0a16241981 */ /* 0x000f62000c1e1900 */
[----:B------:R-:W-:-:S03]  /*06a0*/  @P3 IMAD.WIDE.U32 R24, R25, 0x4, R12 ;  /* 0x0000000419183825 */ /* 0x000fc600078e000c */
[----:B------:R0:W5:Y:S04]  /*06b0*/  @P1 LDG.E R38, desc[UR10][R22.64+0x10] ;  /* 0x0000100a16261981 */ /* 0x000168000c1e1900 */
[----:B------:R-:W5:Y:S04]  /*06c0*/  @P2 LDG.E R40, desc[UR10][R20.64] ;  /* 0x0000000a14282981 */ /* 0x000f68000c1e1900 */
[----:B------:R-:W5:Y:S01]  /*06d0*/  @P2 LDG.E R46, desc[UR10][R20.64+0x4] ;  /* 0x0000040a142e2981 */ /* 0x000f62000c1e1900 */
[----:B0-----:R-:W-:-:S03]  /*06e0*/  @P5 VIADD R22, R41, UR4 ;  /* 0x0000000429165c36 */ /* 0x001fc60008000000 */
[----:B------:R-:W5:Y:S04]  /*06f0*/  @P2 LDG.E R44, desc[UR10][R20.64+0x8] ;  /* 0x0000080a142c2981 */ /* 0x000f68000c1e1900 */
[----:B------:R-:W5:Y:S01]  /*0700*/  @P2 LDG.E R42, desc[UR10][R20.64+0xc] ;  /* 0x00000c0a142a2981 */ /* 0x000f62000c1e1900 */
[----:B------:R-:W-:-:S03]  /*0710*/  @P5 IMAD R27, R22, 0x5, RZ ;  /* 0x00000005161b5824 */ /* 0x000fc600078e02ff */
[----:B------:R0:W5:Y:S04]  /*0720*/  @P2 LDG.E R48, desc[UR10][R20.64+0x10] ;  /* 0x0000100a14302981 */ /* 0x000168000c1e1900 */
[----:B------:R-:W5:Y:S01]  /*0730*/  @P3 LDG.E R64, desc[UR10][R24.64+0x10] ;  /* 0x0000100a18403981 */ /* 0x000f62000c1e1900 */
[----:B--2---:R-:W-:Y:S01]  /*0740*/  @!P0 LOP3.LUT R3, R3, R26, RZ, 0x3c, !PT ;  /* 0x0000001a03038212 */ /* 0x004fe200078e3cff */
[----:B------:R-:W-:Y:S01]  /*0750*/  @P4 VIADD R26, R39, UR4 ;  /* 0x00000004271a4c36 */ /* 0x000fe20008000000 */
[----:B---3--:R-:W-:Y:S02]  /*0760*/  @!P0 LOP3.LUT R5, R5, R56, RZ, 0x3c, !PT ;  /* 0x0000003805058212 */ /* 0x008fe400078e3cff */
[----:B----4-:R-:W-:Y:S02]  /*0770*/  @!P0 LOP3.LUT R7, R7, R58, RZ, 0x3c, !PT ;  /* 0x0000003a07078212 */ /* 0x010fe400078e3cff */
[----:B-----5:R-:W-:-:S02]  /*0780*/  @!P0 LOP3.LUT R9, R9, R60, RZ, 0x3c, !PT ;  /* 0x0000003c09098212 */ /* 0x020fc400078e3cff */
[----:B------:R-:W-:Y:S01]  /*0790*/  @!P0 LOP3.LUT R11, R11, R62, RZ, 0x3c, !PT ;  /* 0x0000003e0b0b8212 */ /* 0x000fe200078e3cff */
[----:B------:R-:W-:Y:S01]  /*07a0*/  @P4 IMAD R23, R26, 0x5, RZ ;  /* 0x000000051a174824 */ /* 0x000fe200078e02ff */
[----:B------:R-:W-:Y:S01]  /*07b0*/  LOP3.LUT P0, RZ, R55, 0x80, RZ, 0xc0, !PT ;  /* 0x0000008037ff7812 */ /* 0x000fe2000780c0ff */
[----:B------:R-:W-:Y:S01]  /*07c0*/  @P6 VIADD R26, R43, UR4 ;  /* 0x000000042b1a6c36 */ /* 0x000fe20008000000 */
[----:B------:R-:W2:Y:S01]  /*07d0*/  @P3 LDG.E R56, desc[UR10][R24.64] ;  /* 0x0000000a18383981 */ /* 0x000ea2000c1e1900 */
[----:B0-----:R-:W-:-:S03]  /*07e0*/  @P4 IMAD.WIDE.U32 R20, R23, 0x4, R12 ;  /* 0x0000000417144825 */ /* 0x001fc600078e000c */
[----:B------:R-:W3:Y:S01]  /*07f0*/  @P3 LDG.E R58, desc[UR10][R24.64+0x4] ;  /* 0x0000040a183a3981 */ /* 0x000ee2000c1e1900 */
[----:B------:R-:W-:-:S03]  /*0800*/  @P6 IMAD R57, R26, 0x5, RZ ;  /* 0x000000051a396824 */ /* 0x000fc600078e02ff */
[----:B------:R-:W4:Y:S01]  /*0810*/  @P3 LDG.E R60, desc[UR10][R24.64+0x8] ;  /* 0x0000080a183c3981 */ /* 0x000f22000c1e1900 */
[----:B------:R-:W-:-:S03]  /*0820*/  @P5 IMAD.WIDE.U32 R22, R27, 0x4, R12 ;  /* 0x000000041b165825 */ /* 0x000fc600078e000c */
[----:B------:R-:W5:Y:S01]  /*0830*/  @P3 LDG.E R62, desc[UR10][R24.64+0xc] ;  /* 0x00000c0a183e3981 */ /* 0x000f62000c1e1900 */
[----:B------:R-:W-:-:S03]  /*0840*/  @P0 VIADD R61, R45, UR4 ;  /* 0x000000042d3d0c36 */ /* 0x000fc60008000000 */
[----:B------:R-:W5:Y:S01]  /*0850*/  @P4 LDG.E R72, desc[UR10][R20.64] ;  /* 0x0000000a14484981 */ /* 0x000f62000c1e1900 */
[----:B------:R-:W-:-:S03]  /*0860*/  @P6 IMAD.WIDE.U32 R26, R57, 0x4, R12 ;  /* 0x00000004391a6825 */ /* 0x000fc600078e000c */
[----:B------:R-:W5:Y:S01]  /*0870*/  @P4 LDG.E R70, desc[UR10][R20.64+0x4] ;  /* 0x0000040a14464981 */ /* 0x000f62000c1e1900 */
[----:B------:R-:W-:-:S03]  /*0880*/  @P0 IMAD R71, R61, 0x5, RZ ;  /* 0x000000053d470824 */ /* 0x000fc600078e02ff */
[----:B------:R-:W5:Y:S04]  /*0890*/  @P4 LDG.E R68, desc[UR10][R20.64+0x8] ;  /* 0x0000080a14444981 */ /* 0x000f68000c1e1900 */
[----:B------:R-:W5:Y:S04]  /*08a0*/  @P4 LDG.E R66, desc[UR10][R20.64+0xc] ;  /* 0x00000c0a14424981 */ /* 0x000f68000c1e1900 */
[----:B------:R0:W5:Y:S04]  /*08b0*/  @P4 LDG.E R74, desc[UR10][R20.64+0x10] ;  /* 0x0000100a144a4981 */ /* 0x000168000c1e1900 */
[----:B------:R-:W5:Y:S04]  /*08c0*/  @P5 LDG.E R57, desc[UR10][R22.64] ;  /* 0x0000000a16395981 */ /* 0x000f68000c1e1900 */
[----:B------:R-:W5:Y:S04]  /*08d0*/  @P5 LDG.E R25, desc[UR10][R22.64+0x4] ;  /* 0x0000040a16195981 */ /* 0x000f68000c1e1900 */
[----:B------:R-:W5:Y:S01]  /*08e0*/  @P5 LDG.E R76, desc[UR10][R22.64+0x8] ;  /* 0x0000080a164c5981 */ /* 0x000f62000c1e1900 */
[----:B0-----:R-:W-:-:S03]  /*08f0*/  @P0 IMAD.WIDE.U32 R20, R71, 0x4, R12 ;  /* 0x0000000447140825 */ /* 0x001fc600078e000c */
[----:B------:R-:W5:Y:S04]  /*0900*/  @P5 LDG.E R24, desc[UR10][R22.64+0xc] ;  /* 0x00000c0a16185981 */ /* 0x000f68000c1e1900 */
[----:B------:R-:W5:Y:S01]  /*0910*/  @P5 LDG.E R59, desc[UR10][R22.64+0x10] ;  /* 0x0000100a163b5981 */ /* 0x000f62000c1e1900 */
[----:B------:R-:W-:-:S03]  /*0920*/  @P1 LOP3.LUT R3, R3, R32, RZ, 0x3c, !PT ;  /* 0x0000002003031212 */ /* 0x000fc600078e3cff */
        /* <DEDUP_REMOVED lines=44> */
[----:B------:R-:W-:-:S13]  /*0bf0*/  R2P PR, R55.B1, 0x7f ;  /* 0x0000007f37007804 */ /* 0x000fda0000001000 */
[----:B------:R-:W-:-:S04]  /*0c00*/  @P0 VIADD R20, R47, UR4 ;  /* 0x000000042f140c36 */ /* 0x000fc80008000000 */
[----:B------:R-:W-:-:S04]  /*0c10*/  @P0 IMAD R21, R20, 0x5, RZ ;  /* 0x0000000514150824 */ /* 0x000fc800078e02ff */
[----:B------:R-:W-:-:S05]  /*0c20*/  @P0 IMAD.WIDE.U32 R20, R21, 0x4, R12 ;  /* 0x0000000415140825 */ /* 0x000fca00078e000c */
[----:B------:R-:W2:Y:S04]  /*0c30*/  @P0 LDG.E R22, desc[UR10][R20.64] ;  /* 0x0000000a14160981 */ /* 0x000ea8000c1e1900 */
[----:B------:R-:W3:Y:S04]  /*0c40*/  @P0 LDG.E R24, desc[UR10][R20.64+0x4] ;  /* 0x0000040a14180981 */ /* 0x000ee8000c1e1900 */
[----:B------:R-:W4:Y:S04]  /*0c50*/  @P0 LDG.E R26, desc[UR10][R20.64+0x8] ;  /* 0x0000080a141a0981 */ /* 0x000f28000c1e1900 */
[----:B------:R-:W5:Y:S04]  /*0c60*/  @P0 LDG.E R30, desc[UR10][R20.64+0xc] ;  /* 0x00000c0a141e0981 */ /* 0x000f68000c1e1900 */
[----:B------:R0:W5:Y:S01]  /*0c70*/  @P0 LDG.E R32, desc[UR10][R20.64+0x10] ;  /* 0x0000100a14200981 */ /* 0x000162000c1e1900 */
[----:B------:R-:W-:-:S04]  /*0c80*/  @P2 VIADD R23, R50, UR4 ;  /* 0x0000000432172c36 */ /* 0x000fc80008000000 */
[----:B------:R-:W-:Y:S02]  /*0c90*/  @P2 IMAD R23, R23, 0x5, RZ ;  /* 0x0000000517172824 */ /* 0x000fe400078e02ff */
[----:B------:R-:W-:Y:S02]  /*0ca0*/  @P5 VIADD R56, R53, UR4 ;  /* 0x0000000435385c36 */ /* 0x000fe40008000000 */
[----:B0-----:R-:W-:-:S05]  /*0cb0*/  @P2 IMAD.WIDE.U32 R20, R23, 0x4, R12 ;  /* 0x0000000417142825 */ /* 0x001fca00078e000c */
[----:B------:R-:W5:Y:S04]  /*0cc0*/  @P2 LDG.E R42, desc[UR10][R20.64] ;  /* 0x0000000a142a2981 */ /* 0x000f68000c1e1900 */
[----:B------:R-:W5:Y:S04]  /*0cd0*/  @P2 LDG.E R44, desc[UR10][R20.64+0x4] ;  /* 0x0000040a142c2981 */ /* 0x000f68000c1e1900 */
[----:B------:R-:W5:Y:S04]  /*0ce0*/  @P2 LDG.E R46, desc[UR10][R20.64+0x8] ;  /* 0x0000080a142e2981 */ /* 0x000f68000c1e1900 */
[----:B------:R-:W5:Y:S04]  /*0cf0*/  @P2 LDG.E R40, desc[UR10][R20.64+0xc] ;  /* 0x00000c0a14282981 */ /* 0x000f68000c1e1900 */
[----:B------:R-:W5:Y:S01]  /*0d00*/  @P2 LDG.E R48, desc[UR10][R20.64+0x10] ;  /* 0x0000100a14302981 */ /* 0x000f62000c1e1900 */
[----:B--2---:R-:W-:Y:S01]  /*0d10*/  @P0 LOP3.LUT R3, R3, R22, RZ, 0x3c, !PT ;  /* 0x0000001603030212 */ /* 0x004fe200078e3cff */
[----:B------:R-:W-:-:S04]  /*0d20*/  @P1 VIADD R22, R49, UR4 ;  /* 0x0000000431161c36 */ /* 0x000fc80008000000 */
[----:B------:R-:W-:Y:S01]  /*0d30*/  @P1 IMAD R25, R22, 0x5, RZ ;  /* 0x0000000516191824 */ /* 0x000fe200078e02ff */
[----:B---3--:R-:W-:Y:S01]  /*0d40*/  @P0 LOP3.LUT R5, R5, R24, RZ, 0x3c, !PT ;  /* 0x0000001805050212 */ /* 0x008fe200078e3cff */
[----:B------:R-:W-:Y:S01]  /*0d50*/  @P3 VIADD R22, R51, UR4 ;  /* 0x0000000433163c36 */ /* 0x000fe20008000000 */
[----:B----4-:R-:W-:Y:S01]  /*0d60*/  @P0 LOP3.LUT R7, R7, R26, RZ, 0x3c, !PT ;  /* 0x0000001a07070212 */ /* 0x010fe200078e3cff */
[----:B------:R-:W-:Y:S01]  /*0d70*/  @P1 IMAD.WIDE.U32 R24, R25, 0x4, R12 ;  /* 0x0000000419181825 */ /* 0x000fe200078e000c */
[----:B-----5:R-:W-:-:S03]  /*0d80*/  @P0 LOP3.LUT R9, R9, R30, RZ, 0x3c, !PT ;  /* 0x0000001e09090212 */ /* 0x020fc600078e3cff */
[----:B------:R-:W-:Y:S01]  /*0d90*/  @P4 VIADD R26, R52, UR4 ;  /* 0x00000004341a4c36 */ /* 0x000fe20008000000 */
[----:B------:R-:W2:Y:S01]  /*0da0*/  @P1 LDG.E R30, desc[UR10][R24.64] ;  /* 0x0000000a181e1981 */ /* 0x000ea2000c1e1900 */
[----:B------:R-:W-:Y:S02]  /*0db0*/  @P0 LOP3.LUT R11, R11, R32, RZ, 0x3c, !PT ;  /* 0x000000200b0b0212 */ /* 0x000fe400078e3cff */
[----:B------:R-:W-:Y:S01]  /*0dc0*/  LOP3.LUT P0, RZ, R55, 0x8000, RZ, 0xc0, !PT ;  /* 0x0000800037ff7812 */ /* 0x000fe2000780c0ff */
[----:B------:R-:W-:Y:S01]  /*0dd0*/  @P3 IMAD R27, R22, 0x5, RZ ;  /* 0x00000005161b3824 */ /* 0x000fe200078e02ff */
[----:B------:R-:W3:Y:S01]  /*0de0*/  @P1 LDG.E R32, desc[UR10][R24.64+0x4] ;  /* 0x0000040a18201981 */ /* 0x000ee2000c1e1900 */
[----:B------:R-:W-:-:S03]  /*0df0*/  @P4 IMAD R55, R26, 0x5, RZ ;  /* 0x000000051a374824 */ /* 0x000fc600078e02ff */
[----:B------:R-:W4:Y:S01]  /*0e00*/  @P1 LDG.E R34, desc[UR10][R24.64+0x8] ;  /* 0x0000080a18221981 */ /* 0x000f22000c1e1900 */
[----:B------:R-:W-:-:S03]  /*0e10*/  @P3 IMAD.WIDE.U32 R22, R27, 0x4, R12 ;  /* 0x000000041b163825 */ /* 0x000fc600078e000c */
[----:B------:R-:W5:Y:S04]  /*0e20*/  @P1 LDG.E R36, desc[UR10][R24.64+0xc] ;  /* 0x00000c0a18241981 */ /* 0x000f68000c1e1900 */
[----:B------:R0:W5:Y:S01]  /*0e30*/  @P1 LDG.E R38, desc[UR10][R24.64+0x10] ;  /* 0x0000100a18261981 */ /* 0x000162000c1e1900 */
[----:B------:R-:W-:Y:S02]  /*0e40*/  @P6 VIADD R26, R54, UR4 ;  /* 0x00000004361a6c36 */ /* 0x000fe40008000000 */
[----:B------:R-:W-:Y:S01]  /*0e50*/  @P5 IMAD R27, R56, 0x5, RZ ;  /* 0x00000005381b5824 */ /* 0x000fe200078e02ff */
[----:B------:R-:W5:Y:S01]  /*0e60*/  @P3 LDG.E R62, desc[UR10][R22.64] ;  /* 0x0000000a163e3981 */ /* 0x000f62000c1e1900 */
[----:B------:R-:W-:-:S03]  /*0e70*/  @P0 VIADD R57, R28, UR4 ;  /* 0x000000041c390c36 */ /* 0x000fc60008000000 */
[----:B------:R-:W5:Y:S01]  /*0e80*/  @P3 LDG.E R60, desc[UR10][R22.64+0x4] ;  /* 0x0000040a163c3981 */ /* 0x000f62000c1e1900 */
[----:B0-----:R-:W-:-:S03]  /*0e90*/  @P4 IMAD.WIDE.U32 R24, R55, 0x4, R12 ;  /* 0x0000000437184825 */ /* 0x001fc600078e000c */
[----:B------:R-:W5:Y:S01]  /*0ea0*/  @P3 LDG.E R58, desc[UR10][R22.64+0x8] ;  /* 0x0000080a163a3981 */ /* 0x000f62000c1e1900 */
[----:B------:R-:W-:-:S03]  /*0eb0*/  @P6 IMAD R55, R26, 0x5, RZ ;  /* 0x000000051a376824 */ /* 0x000fc600078e02ff */
[----:B------:R-:W5:Y:S01]  /*0ec0*/  @P3 LDG.E R56, desc[UR10][R22.64+0xc] ;  /* 0x00000c0a16383981 */ /* 0x000f62000c1e1900 */
[----:B------:R-:W-:-:S03]  /*0ed0*/  @P5 IMAD.WIDE.U32 R20, R27, 0x4, R12 ;  /* 0x000000041b145825 */ /* 0x000fc600078e000c */
[----:B------:R0:W5:Y:S01]  /*0ee0*/  @P3 LDG.E R64, desc[UR10][R22.64+0x10] ;  /* 0x0000100a16403981 */ /* 0x000162000c1e1900 */
[----:B------:R-:W-:-:S03]  /*0ef0*/  @P0 IMAD R63, R57, 0x5, RZ ;  /* 0x00000005393f0824 */ /* 0x000fc600078e02ff */
[----:B------:R-:W5:Y:S01]  /*0f00*/  @P4 LDG.E R72, desc[UR10][R24.64] ;  /* 0x0000000a18484981 */ /* 0x000f62000c1e1900 */
[----:B------:R-:W-:-:S03]  /*0f10*/  @P6 IMAD.WIDE.U32 R26, R55, 0x4, R12 ;  /* 0x00000004371a6825 */ /* 0x000fc600078e000c */
[----:B------:R-:W5:Y:S04]  /*0f20*/  @P4 LDG.E R70, desc[UR10][R24.64+0x4] ;  /* 0x0000040a18464981 */ /* 0x000f68000c1e1900 */
[----:B------:R-:W5:Y:S04]  /*0f30*/  @P4 LDG.E R68, desc[UR10][R24.64+0x8] ;  /* 0x0000080a18444981 */ /* 0x000f68000c1e1900 */
[----:B------:R-:W5:Y:S04]  /*0f40*/  @P4 LDG.E R66, desc[UR10][R24.64+0xc] ;  /* 0x00000c0a18424981 */ /* 0x000f68000c1e1900 */
[----:B------:R-:W5:Y:S01]  /*0f50*/  @P4 LDG.E R74, desc[UR10][R24.64+0x10] ;  /* 0x0000100a184a4981 */ /* 0x000f62000c1e1900 */
[----:B0-----:R-:W-:-:S03]  /*0f60*/  @P0 IMAD.WIDE.U32 R22, R63, 0x4, R12 ;  /* 0x000000043f160825 */ /* 0x001fc600078e000c */
        /* <DEDUP_REMOVED lines=64> */
[----:B------:R-:W-:Y:S02]  /*1370*/  IMAD.MOV.U32 R11, RZ, RZ, RZ ;  /* 0x000000ffff0b7224 */ /* 0x000fe400078e00ff */
[----:B------:R-:W-:Y:S02]  /*1380*/  IMAD.MOV.U32 R9, RZ, RZ, RZ ;  /* 0x000000ffff097224 */ /* 0x000fe400078e00ff */
[----:B------:R-:W-:Y:S02]  /*1390*/  IMAD.MOV.U32 R7, RZ, RZ, RZ ;  /* 0x000000ffff077224 */ /* 0x000fe400078e00ff */
[----:B------:R-:W-:Y:S02]  /*13a0*/  IMAD.MOV.U32 R5, RZ, RZ, RZ ;  /* 0x000000ffff057224 */ /* 0x000fe400078e00ff */
[----:B------:R-:W-:Y:S02]  /*13b0*/  IMAD.MOV.U32 R3, RZ, RZ, RZ ;  /* 0x000000ffff037224 */ /* 0x000fe400078e00ff */
[----:B------:R-:W-:-:S07]  /*13c0*/  IMAD.MOV.U32 R31, RZ, RZ, RZ ;  /* 0x000000ffff1f7224 */ /* 0x000fce00078e00ff */
.L_x_66:
        /* <DEDUP_REMOVED lines=42> */
.L_x_65:
        /* <DEDUP_REMOVED lines=229> */
[----:B------:R-:W-:Y:S02]  /*24c0*/  IMAD.MOV.U32 R11, RZ, RZ, RZ ;  /* 0x000000ffff0b7224 */ /* 0x000fe400078e00ff */
[----:B------:R-:W-:Y:S02]  /*24d0*/  IMAD.MOV.U32 R9, RZ, RZ, RZ ;  /* 0x000000ffff097224 */ /* 0x000fe400078e00ff */
[----:B------:R-:W-:Y:S02]  /*24e0*/  IMAD.MOV.U32 R7, RZ, RZ, RZ ;  /* 0x000000ffff077224 */ /* 0x000fe400078e00ff */
[----:B------:R-:W-:Y:S02]  /*24f0*/  IMAD.MOV.U32 R5, RZ, RZ, RZ ;  /* 0x000000ffff057224 */ /* 0x000fe400078e00ff */
[----:B------:R-:W-:Y:S02]  /*2500*/  IMAD.MOV.U32 R3, RZ, RZ, RZ ;  /* 0x000000ffff037224 */ /* 0x000fe400078e00ff */
[----:B------:R-:W-:-:S07]  /*2510*/  IMAD.MOV.U32 R29, RZ, RZ, RZ ;  /* 0x000000ffff1d7224 */ /* 0x000fce00078e00ff */
.L_x_68:
        /* <DEDUP_REMOVED lines=42> */
.L_x_67:
[----:B------:R-:W-:-:S04]  /*27c0*/  SHF.R.U32.HI R55, RZ, UR4, R19 ;  /* 0x00000004ff377c19 */ /* 0x000fc80008011613 */
[----:B------:R-:W-:-:S04]  /*27d0*/  LOP3.LUT R20, R55, 0x1, RZ, 0xc0, !PT ;  /* 0x0000000137147812 */ /* 0x000fc800078ec0ff */
[----:B------:R-:W-:-:S13]  /*27e0*/  ISETP.NE.U32.AND P0, PT, R20, 0x1, PT ;  /* 0x000000011400780c */ /* 0x000fda0003f05070 */
[----:B------:R-:W-:-:S05]  /*27f0*/  @!P0 LEA R20, R29, UR4, 0x5 ;  /* 0x000000041d148c11 */ /* 0x000fca000f8e28ff */
[----:B------:R-:W-:-:S04]  /*2800*/  @!P0 IMAD R23, R20, 0x5, RZ ;  /* 0x0000000514178824 */ /* 0x000fc800078e02ff */
[----:B------:R-:W-:-:S05]  /*2810*/  @!P0 IMAD.WIDE.U32 R22, R23, 0x4, R12 ;  /* 0x0000000417168825 */ /* 0x000fca00078e000c */
[----:B------:R-:W2:Y:S04]  /*2820*/  @!P0 LDG.E R24, desc[UR10][R22.64] ;  /* 0x0000000a16188981 */ /* 0x000ea8000c1e1900 */
[----:B------:R-:W3:Y:S04]  /*2830*/  @!P0 LDG.E R26, desc[UR10][R22.64+0x4] ;  /* 0x0000040a161a8981 */ /* 0x000ee8000c1e1900 */
[----:B------:R-:W4:Y:S04]  /*2840*/  @!P0 LDG.E R40, desc[UR10][R22.64+0x8] ;  /* 0x0000080a16288981 */ /* 0x000f28000c1e1900 */
[----:B------:R-:W5:Y:S04]  /*2850*/  @!P0 LDG.E R42, desc[UR10][R22.64+0xc] ;  /* 0x00000c0a162a8981 */ /* 0x000f68000c1e1900 */
[----:B------:R0:W5:Y:S01]  /*2860*/  @!P0 LDG.E R44, desc[UR10][R22.64+0x10] ;  /* 0x0000100a162c8981 */ /* 0x000162000c1e1900 */
[----:B------:R-:W-:-:S13]  /*2870*/  R2P PR, R55, 0x7e ;  /* 0x0000007e37007804 */ /* 0x000fda0000000000 */
[----:B------:R-:W-:Y:S02]  /*2880*/  @P1 VIADD R20, R31, UR4 ;  /* 0x000000041f141c36 */ /* 0x000fe40008000000 */
[----:B0-----:R-:W-:Y:S02]  /*2890*/  @P2 VIADD R22, R33, UR4 ;  /* 0x0000000421162c36 */ /* 0x001fe40008000000 */
[----:B------:R-:W-:Y:S02]  /*28a0*/  @P1 IMAD R21, R20, 0x5, RZ ;  /* 0x0000000514151824 */ /* 0x000fe400078e02ff */
[----:B------:R-:W-:Y:S02]  /*28b0*/  @P3 VIADD R23, R35, UR4 ;  /* 0x0000000423173c36 */ /* 0x000fe40008000000 */
[----:B------:R-:W-:-:S04]  /*28c0*/  @P1 IMAD.WIDE.U32 R20, R21, 0x4, R12 ;  /* 0x0000000415141825 */ /* 0x000fc800078e000c */
[----:B------:R-:W-:Y:S01]  /*28d0*/  @P2 IMAD R25, R22, 0x5, RZ ;  /* 0x0000000516192824 */ /* 0x000fe200078e02ff */
[----:B------:R-:W5:Y:S01]  /*28e0*/  @P1 LDG.E R30, desc[UR10][R20.64] ;  /* 0x0000000a141e1981 */ /* 0x000f62000c1e1900 */
[----:B------:R-:W-:Y:S02]  /*28f0*/  @P4 VIADD R22, R37, UR4 ;  /* 0x0000000425164c36 */ /* 0x000fe40008000000 */
[----:B------:R-:W-:Y:S01]  /*2900*/  @P3 IMAD R23, R23, 0x5, RZ ;  /* 0x0000000517173824 */ /* 0x000fe200078e02ff */
[----:B------:R-:W5:Y:S01]  /*2910*/  @P1 LDG.E R32, desc[UR10][R20.64+0x4] ;  /* 0x0000040a14201981 */ /* 0x000f62000c1e1900 */
[----:B------:R-:W-:-:S03]  /*2920*/  @P4 IMAD R27, R22, 0x5, RZ ;  /* 0x00000005161b4824 */ /* 0x000fc600078e02ff */
[----:B------:R-:W5:Y:S04]  /*2930*/  @P1 LDG.E R34, desc[UR10][R20.64+0x8] ;  /* 0x0000080a14221981 */ /* 0x000f68000c1e1900 */
[----:B------:R-:W5:Y:S04]  /*2940*/  @P1 LDG.E R36, desc[UR10][R20.64+0xc] ;  /* 0x00000c0a14241981 */ /* 0x000f68000c1e1900 */
[----:B------:R0:W5:Y:S01]  /*2950*/  @P1 LDG.E R38, desc[UR10][R20.64+0x10] ;  /* 0x0000100a14261981 */ /* 0x000162000c1e1900 */
[----:B------:R-:W-:Y:S02]  /*2960*/  @P6 VIADD R59, R41, UR4 ;  /* 0x00000004293b6c36 */ /* 0x000fe40008000000 */
[----:B0-----:R-:W-:-:S04]  /*2970*/  @P3 IMAD.WIDE.U32 R20, R23, 0x4, R12 ;  /* 0x0000000417143825 */ /* 0x001fc800078e000c */
[----:B------:R-:W-:Y:S01]  /*2980*/  @P4 IMAD.WIDE.U32 R22, R27, 0x4, R12 ;  /* 0x000000041b164825 */ /* 0x000fe200078e000c */
[----:B------:R-:W5:Y:S04]  /*2990*/  @P3 LDG.E R60, desc[UR10][R20.64] ;  /* 0x0000000a143c3981 */ /* 0x000f68000c1e1900 */
[----:B------:R-:W5:Y:S01]  /*29a0*/  @P3 LDG.E R58, desc[UR10][R20.64+0x4] ;  /* 0x0000040a143a3981 */ /* 0x000f62000c1e1900 */
[----:B------:R-:W-:-:S03]  /*29b0*/  @P6 IMAD R27, R59, 0x5, RZ ;  /* 0x000000053b1b6824 */ /* 0x000fc600078e02ff */
        /* <DEDUP_REMOVED lines=8> */
[----:B--2---:R-:W-:Y:S01]  /*2a40*/  @!P0 LOP3.LUT R3, R3, R24, RZ, 0x3c, !PT ;  /* 0x0000001803038212 */ /* 0x004fe200078e3cff */
[----:B------:R-:W-:Y:S01]  /*2a50*/  @P2 IMAD.WIDE.U32 R24, R25, 0x4, R12 ;  /* 0x0000000419182825 */ /* 0x000fe200078e000c */
[----:B---3--:R-:W-:-:S03]  /*2a60*/  @!P0 LOP3.LUT R5, R5, R26, RZ, 0x3c, !PT ;  /* 0x0000001a05058212 */ /* 0x008fc600078e3cff */
[----:B------:R-:W-:Y:S01]  /*2a70*/  @P5 VIADD R26, R39, UR4 ;  /* 0x00000004271a5c36 */ /* 0x000fe20008000000 */
[----:B------:R-:W2:Y:S01]  /*2a80*/  @P2 LDG.E R46, desc[UR10][R24.64+0x8] ;  /* 0x0000080a182e2981 */ /* 0x000ea2000c1e1900 */
[----:B----4-:R-:W-:-:S03]  /*2a90*/  @!P0 LOP3.LUT R7, R7, R40, RZ, 0x3c, !PT ;  /* 0x0000002807078212 */ /* 0x010fc600078e3cff */
[----:B------:R-:W3:Y:S01]  /*2aa0*/  @P2 LDG.E R40, desc[UR10][R24.64+0xc] ;  /* 0x00000c0a18282981 */ /* 0x000ee2000c1e1900 */
[----:B-----5:R-:W-:-:S03]  /*2ab0*/  @!P0 LOP3.LUT R9, R9, R42, RZ, 0x3c, !PT ;  /* 0x0000002a09098212 */ /* 0x020fc600078e3cff */
[----:B------:R-:W4:Y:S01]  /*2ac0*/  @P2 LDG.E R42, desc[UR10][R24.64] ;  /* 0x0000000a182a2981 */ /* 0x000f22000c1e1900 */
[----:B------:R-:W-:Y:S02]  /*2ad0*/  @!P0 LOP3.LUT R11, R11, R44, RZ, 0x3c, !PT ;  /* 0x0000002c0b0b8212 */ /* 0x000fe400078e3cff */
[----:B------:R-:W-:Y:S01]  /*2ae0*/  LOP3.LUT P0, RZ, R55, 0x80, RZ, 0xc0, !PT ;  /* 0x0000008037ff7812 */ /* 0x000fe2000780c0ff */
[----:B------:R-:W5:Y:S01]  /*2af0*/  @P2 LDG.E R44, desc[UR10][R24.64+0x4] ;  /* 0x0000040a182c2981 */ /* 0x000f62000c1e1900 */
[----:B------:R-:W-:-:S03]  /*2b00*/  @P5 IMAD R57, R26, 0x5, RZ ;  /* 0x000000051a395824 */ /* 0x000fc600078e02ff */
[----:B------:R0:W5:Y:S08]  /*2b10*/  @P2 LDG.E R48, desc[UR10][R24.64+0x10] ;  /* 0x0000100a18302981 */ /* 0x000170000c1e1900 */
[----:B------:R-:W-:Y:S02]  /*2b20*/  @P0 VIADD R26, R43, UR4 ;  /* 0x000000042b1a0c36 */ /* 0x000fe40008000000 */
[----:B0-----:R-:W-:-:S04]  /*2b30*/  @P5 IMAD.WIDE.U32 R24, R57, 0x4, R12 ;  /* 0x0000000439185825 */ /* 0x001fc800078e000c */
[----:B------:R-:W-:Y:S01]  /*2b40*/  @P0 IMAD R63, R26, 0x5, RZ ;  /* 0x000000051a3f0824 */ /* 0x000fe200078e02ff */
[----:B------:R-:W5:Y:S01]  /*2b50*/  @P5 LDG.E R59, desc[UR10][R24.64] ;  /* 0x0000000a183b5981 */ /* 0x000f62000c1e1900 */
[----:B------:R-:W-:-:S03]  /*2b60*/  @P6 IMAD.WIDE.U32 R26, R27, 0x4, R12 ;  /* 0x000000041b1a6825 */ /* 0x000fc600078e000c */
[----:B------:R-:W5:Y:S01]  /*2b70*/  @P5 LDG.E R57, desc[UR10][R24.64+0x4] ;  /* 0x0000040a18395981 */ /* 0x000f62000c1e1900 */
[----:B------:R-:W-:-:S03]  /*2b80*/  @P0 IMAD.WIDE.U32 R20, R63, 0x4, R12 ;  /* 0x000000043f140825 */ /* 0x000fc600078e000c */
        /* <DEDUP_REMOVED lines=18> */
[----:B--2---:R-:W-:Y:S02]  /*2cb0*/  @P2 LOP3.LUT R7, R7, R46, RZ, 0x3c, !PT ;  /* 0x0000002e07072212 */ /* 0x004fe400078e3cff */
[----:B---3--:R-:W-:-:S02]  /*2cc0*/  @P2 LOP3.LUT R9, R9, R40, RZ, 0x3c, !PT ;  /* 0x0000002809092212 */ /* 0x008fc400078e3cff */
[----:B----4-:R-:W-:Y:S02]  /*2cd0*/  @P2 LOP3.LUT R3, R3, R42, RZ, 0x3c, !PT ;  /* 0x0000002a03032212 */ /* 0x010fe400078e3cff */
[----:B-----5:R-:W-:Y:S02]  /*2ce0*/  @P2 LOP3.LUT R5, R5, R44, RZ, 0x3c, !PT ;  /* 0x0000002c05052212 */ /* 0x020fe400078e3cff */
        /* <DEDUP_REMOVED lines=34> */
[----:B------:R-:W5:Y:S01]  /*2f10*/  @P0 LDG.E R32, desc[UR10][R20.64+0x10] ;  /* 0x0000100a14200981 */ /* 0x000f62000c1e1900 */
[----:B------:R-:W-:-:S04]  /*2f20*/  @P6 VIADD R57, R54, UR4 ;  /* 0x0000000436396c36 */ /* 0x000fc80008000000 */
[----:B------:R-:W-:Y:S01]  /*2f30*/  @P6 IMAD R57, R57, 0x5, RZ ;  /* 0x0000000539396824 */ /* 0x000fe200078e02ff */
[----:B--2---:R-:W-:Y:S01]  /*2f40*/  @P0 LOP3.LUT R3, R3, R22, RZ, 0x3c, !PT ;  /* 0x0000001603030212 */ /* 0x004fe200078e3cff */
[----:B------:R-:W-:Y:S01]  /*2f50*/  @P1 VIADD R22, R47, UR4 ;  /* 0x000000042f161c36 */ /* 0x000fe20008000000 */
[----:B---3--:R-:W-:Y:S01]  /*2f60*/  @P0 LOP3.LUT R5, R5, R24, RZ, 0x3c, !PT ;  /* 0x0000001805050212 */ /* 0x008fe200078e3cff */
[----:B------:R-:W-:Y:S02]  /*2f70*/  @P2 VIADD R24, R49, UR4 ;  /* 0x0000000431182c36 */ /* 0x000fe40008000000 */
[----:B------:R-:W-:Y:S01]  /*2f80*/  @P1 IMAD R23, R22, 0x5, RZ ;  /* 0x0000000516171824 */ /* 0x000fe200078e02ff */
[----:B----4-:R-:W-:Y:S01]  /*2f90*/  @P0 LOP3.LUT R7, R7, R26, RZ, 0x3c, !PT ;  /* 0x0000001a07070212 */ /* 0x010fe200078e3cff */
[----:B------:R-:W-:Y:S02]  /*2fa0*/  @P3 VIADD R26, R51, UR4 ;  /* 0x00000004331a3c36 */ /* 0x000fe40008000000 */
[----:B------:R-:W-:Y:S01]  /*2fb0*/  @P2 IMAD R25, R24, 0x5, RZ ;  /* 0x0000000518192824 */ /* 0x000fe200078e02ff */
[----:B-----5:R-:W-:Y:S01]  /*2fc0*/  @P0 LOP3.LUT R9, R9, R30, RZ, 0x3c, !PT ;  /* 0x0000001e09090212 */ /* 0x020fe200078e3cff */
[----:B------:R-:W-:Y:S01]  /*2fd0*/  @P1 IMAD.WIDE.U32 R22, R23, 0x4, R12 ;  /* 0x0000000417161825 */ /* 0x000fe200078e000c */
[----:B------:R-:W-:-:S03]  /*2fe0*/  @P0 LOP3.LUT R11, R11, R32, RZ, 0x3c, !PT ;  /* 0x000000200b0b0212 */ /* 0x000fc600078e3cff */
[----:B------:R-:W-:Y:S01]  /*2ff0*/  @P4 VIADD R24, R52, UR4 ;  /* 0x0000000434184c36 */ /* 0x000fe20008000000 */
[----:B------:R-:W-:Y:S01]  /*3000*/  LOP3.LUT P0, RZ, R55, 0x8000, RZ, 0xc0, !PT ;  /* 0x0000800037ff7812 */ /* 0x000fe2000780c0ff */
[----:B------:R-:W-:Y:S01]  /*3010*/  @P3 IMAD R27, R26, 0x5, RZ ;  /* 0x000000051a1b3824 */ /* 0x000fe200078e02ff */
[----:B------:R-:W2:Y:S01]  /*3020*/  @P1 LDG.E R30, desc[UR10][R22.64] ;  /* 0x0000000a161e1981 */ /* 0x000ea2000c1e1900 */
[----:B------:R-:W-:-:S03]  /*3030*/  @P2 IMAD.WIDE.U32 R20, R25, 0x4, R12 ;  /* 0x0000000419142825 */ /* 0x000fc600078e000c */
[----:B------:R-:W3:Y:S01]  /*3040*/  @P1 LDG.E R32, desc[UR10][R22.64+0x4] ;  /* 0x0000040a16201981 */ /* 0x000ee2000c1e1900 */
[----:B------:R-:W-:-:S03]  /*3050*/  @P4 IMAD R55, R24, 0x5, RZ ;  /* 0x0000000518374824 */ /* 0x000fc600078e02ff */
[----:B------:R-:W4:Y:S01]  /*3060*/  @P1 LDG.E R34, desc[UR10][R22.64+0x8] ;  /* 0x0000080a16221981 */ /* 0x000f22000c1e1900 */
[----:B------:R-:W-:-:S03]  /*3070*/  @P5 VIADD R26, R53, UR4 ;  /* 0x00000004351a5c36 */ /* 0x000fc60008000000 */
[----:B------:R-:W5:Y:S01]  /*3080*/  @P1 LDG.E R36, desc[UR10][R22.64+0xc] ;  /* 0x00000c0a16241981 */ /* 0x000f62000c1e1900 */
[----:B------:R-:W-:-:S03]  /*3090*/  @P3 IMAD.WIDE.U32 R24, R27, 0x4, R12 ;  /* 0x000000041b183825 */ /* 0x000fc600078e000c */
[----:B------:R0:W5:Y:S01]  /*30a0*/  @P1 LDG.E R38, desc[UR10][R22.64+0x10] ;  /* 0x0000100a16261981 */ /* 0x000162000c1e1900 */
[----:B------:R-:W-:-:S03]  /*30b0*/  @P5 IMAD R27, R26, 0x5, RZ ;  /* 0x000000051a1b5824 */ /* 0x000fc600078e02ff */
[----:B------:R-:W5:Y:S04]  /*30c0*/  @P2 LDG.E R42, desc[UR10][R20.64] ;  /* 0x0000000a142a2981 */ /* 0x000f68000c1e1900 */
[----:B------:R-:W5:Y:S04]  /*30d0*/  @P2 LDG.E R44, desc[UR10][R20.64+0x4] ;  /* 0x0000040a142c2981 */ /* 0x000f68000c1e1900 */
[----:B------:R-:W5:Y:S01]  /*30e0*/  @P2 LDG.E R46, desc[UR10][R20.64+0x8] ;  /* 0x0000080a142e2981 */ /* 0x000f62000c1e1900 */
[----:B0-----:R-:W-:-:S03]  /*30f0*/  @P4 IMAD.WIDE.U32 R22, R55, 0x4, R12 ;  /* 0x0000000437164825 */ /* 0x001fc600078e000c */
[----:B------:R-:W5:Y:S04]  /*3100*/  @P2 LDG.E R40, desc[UR10][R20.64+0xc] ;  /* 0x00000c0a14282981 */ /* 0x000f68000c1e1900 */
[----:B------:R0:W5:Y:S01]  /*3110*/  @P2 LDG.E R48, desc[UR10][R20.64+0x10] ;  /* 0x0000100a14302981 */ /* 0x000162000c1e1900 */
[----:B------:R-:W-:-:S03]  /*3120*/  @P0 VIADD R26, R28, UR4 ;  /* 0x000000041c1a0c36 */ /* 0x000fc60008000000 */
[----:B------:R-:W5:Y:S04]  /*3130*/  @P3 LDG.E R60, desc[UR10][R24.64] ;  /* 0x0000000a183c3981 */ /* 0x000f68000c1e1900 */
[----:B------:R-:W5:Y:S04]  /*3140*/  @P3 LDG.E R58, desc[UR10][R24.64+0x4] ;  /* 0x0000040a183a3981 */ /* 0x000f68000c1e1900 */
[----:B------:R-:W5:Y:S01]  /*3150*/  @P3 LDG.E R56, desc[UR10][R24.64+0x8] ;  /* 0x0000080a18383981 */ /* 0x000f62000c1e1900 */
[----:B0-----:R-:W-:-:S03]  /*3160*/  @P5 IMAD.WIDE.U32 R20, R27, 0x4, R12 ;  /* 0x000000041b145825 */ /* 0x001fc600078e000c */
[----:B------:R-:W5:Y:S04]  /*3170*/  @P3 LDG.E R50, desc[UR10][R24.64+0xc] ;  /* 0x00000c0a18323981 */ /* 0x000f68000c1e1900 */
        /* <DEDUP_REMOVED lines=70> */
.L_x_62:
[----:B------:R-:W-:Y:S05]  /*35e0*/  BSYNC.RECONVERGENT B1 ;  /* 0x0000000000017941 */ /* 0x000fea0003800200 */
.L_x_61:
[C---:B------:R-:W-:Y:S01]  /*35f0*/  ISETP.GT.U32.AND P0, PT, R17.reuse, 0x3, PT ;  /* 0x000000031100780c */ /* 0x040fe20003f04070 */
[----:B------:R-:W-:Y:S01]  /*3600*/  VIADD R18, R18, 0x1 ;  /* 0x0000000112127836 */ /* 0x000fe20000000000 */
[--C-:B------:R-:W-:Y:S02]  /*3610*/  SHF.R.U64 R17, R17, 0x2, R16.reuse ;  /* 0x0000000211117819 */ /* 0x100fe40000001210 */
[----:B------:R-:W-:Y:S02]  /*3620*/  ISETP.GT.U32.AND.EX P0, PT, R16, RZ, PT, P0 ;  /* 0x000000ff1000720c */ /* 0x000fe40003f04100 */
[----:B------:R-:W-:-:S11]  /*3630*/  SHF.R.U32.HI R16, RZ, 0x2, R16 ;  /* 0x00000002ff107819 */ /* 0x000fd60000011610 */
[----:B------:R-:W-:Y:S05]  /*3640*/  @P0 BRA `(.L_x_69) ;  /* 0xffffffc800d80947 */ /* 0x000fea000383ffff */
.L_x_60:
[----:B------:R-:W-:Y:S05]  /*3650*/  BSYNC.RECONVERGENT B0 ;  /* 0x0000000000007941 */ /* 0x000fea0003800200 */
.L_x_59:
[----:B------:R-:W0:Y:S01]  /*3660*/  LDCU UR5, c[0x0][0x3a0] ;  /* 0x00007400ff0577ac */ /* 0x000e220008000800 */
[----:B------:R-:W-:Y:S01]  /*3670*/  IMAD.MOV.U32 R2, RZ, RZ, RZ ;  /* 0x000000ffff027224 */ /* 0x000fe200078e00ff */
[----:B0-----:R-:W-:-:S09]  /*3680*/  UISETP.GE.AND UP0, UPT, UR5, 0x1, UPT ;  /* 0x000000010500788c */ /* 0x001fd2000bf06270 */
[----:B------:R-:W-:Y:S05]  /*3690*/  BRA.U !UP0, `(.L_x_70) ;  /* 0x0000004908987547 */ /* 0x000fea000b800000 */
[----:B------:R-:W0:Y:S01]  /*36a0*/  LDCU UR8, c[0x0][0x3b4] ;  /* 0x00007680ff0877ac */ /* 0x000e220008000800 */
[----:B------:R-:W1:Y:S01]  /*36b0*/  LDCU.64 UR6, c[0x0][0x388] ;  /* 0x00007100ff0677ac */ /* 0x000e620008000a00 */
[----:B------:R-:W-:Y:S02]  /*36c0*/  UIADD3 UR5, UPT, UPT, -UR5, 0x1, URZ ;  /* 0x0000000105057890 */ /* 0x000fe4000fffe1ff */
[----:B0-----:R-:W-:Y:S02]  /*36d0*/  UISETP.NE.AND UP0, UPT, UR8, 0x5, UPT ;  /* 0x000000050800788c */ /* 0x001fe4000bf05270 */
[----:B-1----:R-:W-:-:S07]  /*36e0*/  UIADD3 UR4, UPT, UPT, UR6, -UR7, URZ ;  /* 0x8000000706047290 */ /* 0x002fce000fffe0ff */
[----:B------:R-:W-:Y:S05]  /*36f0*/  BRA.U UP0, `(.L_x_71) ;  /* 0x00000021000c7547 */ /* 0x000fea000b800000 */
[----:B------:R-:W0:Y:S08]  /*3700*/  LDC.64 R40, c[0x0][0x398] ;  /* 0x0000e600ff287b82 */ /* 0x000e300000000a00 */
[----:B------:R-:W1:Y:S01]  /*3710*/  LDC.64 R12, c[0x0][0x390] ;  /* 0x0000e400ff0c7b82 */ /* 0x000e620000000a00 */
[----:B0-----:R-:W2:Y:S04]  /*3720*/  LDG.E R0, desc[UR10][R40.64+0xc] ;  /* 0x00000c0a28007981 */ /* 0x001ea8000c1e1900 */
[----:B------:R-:W3:Y:S04]  /*3730*/  LDG.E R8, desc[UR10][R40.64+0x10] ;  /* 0x0000100a28087981 */ /* 0x000ee8000c1e1900 */
[----:B-1----:R-:W4:Y:S04]  /*3740*/  LDG.E R6, desc[UR10][R12.64+0xc] ;  /* 0x00000c0a0c067981 */ /* 0x002f28000c1e1900 */
[----:B------:R-:W5:Y:S01]  /*3750*/  LDG.E R10, desc[UR10][R12.64+0x10] ;  /* 0x0000100a0c0a7981 */ /* 0x000f62000c1e1900 */
[----:B------:R-:W-:Y:S01]  /*3760*/  SHF.R.U32.HI R2, RZ, 0x2, R3 ;  /* 0x00000002ff027819 */ /* 0x000fe20000011603 */
[----:B------:R-:W-:Y:S01]  /*3770*/  IMAD.SHL.U32 R23, R11, 0x10, RZ ;  /* 0x000000100b177824 */ /* 0x000fe200078e00ff */
[----:B------:R-:W-:Y:S01]  /*3780*/  SHF.R.U32.HI R20, RZ, 0x2, R5 ;  /* 0x00000002ff147819 */ /* 0x000fe20000011605 */
[----:B------:R-:W5:Y:S01]  /*3790*/  LDG.E R14, desc[UR10][R40.64] ;  /* 0x0000000a280e7981 */ /* 0x000f62000c1e1900 */
[----:B------:R-:W-:-:S02]  /*37a0*/  LOP3.LUT R2, R2, R3, RZ, 0x3c, !PT ;  /* 0x0000000302027212 */ /* 0x000fc400078e3cff */
[----:B------:R-:W-:Y:S01]  /*37b0*/  LOP3.LUT R24, R20, R5, RZ, 0x3c, !PT ;  /* 0x0000000514187212 */ /* 0x000fe200078e3cff */
[----:B------:R-:W5:Y:S02]  /*37c0*/  LDG.E R17, desc[UR10][R40.64+0x4] ;  /* 0x0000040a28117981 */ /* 0x000f64000c1e1900 */
[C---:B------:R-:W-:Y:S01]  /*37d0*/  IMAD.SHL.U32 R22, R2.reuse, 0x2, RZ ;  /* 0x0000000202167824 */ /* 0x040fe200078e00ff */
[----:B------:R-:W-:Y:S01]  /*37e0*/  SHF.R.U32.HI R26, RZ, 0x2, R7 ;  /* 0x00000002ff1a7819 */ /* 0x000fe20000011607 */
[----:B------:R-:W5:Y:S03]  /*37f0*/  LDG.E R18, desc[UR10][R12.64+0x4] ;  /* 0x0000040a0c127981 */ /* 0x000f66000c1e1900 */
[----:B------:R-:W-:Y:S01]  /*3800*/  LOP3.LUT R22, R2, R22, R23, 0x96, !PT ;  /* 0x0000001602167212 */ /* 0x000fe200078e9617 */
[----:B------:R-:W-:Y:S01]  /*3810*/  IMAD.SHL.U32 R2, R24, 0x2, RZ ;  /* 0x0000000218027824 */ /* 0x000fe200078e00ff */
[----:B------:R-:W-:Y:S01]  /*3820*/  LOP3.LUT R37, R26, R7, RZ, 0x3c, !PT ;  /* 0x000000071a257212 */ /* 0x000fe200078e3cff */
[----:B------:R-:W5:Y:S01]  /*3830*/  LDG.E R19, desc[UR10][R40.64+0x8] ;  /* 0x0000080a28137981 */ /* 0x000f62000c1e1900 */
[----:B------:R-:W-:-:S03]  /*3840*/  LOP3.LUT R43, R22, R11, RZ, 0x3c, !PT ;  /* 0x0000000b162b7212 */ /* 0x000fc600078e3cff */
[----:B------:R-:W-:Y:S01]  /*3850*/  IMAD.SHL.U32 R38, R37, 0x2, RZ ;  /* 0x0000000225267824 */ /* 0x000fe200078e00ff */
[----:B------:R-:W5:Y:S01]  /*3860*/  LDG.E R16, desc[UR10][R12.64] ;  /* 0x0000000a0c107981 */ /* 0x000f62000c1e1900 */
[----:B------:R-:W-:Y:S01]  /*3870*/  IMAD.SHL.U32 R7, R43, 0x10, RZ ;  /* 0x000000102b077824 */ /* 0x000fe200078e00ff */
[----:B------:R-:W-:Y:S02]  /*3880*/  SHF.R.U32.HI R42, RZ, 0x2, R9 ;  /* 0x00000002ff2a7819 */ /* 0x000fe40000011609 */
[----:B------:R-:W5:Y:S02]  /*3890*/  LDG.E R3, desc[UR10][R12.64+0x8] ;  /* 0x0000080a0c037981 */ /* 0x000f64000c1e1900 */
[----:B------:R-:W-:Y:S02]  /*38a0*/  LOP3.LUT R2, R24, R2, R7, 0x96, !PT ;  /* 0x0000000218027212 */ /* 0x000fe400078e9607 */
[----:B------:R-:W5:Y:S02]  /*38b0*/  LDG.E R5, desc[UR10][R40.64+0x14] ;  /* 0x0000140a28057981 */ /* 0x000f64000c1e1900 */
[----:B------:R-:W-:-:S02]  /*38c0*/  LOP3.LUT R39, R2, R43, RZ, 0x3c, !PT ;  /* 0x0000002b02277212 */ /* 0x000fc400078e3cff */
[----:B------:R-:W5:Y:S03]  /*38d0*/  LDG.E R20, desc[UR10][R40.64+0x18] ;  /* 0x0000180a28147981 */ /* 0x000f66000c1e1900 */
[----:B------:R-:W-:Y:S01]  /*38e0*/  IMAD.SHL.U32 R2, R39, 0x10, RZ ;  /* 0x0000001027027824 */ /* 0x000fe200078e00ff */
[----:B------:R-:W-:Y:S01]  /*38f0*/  LOP3.LUT R42, R42, R9, RZ, 0x3c, !PT ;  /* 0x000000092a2a7212 */ /* 0x000fe200078e3cff */
[----:B------:R-:W5:Y:S03]  /*3900*/  LDG.E R21, desc[UR10][R12.64+0x14] ;  /* 0x0000140a0c157981 */ /* 0x000f66000c1e1900 */
[----:B------:R-:W-:Y:S01]  /*3910*/  LOP3.LUT R2, R37, R38, R2, 0x96, !PT ;  /* 0x0000002625027212 */ /* 0x000fe200078e9602 */
[----:B------:R-:W5:Y:S03]  /*3920*/  LDG.E R36, desc[UR10][R12.64+0x18] ;  /* 0x0000180a0c247981 */ /* 0x000f66000c1e1900 */
[----:B------:R-:W-:Y:S01]  /*3930*/  LOP3.LUT R47, R2, R39, RZ, 0x3c, !PT ;  /* 0x00000027022f7212 */ /* 0x000fe200078e3cff */
[----:B------:R-:W5:Y:S01]  /*3940*/  LDG.E R35, desc[UR10][R40.64+0x1c] ;  /* 0x00001c0a28237981 */ /* 0x000f62000c1e1900 */
[----:B------:R-:W-:-:S03]  /*3950*/  IMAD.SHL.U32 R2, R42, 0x2, RZ ;  /* 0x000000022a027824 */ /* 0x000fc600078e00ff */
[----:B------:R-:W5:Y:S01]  /*3960*/  LDG.E R34, desc[UR10][R40.64+0x20] ;  /* 0x0000200a28227981 */ /* 0x000f62000c1e1900 */
[----:B------:R-:W-:-:S03]  /*3970*/  IMAD.SHL.U32 R45, R47, 0x10, RZ ;  /* 0x000000102f2d7824 */ /* 0x000fc600078e00ff */
[----:B------:R-:W5:Y:S01]  /*3980*/  LDG.E R33, desc[UR10][R12.64+0x1c] ;  /* 0x00001c0a0c217981 */ /* 0x000f62000c1e1900 */
[----:B------:R-:W-:-:S03]  /*3990*/  SHF.R.U32.HI R44, RZ, 0x2, R11 ;  /* 0x00000002ff2c7819 */ /* 0x000fc6000001160b */
[----:B------:R-:W5:Y:S01]  /*39a0*/  LDG.E R32, desc[UR10][R40.64+0x24] ;  /* 0x0000240a28207981 */ /* 0x000f62000c1e1900 */
[----:B------:R-:W-:-:S03]  /*39b0*/  LOP3.LUT R2, R42, R2, R45, 0x96, !PT ;  /* 0x000000022a027212 */ /* 0x000fc600078e962d */
[----:B------:R-:W5:Y:S04]  /*39c0*/  LDG.E R31, desc[UR10][R40.64+0x28] ;  /* 0x0000280a281f7981 */ /* 0x000f68000c1e1900 */
[----:B------:R-:W5:Y:S01]  /*39d0*/  LDG.E R30, desc[UR10][R12.64+0x20] ;  /* 0x0000200a0c1e7981 */ /* 0x000f62000c1e1900 */
[----:B------:R-:W-:-:S03]  /*39e0*/  LOP3.LUT R44, R44, R11, RZ, 0x3c, !PT ;  /* 0x0000000b2c2c7212 */ /* 0x000fc600078e3cff */
[----:B------:R-:W5:Y:S01]  /*39f0*/  LDG.E R29, desc[UR10][R12.64+0x24] ;  /* 0x0000240a0c1d7981 */ /* 0x000f62000c1e1900 */
[----:B------:R-:W-:-:S03]  /*3a00*/  LOP3.LUT R49, R2, R47, RZ, 0x3c, !PT ;  /* 0x0000002f02317212 */ /* 0x000fc600078e3cff */
[----:B------:R-:W5:Y:S04]  /*3a10*/  LDG.E R28, desc[UR10][R12.64+0x28] ;  /* 0x0000280a0c1c7981 */ /* 0x000f68000c1e1900 */
[----:B------:R-:W5:Y:S04]  /*3a20*/  LDG.E R26, desc[UR10][R40.64+0x2c] ;  /* 0x00002c0a281a7981 */ /* 0x000f68000c1e1900 */
[----:B------:R-:W5:Y:S04]  /*3a30*/  LDG.E R25, desc[UR10][R40.64+0x30] ;  /* 0x0000300a28197981 */ /* 0x000f68000c1e1900 */
[----:B------:R-:W5:Y:S04]  /*3a40*/  LDG.E R27, desc[UR10][R40.64+0x38] ;  /* 0x0000380a281b7981 */ /* 0x000f68000c1e1900 */
[----:B------:R-:W5:Y:S04]  /*3a50*/  LDG.E R24, desc[UR10][R12.64+0x2c] ;  /* 0x00002c0a0c187981 */ /* 0x000f68000c1e1900 */
[----:B------:R-:W5:Y:S04]  /*3a60*/  LDG.E R23, desc[UR10][R12.64+0x30] ;  /* 0x0000300a0c177981 */ /* 0x000f68000c1e1900 */
[----:B------:R-:W5:Y:S01]  /*3a70*/  LDG.E R22, desc[UR10][R40.64+0x34] ;  /* 0x0000340a28167981 */ /* 0x000f62000c1e1900 */
[----:B------:R-:W-:-:S02]  /*3a80*/  IMAD.SHL.U32 R2, R44, 0x2, RZ ;  /* 0x000000022c027824 */ /* 0x000fc400078e00ff */
[----:B------:R-:W-:Y:S01]  /*3a90*/  IMAD.SHL.U32 R11, R49, 0x10, RZ ;  /* 0x00000010310b7824 */ /* 0x000fe200078e00ff */
[----:B------:R-:W5:Y:S04]  /*3aa0*/  LDG.E R7, desc[UR10][R12.64+0x38] ;  /* 0x0000380a0c077981 */ /* 0x000f68000c1e1900 */
[----:B------:R0:W5:Y:S04]  /*3ab0*/  LDG.E R38, desc[UR10][R40.64+0x3c] ;  /* 0x00003c0a28267981 */ /* 0x000168000c1e1900 */
[----:B------:R-:W5:Y:S01]  /*3ac0*/  LDG.E R37, desc[UR10][R12.64+0x34] ;  /* 0x0000340a0c257981 */ /* 0x000f62000c1e1900 */
[----:B------:R-:W-:-:S03]  /*3ad0*/  LOP3.LUT R2, R44, R2, R11, 0x96, !PT ;  /* 0x000000022c027212 */ /* 0x000fc600078e960b */
[----:B------:R1:W5:Y:S01]  /*3ae0*/  LDG.E R9, desc[UR10][R12.64+0x3c] ;  /* 0x00003c0a0c097981 */ /* 0x000362000c1e1900 */
[----:B0-----:R-:W-:Y:S02]  /*3af0*/  SHF.R.U32.HI R40, RZ, 0x2, R43 ;  /* 0x00000002ff287819 */ /* 0x001fe4000001162b */
[----:B------:R-:W-:Y:S02]  /*3b00*/  LOP3.LUT R45, R2, R49, RZ, 0x3c, !PT ;  /* 0x00000031022d7212 */ /* 0x000fe400078e3cff */
[----:B------:R-:W-:-:S03]  /*3b10*/  LOP3.LUT R40, R40, R43, RZ, 0x3c, !PT ;  /* 0x0000002b28287212 */ /* 0x000fc600078e3cff */
[----:B------:R-:W-:Y:S02]  /*3b20*/  IMAD.SHL.U32 R11, R45, 0x10, RZ ;  /* 0x000000102d0b7824 */ /* 0x000fe400078e00ff */
[----:B------:R-:W-:Y:S01]  /*3b30*/  IMAD.SHL.U32 R2, R40, 0x2, RZ ;  /* 0x0000000228027824 */ /* 0x000fe200078e00ff */
[----:B-1----:R-:W-:-:S04]  /*3b40*/  SHF.R.U32.HI R12, RZ, 0x2, R39 ;  /* 0x00000002ff0c7819 */ /* 0x002fc80000011627 */
[----:B------:R-:W-:Y:S02]  /*3b50*/  LOP3.LUT R2, R40, R2, R11, 0x96, !PT ;  /* 0x0000000228027212 */ /* 0x000fe400078e960b */
[----:B------:R-:W-:Y:S02]  /*3b60*/  LOP3.LUT R12, R12, R39, RZ, 0x3c, !PT ;  /* 0x000000270c0c7212 */ /* 0x000fe400078e3cff */
[----:B------:R-:W-:-:S03]  /*3b70*/  LOP3.LUT R51, R2, R45, RZ, 0x3c, !PT ;  /* 0x0000002d02337212 */ /* 0x000fc600078e3cff */
[----:B------:R-:W-:Y:S02]  /*3b80*/  IMAD.SHL.U32 R2, R12, 0x2, RZ ;  /* 0x000000020c027824 */ /* 0x000fe400078e00ff */
[----:B------:R-:W-:Y:S01]  /*3b90*/  IMAD.SHL.U32 R11, R51, 0x10, RZ ;  /* 0x00000010330b7824 */ /* 0x000fe200078e00ff */
[----:B------:R-:W-:-:S04]  /*3ba0*/  SHF.R.U32.HI R40, RZ, 0x2, R47 ;  /* 0x00000002ff287819 */ /* 0x000fc8000001162f */
        /* <DEDUP_REMOVED lines=35> */
[----:B------:R-:W-:Y:S01]  /*3de0*/  SHF.R.U32.HI R40, RZ, 0x2, R59 ;  /* 0x00000002ff287819 */ /* 0x000fe2000001163b */
[----:B------:R-:W-:-:S03]  /*3df0*/  IMAD R4, R4, -0x658354e5, R15 ;  /* 0x9a7cab1b04047824 */ /* 0x000fc600078e020f */
[----:B------:R-:W-:Y:S01]  /*3e00*/  LOP3.LUT R12, R12, R2, R13, 0x96, !PT ;  /* 0x000000020c0c7212 */ /* 0x000fe200078e960d */
[----:B------:R-:W-:Y:S01]  /*3e10*/  VIADD R62, R4, 0x6a788e ;  /* 0x006a788e043e7836 */ /* 0x000fe20000000000 */
[----:B------:R-:W-:Y:S02]  /*3e20*/  LOP3.LUT R40, R40, R59, RZ, 0x3c, !PT ;  /* 0x0000003b28287212 */ /* 0x000fe400078e3cff */
[----:B------:R-:W-:Y:S01]  /*3e30*/  LOP3.LUT R12, R12, R11, RZ, 0x3c, !PT ;  /* 0x0000000b0c0c7212 */ /* 0x000fe200078e3cff */
[C---:B------:R-:W-:Y:S01]  /*3e40*/  IMAD.IADD R15, R62.reuse, 0x1, R43 ;  /* 0x000000013e0f7824 */ /* 0x040fe200078e022b */
[----:B------:R-:W-:Y:S01]  /*3e50*/  IADD3 R45, PT, PT, R62, 0x161f14, R45 ;  /* 0x00161f143e2d7810 */ /* 0x000fe20007ffe02d */
[----:B------:R-:W-:Y:S02]  /*3e60*/  IMAD.SHL.U32 R2, R40, 0x2, RZ ;  /* 0x0000000228027824 */ /* 0x000fe400078e00ff */
[----:B------:R-:W-:Y:S01]  /*3e70*/  IMAD.SHL.U32 R13, R12, 0x10, RZ ;  /* 0x000000100c0d7824 */ /* 0x000fe200078e00ff */
[----:B------:R-:W-:Y:S01]  /*3e80*/  SHF.R.U32.HI R42, RZ, 0x2, R65 ;  /* 0x00000002ff2a7819 */ /* 0x000fe20000011641 */
[----:B------:R-:W-:-:S03]  /*3e90*/  IMAD.IADD R61, R15, 0x1, R45 ;  /* 0x000000010f3d7824 */ /* 0x000fc600078e022d */
[----:B------:R-:W-:Y:S02]  /*3ea0*/  LOP3.LUT R13, R40, R2, R13, 0x96, !PT ;  /* 0x00000002280d7212 */ /* 0x000fe400078e960d */
[----:B------:R-:W-:Y:S02]  /*3eb0*/  IADD3 R2, PT, PT, R62, 0x425d3c, R12 ;  /* 0x00425d3c3e027810 */ /* 0x000fe40007ffe00c */
[----:B------:R-:W-:Y:S02]  /*3ec0*/  LOP3.LUT R42, R42, R65, RZ, 0x3c, !PT ;  /* 0x000000412a2a7212 */ /* 0x000fe400078e3cff */
[----:B------:R-:W-:Y:S02]  /*3ed0*/  LOP3.LUT R13, R13, R12, RZ, 0x3c, !PT ;  /* 0x0000000c0d0d7212 */ /* 0x000fe400078e3cff */
[----:B------:R-:W-:Y:S01]  /*3ee0*/  LOP3.LUT R46, R2, R61, RZ, 0x3c, !PT ;  /* 0x0000003d022e7212 */ /* 0x000fe200078e3cff */
[----:B------:R-:W-:Y:S01]  /*3ef0*/  IMAD.SHL.U32 R40, R42, 0x2, RZ ;  /* 0x000000022a287824 */ /* 0x000fe200078e00ff */
[----:B------:R-:W-:Y:S01]  /*3f00*/  IADD3 R43, PT, PT, R62, 0x2c3e28, R59 ;  /* 0x002c3e283e2b7810 */ /* 0x000fe20007ffe03b */
[----:B------:R-:W-:Y:S01]  /*3f10*/  IMAD.SHL.U32 R41, R13, 0x10, RZ ;  /* 0x000000100d297824 */ /* 0x000fe200078e00ff */
[----:B------:R-:W-:-:S04]  /*3f20*/  SHF.L.W.U32.HI R46, R46, 0x8, R46 ;  /* 0x000000082e2e7819 */ /* 0x000fc80000010e2e */
[----:B------:R-:W-:Y:S01]  /*3f30*/  LOP3.LUT R40, R42, R40, R41, 0x96, !PT ;  /* 0x000000282a287212 */ /* 0x000fe200078e9629 */
[----:B------:R-:W-:Y:S01]  /*3f40*/  IMAD.IADD R48, R43, 0x1, R46 ;  /* 0x000000012b307824 */ /* 0x000fe200078e022e */
[C---:B------:R-:W-:Y:S02]  /*3f50*/  IADD3 R42, PT, PT, R62.reuse, 0xb0f8a, R47 ;  /* 0x000b0f8a3e2a7810 */ /* 0x040fe40007ffe02f */
[C---:B------:R-:W-:Y:S02]  /*3f60*/  IADD3 R47, PT, PT, R62.reuse, 0x212e9e, R53 ;  /* 0x00212e9e3e2f7810 */ /* 0x040fe40007ffe035 */
[----:B------:R-:W-:Y:S02]  /*3f70*/  IADD3 R41, PT, PT, R62, 0x587c5, R39 ;  /* 0x000587c53e297810 */ /* 0x000fe40007ffe027 */
[----:B------:R-:W-:Y:S02]  /*3f80*/  LOP3.LUT R39, R40, R13, RZ, 0x3c, !PT ;  /* 0x0000000d28277212 */ /* 0x000fe400078e3cff */
[----:B------:R-:W-:Y:S01]  /*3f90*/  IADD3 R44, PT, PT, R62, 0x1ba6d9, R51 ;  /* 0x001ba6d93e2c7810 */ /* 0x000fe20007ffe033 */
[----:B------:R-:W-:Y:S01]  /*3fa0*/  IMAD.IADD R59, R42, 0x1, R47 ;  /* 0x000000012a3b7824 */ /* 0x000fe200078e022f */
[----:B------:R-:W-:-:S02]  /*3fb0*/  IADD3 R51, PT, PT, R62, 0x10974f, R49 ;  /* 0x0010974f3e337810 */ /* 0x000fc40007ffe031 */
[C---:B------:R-:W-:Y:S02]  /*3fc0*/  IADD3 R54, PT, PT, R62.reuse, 0x26b663, R57 ;  /* 0x0026b6633e367810 */ /* 0x040fe40007ffe039 */
[----:B------:R-:W-:Y:S02]  /*3fd0*/  LOP3.LUT R40, R45, R48, RZ, 0x3c, !PT ;  /* 0x000000302d287212 */ /* 0x000fe400078e3cff */
[----:B------:R-:W-:Y:S01]  /*3fe0*/  IADD3 R52, PT, PT, R62, 0x4d6cc6, R39 ;  /* 0x004d6cc63e347810 */ /* 0x000fe20007ffe027 */
[----:B------:R-:W-:Y:S01]  /*3ff0*/  IMAD.IADD R63, R41, 0x1, R44 ;  /* 0x00000001293f7824 */ /* 0x000fe200078e022c */
[----:B------:R-:W-:Y:S01]  /*4000*/  SHF.L.W.U32.HI R40, R40, 0x7, R40 ;  /* 0x0000000728287819 */ /* 0x000fe20000010e28 */
[----:B------:R-:W-:Y:S01]  /*4010*/  IMAD.IADD R67, R51, 0x1, R54 ;  /* 0x0000000133437824 */ /* 0x000fe200078e0236 */
[----:B------:R-:W-:Y:S02]  /*4020*/  IADD3 R50, PT, PT, R62, 0x47e501, R13 ;  /* 0x0047e5013e327810 */ /* 0x000fe40007ffe00d */
[----:B------:R-:W-:Y:S01]  /*4030*/  LOP3.LUT R64, R52, R59, RZ, 0x3c, !PT ;  /* 0x0000003b34407212 */ /* 0x000fe200078e3cff */
[----:B------:R-:W-:Y:S01]  /*4040*/  IMAD.IADD R49, R40, 0x1, R67 ;  /* 0x0000000128317824 */ /* 0x000fe200078e0243 */
[----:B------:R-:W-:-:S02]  /*4050*/  LOP3.LUT R53, R50, R63, RZ, 0x3c, !PT ;  /* 0x0000003f32357212 */ /* 0x000fc400078e3cff */
[----:B------:R-:W-:Y:S02]  /*4060*/  SHF.L.W.U32.HI R64, R64, 0x8, R64 ;  /* 0x0000000840407819 */ /* 0x000fe40000010e40 */
[----:B------:R-:W-:Y:S02]  /*4070*/  IADD3 R58, PT, PT, R62, 0x31c5ed, R65 ;  /* 0x0031c5ed3e3a7810 */ /* 0x000fe40007ffe041 */
[----:B------:R-:W-:Y:S02]  /*4080*/  SHF.L.W.U32.HI R53, R53, 0x8, R53 ;  /* 0x0000000835357819 */ /* 0x000fe40000010e35 */
[----:B------:R-:W-:-:S03]  /*4090*/  LOP3.LUT R56, R64, R49, RZ, 0x3c, !PT ;  /* 0x0000003140387212 */ /* 0x000fc600078e3cff */
[----:B------:R-:W-:Y:S01]  /*40a0*/  IMAD.IADD R65, R58, 0x1, R53 ;  /* 0x000000013a417824 */ /* 0x000fe200078e0235 */
[----:B------:R-:W-:-:S05]  /*40b0*/  SHF.L.W.U32.HI R60, R56, 0x10, R56 ;  /* 0x00000010383c7819 */ /* 0x000fca0000010e38 */
[----:B------:R-:W-:-:S05]  /*40c0*/  IMAD.IADD R57, R65, 0x1, R60 ;  /* 0x0000000141397824 */ /* 0x000fca00078e023c */
[----:B------:R-:W-:Y:S02]  /*40d0*/  LOP3.LUT R66, R40, R57, RZ, 0x3c, !PT ;  /* 0x0000003928427212 */ /* 0x000fe400078e3cff */
[----:B------:R-:W-:Y:S02]  /*40e0*/  SHF.R.U32.HI R40, RZ, 0x2, R55 ;  /* 0x00000002ff287819 */ /* 0x000fe40000011637 */
[----:B------:R-:W-:Y:S02]  /*40f0*/  SHF.L.W.U32.HI R66, R66, 0xc, R66 ;  /* 0x0000000c42427819 */ /* 0x000fe40000010e42 */
[----:B------:R-:W-:-:S03]  /*4100*/  LOP3.LUT R40, R40, R55, RZ, 0x3c, !PT ;  /* 0x0000003728287212 */ /* 0x000fc600078e3cff */
[----:B------:R-:W-:Y:S02]  /*4110*/  IMAD.IADD R69, R49, 0x1, R66 ;  /* 0x0000000131457824 */ /* 0x000fe400078e0242 */
[----:B------:R-:W-:Y:S02]  /*4120*/  IMAD.SHL.U32 R56, R40, 0x2, RZ ;  /* 0x0000000228387824 */ /* 0x000fe400078e00ff */
[----:B------:R-:W-:Y:S01]  /*4130*/  IMAD.SHL.U32 R49, R39, 0x10, RZ ;  /* 0x0000001027317824 */ /* 0x000fe200078e00ff */
[----:B------:R-:W-:-:S04]  /*4140*/  LOP3.LUT R60, R60, R69, RZ, 0x3c, !PT ;  /* 0x000000453c3c7212 */ /* 0x000fc800078e3cff */
[----:B------:R-:W-:Y:S02]  /*4150*/  LOP3.LUT R40, R40, R56, R49, 0x96, !PT ;  /* 0x0000003828287212 */ /* 0x000fe400078e9631 */
[----:B------:R-:W-:Y:S02]  /*4160*/  SHF.L.W.U32.HI R56, R60, 0x8, R60 ;  /* 0x000000083c387819 */ /* 0x000fe40000010e3c */
[----:B------:R-:W-:Y:S02]  /*4170*/  LOP3.LUT R40, R40, R39, RZ, 0x3c, !PT ;  /* 0x0000002728287212 */ /* 0x000fe400078e3cff */
[C---:B------:R-:W-:Y:S02]  /*4180*/  IADD3 R55, PT, PT, R62.reuse, 0x374db2, R55 ;  /* 0x00374db23e377810 */ /* 0x040fe40007ffe037 */
[----:B------:R-:W-:Y:S01]  /*4190*/  IADD3 R60, PT, PT, R62, 0x52f48b, R40 ;  /* 0x0052f48b3e3c7810 */ /* 0x000fe20007ffe028 */
[----:B------:R-:W-:Y:S01]  /*41a0*/  IMAD.IADD R49, R57, 0x1, R56 ;  /* 0x0000000139317824 */ /* 0x000fe200078e0238 */
[----:B------:R-:W-:-:S02]  /*41b0*/  LOP3.LUT R65, R44, R65, RZ, 0x3c, !PT ;  /* 0x000000412c417212 */ /* 0x000fc400078e3cff */
[----:B------:R-:W-:Y:S01]  /*41c0*/  LOP3.LUT R67, R60, R67, RZ, 0x3c, !PT ;  /* 0x000000433c437212 */ /* 0x000fe200078e3cff */
[----:B------:R-:W-:Y:S01]  /*41d0*/  IMAD.IADD R70, R55, 0x1, R64 ;  /* 0x0000000137467824 */ /* 0x000fe200078e0240 */
[----:B--2---:R-:W-:Y:S02]  /*41e0*/  LOP3.LUT R69, R0, R69, RZ, 0xc0, !PT ;  /* 0x0000004500457212 */ /* 0x004fe400078ec0ff */
[----:B------:R-:W-:Y:S02]  /*41f0*/  LOP3.LUT R66, R66, R49, RZ, 0x3c, !PT ;  /* 0x0000003142427212 */ /* 0x000fe400078e3cff */
[----:B------:R-:W-:Y:S02]  /*4200*/  SHF.L.W.U32.HI R64, R65, 0x7, R65 ;  /* 0x0000000741407819 */ /* 0x000fe40000010e41 */
[----:B------:R-:W-:Y:S02]  /*4210*/  IADD3 R57, PT, PT, R62, 0x3cd577, R11 ;  /* 0x003cd5773e397810 */ /* 0x000fe40007ffe00b */
[----:B------:R-:W-:-:S02]  /*4220*/  SHF.L.W.U32.HI R68, R67, 0x8, R67 ;  /* 0x0000000843447819 */ /* 0x000fc40000010e43 */
[----:B----4-:R-:W-:Y:S01]  /*4230*/  LOP3.LUT R51, R69, R6, R51, 0x78, !PT ;  /* 0x0000000645337212 */ /* 0x010fe200078e7833 */
[----:B------:R-:W-:Y:S01]  /*4240*/  IMAD.IADD R61, R61, 0x1, R64 ;  /* 0x000000013d3d7824 */ /* 0x000fe200078e0240 */
[----:B------:R-:W-:Y:S01]  /*4250*/  SHF.L.W.U32.HI R69, R66, 0x7, R66 ;  /* 0x0000000742457819 */ /* 0x000fe20000010e42 */
[----:B------:R-:W-:Y:S01]  /*4260*/  IMAD.IADD R65, R57, 0x1, R68 ;  /* 0x0000000139417824 */ /* 0x000fe200078e0244 */
[----:B------:R-:W-:Y:S02]  /*4270*/  LOP3.LUT R66, R47, R70, RZ, 0x3c, !PT ;  /* 0x000000462f427212 */ /* 0x000fe400078e3cff */
[----:B------:R-:W-:Y:S02]  /*4280*/  LOP3.LUT R67, R68, R61, RZ, 0x3c, !PT ;  /* 0x0000003d44437212 */ /* 0x000fe400078e3cff */
[----:B------:R-:W-:Y:S02]  /*4290*/  SHF.L.W.U32.HI R66, R66, 0x7, R66 ;  /* 0x0000000742427819 */ /* 0x000fe40000010e42 */
[----:B------:R-:W-:-:S03]  /*42a0*/  LOP3.LUT R68, R54, R65, RZ, 0x3c, !PT ;  /* 0x0000004136447212 */ /* 0x000fc600078e3cff */
[----:B------:R-:W-:Y:S01]  /*42b0*/  IMAD.IADD R63, R63, 0x1, R66 ;  /* 0x000000013f3f7824 */ /* 0x000fe200078e0242 */
[----:B------:R-:W-:Y:S02]  /*42c0*/  SHF.L.W.U32.HI R68, R68, 0x7, R68 ;  /* 0x0000000744447819 */ /* 0x000fe40000010e44 */
[----:B---3--:R-:W-:Y:S02]  /*42d0*/  LOP3.LUT R62, R8, R69, RZ, 0xc0, !PT ;  /* 0x00000045083e7212 */ /* 0x008fe400078ec0ff */
[----:B------:R-:W-:Y:S02]  /*42e0*/  SHF.L.W.U32.HI R67, R67, 0x10, R67 ;  /* 0x0000001043437819 */ /* 0x000fe40000010e43 */
[----:B------:R-:W-:Y:S01]  /*42f0*/  LOP3.LUT R69, R46, R63, RZ, 0x3c, !PT ;  /* 0x0000003f2e457212 */ /* 0x000fe200078e3cff */
[----:B------:R-:W-:Y:S01]  /*4300*/  IMAD.IADD R46, R59, 0x1, R68 ;  /* 0x000000013b2e7824 */ /* 0x000fe200078e0244 */
[----:B-----5:R-:W-:Y:S01]  /*4310*/  LOP3.LUT R62, R62, R10, R45, 0x78, !PT ;  /* 0x0000000a3e3e7212 */ /* 0x020fe200078e782d */
[----:B------:R-:W-:Y:S01]  /*4320*/  IMAD.IADD R45, R70, 0x1, R67 ;  /* 0x00000001462d7824 */ /* 0x000fe200078e0243 */
[----:B------:R-:W-:-:S02]  /*4330*/  SHF.L.W.U32.HI R70, R69, 0x10, R69 ;  /* 0x0000001045467819 */ /* 0x000fc40000010e45 */
[----:B------:R-:W-:Y:S02]  /*4340*/  LOP3.LUT R53, R53, R46, RZ, 0x3c, !PT ;  /* 0x0000002e35357212 */ /* 0x000fe400078e3cff */
[----:B------:R-:W-:Y:S01]  /*4350*/  LOP3.LUT R64, R64, R45, RZ, 0x3c, !PT ;  /* 0x0000002d40407212 */ /* 0x000fe200078e3cff */
[----:B------:R-:W-:Y:S01]  /*4360*/  IMAD.IADD R65, R65, 0x1, R70 ;  /* 0x0000000141417824 */ /* 0x000fe200078e0246 */
[----:B------:R-:W-:Y:S02]  /*4370*/  SHF.L.W.U32.HI R59, R53, 0x10, R53 ;  /* 0x00000010353b7819 */ /* 0x000fe40000010e35 */
[----:B------:R-:W-:Y:S02]  /*4380*/  SHF.L.W.U32.HI R64, R64, 0xc, R64 ;  /* 0x0000000c40407819 */ /* 0x000fe40000010e40 */
[----:B------:R-:W-:Y:S01]  /*4390*/  LOP3.LUT R66, R66, R65, RZ, 0x3c, !PT ;  /* 0x0000004142427212 */ /* 0x000fe200078e3cff */
[----:B------:R-:W-:Y:S02]  /*43a0*/  IMAD.IADD R53, R48, 0x1, R59 ;  /* 0x0000000130357824 */ /* 0x000fe400078e023b */
[----:B------:R-:W-:Y:S01]  /*43b0*/  IMAD.IADD R61, R61, 0x1, R64 ;  /* 0x000000013d3d7824 */ /* 0x000fe200078e0240 */
[----:B------:R-:W-:-:S02]  /*43c0*/  SHF.L.W.U32.HI R48, R66, 0xc, R66 ;  /* 0x0000000c42307819 */ /* 0x000fc40000010e42 */
[----:B------:R-:W-:Y:S02]  /*43d0*/  LOP3.LUT R68, R68, R53, RZ, 0x3c, !PT ;  /* 0x0000003544447212 */ /* 0x000fe400078e3cff */
[-C--:B------:R-:W-:Y:S02]  /*43e0*/  LOP3.LUT R67, R67, R61.reuse, RZ, 0x3c, !PT ;  /* 0x0000003d43437212 */ /* 0x080fe400078e3cff */
[----:B------:R-:W-:Y:S01]  /*43f0*/  LOP3.LUT R69, R14, R61, RZ, 0xc0, !PT ;  /* 0x0000003d0e457212 */ /* 0x000fe200078ec0ff */
[----:B------:R-:W-:Y:S01]  /*4400*/  IMAD.IADD R66, R63, 0x1, R48 ;  /* 0x000000013f427824 */ /* 0x000fe200078e0230 */
[----:B------:R-:W-:-:S04]  /*4410*/  SHF.L.W.U32.HI R61, R68, 0xc, R68 ;  /* 0x0000000c443d7819 */ /* 0x000fc80000010e44 */
[-C--:B------:R-:W-:Y:S01]  /*4420*/  LOP3.LUT R70, R70, R66.reuse, RZ, 0x3c, !PT ;  /* 0x0000004246467212 */ /* 0x080fe200078e3cff */
[----:B------:R-:W-:Y:S01]  /*4430*/  IMAD.IADD R68, R46, 0x1, R61 ;  /* 0x000000012e447824 */ /* 0x000fe200078e023d */
[----:B------:R-:W-:Y:S02]  /*4440*/  LOP3.LUT R66, R17, R66, RZ, 0xc0, !PT ;  /* 0x0000004211427212 */ /* 0x000fe400078ec0ff */
[----:B------:R-:W-:Y:S02]  /*4450*/  SHF.L.W.U32.HI R63, R67, 0x8, R67 ;  /* 0x00000008433f7819 */ /* 0x000fe40000010e43 */
[----:B------:R-:W-:Y:S02]  /*4460*/  SHF.L.W.U32.HI R46, R70, 0x8, R70 ;  /* 0x00000008462e7819 */ /* 0x000fe40000010e46 */
[----:B------:R-:W-:Y:S02]  /*4470*/  LOP3.LUT R59, R59, R68, RZ, 0x3c, !PT ;  /* 0x000000443b3b7212 */ /* 0x000fe400078e3cff */
[----:B------:R-:W-:Y:S01]  /*4480*/  LOP3.LUT R66, R66, R18, R41, 0x78, !PT ;  /* 0x0000001242427212 */ /* 0x000fe200078e7829 */
[----:B------:R-:W-:Y:S01]  /*4490*/  IMAD.IADD R45, R45, 0x1, R63 ;  /* 0x000000012d2d7824 */ /* 0x000fe200078e023f */
[----:B------:R-:W-:Y:S01]  /*44a0*/  SHF.L.W.U32.HI R41, R59, 0x8, R59 ;  /* 0x000000083b297819 */ /* 0x000fe20000010e3b */
[----:B------:R-:W-:Y:S01]  /*44b0*/  IMAD.IADD R65, R65, 0x1, R46 ;  /* 0x0000000141417824 */ /* 0x000fe200078e022e */
[----:B------:R-:W-:-:S02]  /*44c0*/  LOP3.LUT R68, R19, R68, RZ, 0xc0, !PT ;  /* 0x0000004413447212 */ /* 0x000fc400078ec0ff */
[----:B------:R-:W-:Y:S01]  /*44d0*/  LOP3.LUT R64, R64, R45, RZ, 0x3c, !PT ;  /* 0x0000002d40407212 */ /* 0x000fe200078e3cff */
[----:B------:R-:W-:Y:S01]  /*44e0*/  IMAD.IADD R53, R53, 0x1, R41 ;  /* 0x0000000135357824 */ /* 0x000fe200078e0229 */
[----:B------:R-:W-:Y:S02]  /*44f0*/  LOP3.LUT R48, R48, R65, RZ, 0x3c, !PT ;  /* 0x0000004130307212 */ /* 0x000fe400078e3cff */
[----:B------:R-:W-:Y:S02]  /*4500*/  LOP3.LUT R15, R69, R16, R15, 0x78, !PT ;  /* 0x00000010450f7212 */ /* 0x000fe400078e780f */
[----:B------:R-:W-:Y:S02]  /*4510*/  SHF.L.W.U32.HI R64, R64, 0x7, R64 ;  /* 0x0000000740407819 */ /* 0x000fe40000010e40 */
[----:B------:R-:W-:Y:S02]  /*4520*/  LOP3.LUT R68, R68, R3, R42, 0x78, !PT ;  /* 0x0000000344447212 */ /* 0x000fe400078e782a */
[----:B------:R-:W-:-:S02]  /*4530*/  SHF.L.W.U32.HI R59, R48, 0x7, R48 ;  /* 0x00000007303b7819 */ /* 0x000fc40000010e30 */
[----:B------:R-:W-:Y:S02]  /*4540*/  LOP3.LUT R61, R61, R53, RZ, 0x3c, !PT ;  /* 0x000000353d3d7212 */ /* 0x000fe400078e3cff */
[----:B------:R-:W-:Y:S02]  /*4550*/  LOP3.LUT R64, R5, R64, RZ, 0xc0, !PT ;  /* 0x0000004005407212 */ /* 0x000fe400078ec0ff */
[----:B------:R-:W-:Y:S02]  /*4560*/  LOP3.LUT R15, R68, R66, R15, 0x96, !PT ;  /* 0x00000042440f7212 */ /* 0x000fe400078e960f */
[----:B------:R-:W-:Y:S02]  /*4570*/  LOP3.LUT R59, R20, R59, RZ, 0xc0, !PT ;  /* 0x0000003b143b7212 */ /* 0x000fe400078ec0ff */
[----:B------:R-:W-:Y:S02]  /*4580*/  SHF.L.W.U32.HI R42, R61, 0x7, R61 ;  /* 0x000000073d2a7819 */ /* 0x000fe40000010e3d */
[----:B------:R-:W-:-:S02]  /*4590*/  LOP3.LUT R64, R64, R21, R44, 0x78, !PT ;  /* 0x0000001540407212 */ /* 0x000fc400078e782c */
[----:B------:R-:W-:Y:S02]  /*45a0*/  LOP3.LUT R15, R62, R51, R15, 0x96, !PT ;  /* 0x000000333e0f7212 */ /* 0x000fe400078e960f */
[----:B------:R-:W-:Y:S02]  /*45b0*/  LOP3.LUT R59, R59, R36, R47, 0x78, !PT ;  /* 0x000000243b3b7212 */ /* 0x000fe400078e782f */
[----:B------:R-:W-:Y:S02]  /*45c0*/  LOP3.LUT R42, R35, R42, RZ, 0xc0, !PT ;  /* 0x0000002a232a7212 */ /* 0x000fe400078ec0ff */
[----:B------:R-:W-:Y:S02]  /*45d0*/  LOP3.LUT R53, R34, R53, RZ, 0xc0, !PT ;  /* 0x0000003522357212 */ /* 0x000fe400078ec0ff */
[----:B------:R-:W-:Y:S02]  /*45e0*/  LOP3.LUT R15, R59, R64, R15, 0x96, !PT ;  /* 0x000000403b0f7212 */ /* 0x000fe400078e960f */
[----:B------:R-:W-:-:S02]  /*45f0*/  LOP3.LUT R42, R42, R33, R54, 0x78, !PT ;  /* 0x000000212a2a7212 */ /* 0x000fc400078e7836 */
[----:B------:R-:W-:Y:S02]  /*4600*/  LOP3.LUT R49, R32, R49, RZ, 0xc0, !PT ;  /* 0x0000003120317212 */ /* 0x000fe400078ec0ff */
[----:B------:R-:W-:Y:S02]  /*4610*/  LOP3.LUT R45, R31, R45, RZ, 0xc0, !PT ;  /* 0x0000002d1f2d7212 */ /* 0x000fe400078ec0ff */
[----:B------:R-:W-:Y:S02]  /*4620*/  LOP3.LUT R53, R53, R30, R43, 0x78, !PT ;  /* 0x0000001e35357212 */ /* 0x000fe400078e782b */
[----:B------:R-:W-:Y:S02]  /*4630*/  LOP3.LUT R49, R49, R29, R58, 0x78, !PT ;  /* 0x0000001d31317212 */ /* 0x000fe400078e783a */
[----:B------:R-:W-:Y:S02]  /*4640*/  LOP3.LUT R44, R45, R28, R55, 0x78, !PT ;  /* 0x0000001c2d2c7212 */ /* 0x000fe400078e7837 */
[----:B------:R-:W-:-:S02]  /*4650*/  LOP3.LUT R15, R53, R42, R15, 0x96, !PT ;  /* 0x0000002a350f7212 */ /* 0x000fc400078e960f */
[----:B------:R-:W-:Y:S02]  /*4660*/  LOP3.LUT R65, R26, R65, RZ, 0xc0, !PT ;  /* 0x000000411a417212 */ /* 0x000fe400078ec0ff */
[----:B------:R-:W-:Y:S02]  /*4670*/  LOP3.LUT R46, R25, R46, RZ, 0xc0, !PT ;  /* 0x0000002e192e7212 */ /* 0x000fe400078ec0ff */
[----:B------:R-:W-:Y:S02]  /*4680*/  LOP3.LUT R15, R44, R49, R15, 0x96, !PT ;  /* 0x000000312c0f7212 */ /* 0x000fe400078e960f */
[----:B------:R-:W-:Y:S02]  /*4690*/  LOP3.LUT R65, R65, R24, R57, 0x78, !PT ;  /* 0x0000001841417212 */ /* 0x000fe400078e7839 */
[----:B------:R-:W-:Y:S02]  /*46a0*/  LOP3.LUT R56, R27, R56, RZ, 0xc0, !PT ;  /* 0x000000381b387212 */ /* 0x000fe400078ec0ff */
[----:B------:R-:W-:-:S02]  /*46b0*/  LOP3.LUT R46, R46, R23, R2, 0x78, !PT ;  /* 0x000000172e2e7212 */ /* 0x000fc400078e7802 */
[----:B------:R-:W-:Y:S02]  /*46c0*/  LOP3.LUT R41, R22, R41, RZ, 0xc0, !PT ;  /* 0x0000002916297212 */ /* 0x000fe400078ec0ff */
[----:B------:R-:W-:Y:S02]  /*46d0*/  LOP3.LUT R56, R56, R7, R52, 0x78, !PT ;  /* 0x0000000738387212 */ /* 0x000fe400078e7834 */
[----:B------:R-:W-:Y:S02]  /*46e0*/  LOP3.LUT R15, R46, R65, R15, 0x96, !PT ;  /* 0x000000412e0f7212 */ /* 0x000fe400078e960f */
[----:B------:R-:W-:Y:S02]  /*46f0*/  LOP3.LUT R63, R38, R63, RZ, 0xc0, !PT ;  /* 0x0000003f263f7212 */ /* 0x000fe400078ec0ff */
[----:B------:R-:W-:Y:S02]  /*4700*/  LOP3.LUT R41, R41, R37, R50, 0x78, !PT ;  /* 0x0000002529297212 */ /* 0x000fe400078e7832 */
[----:B------:R-:W-:-:S02]  /*4710*/  LOP3.LUT R63, R63, R9, R60, 0x78, !PT ;  /* 0x000000093f3f7212 */ /* 0x000fc400078e783c */
[----:B------:R-:W-:-:S04]  /*4720*/  LOP3.LUT R56, R56, R41, R15, 0x96, !PT ;  /* 0x0000002938387212 */ /* 0x000fc800078e960f */
[----:B------:R-:W-:-:S04]  /*4730*/  LOP3.LUT R56, R63, R56, RZ, 0x3c, !PT ;  /* 0x000000383f387212 */ /* 0x000fc800078e3cff */
[----:B------:R-:W-:-:S04]  /*4740*/  SHF.R.U32.HI R15, RZ, 0x10, R56 ;  /* 0x00000010ff0f7819 */ /* 0x000fc80000011638 */
[----:B------:R-:W-:-:S04]  /*4750*/  LOP3.LUT R15, R15, R56, RZ, 0x3c, !PT ;  /* 0x000000380f0f7212 */ /* 0x000fc800078e3cff */
[----:B------:R-:W-:-:S04]  /*4760*/  SHF.R.U32.HI R2, RZ, 0x8, R15 ;  /* 0x00000008ff027819 */ /* 0x000fc8000001160f */
[----:B------:R-:W-:-:S04]  /*4770*/  LOP3.LUT R2, R2, R15, RZ, 0x3c, !PT ;  /* 0x0000000f02027212 */ /* 0x000fc800078e3cff */
[----:B------:R-:W-:-:S04]  /*4780*/  SHF.R.U32.HI R15, RZ, 0x4, R2 ;  /* 0x00000004ff0f7819 */ /* 0x000fc80000011602 */
[----:B------:R-:W-:Y:S01]  /*4790*/  LOP3.LUT R15, R15, R2, RZ, 0x3c, !PT ;  /* 0x000000020f0f7212 */ /* 0x000fe200078e3cff */
[----:B------:R-:W-:-:S03]  /*47a0*/  UISETP.NE.AND UP0, UPT, UR5, URZ, UPT ;  /* 0x000000ff0500728c */ /* 0x000fc6000bf05270 */
[----:B------:R-:W-:-:S04]  /*47b0*/  SHF.R.U32.HI R2, RZ, 0x2, R15 ;  /* 0x00000002ff027819 */ /* 0x000fc8000001160f */
[----:B------:R-:W-:-:S04]  /*47c0*/  LOP3.LUT R2, R2, R15, RZ, 0x3c, !PT ;  /* 0x0000000f02027212 */ /* 0x000fc800078e3cff */
[----:B------:R-:W-:-:S04]  /*47d0*/  SHF.R.U32.HI R15, RZ, 0x1, R2 ;  /* 0x00000001ff0f7819 */ /* 0x000fc80000011602 */
[----:B------:R-:W-:Y:S01]  /*47e0*/  LOP3.LUT R2, R15, 0x1, R2, 0x48, !PT ;  /* 0x000000010f027812 */ /* 0x000fe200078e4802 */
[----:B------:R-:W-:Y:S06]  /*47f0*/  BRA.U !UP0, `(.L_x_70) ;  /* 0x0000003908407547 */ /* 0x000fec000b800000 */
[----:B------:R-:W-:Y:S01]  /*4800*/  VIADD R4, R4, 0xc2f4de ;  /* 0x00c2f4de04047836 */ /* 0x000fe20000000000 */
[----:B------:R-:W-:Y:S01]  /*4810*/  UMOV UR4, UR5 ;  /* 0x0000000500047c82 */ /* 0x000fe20008000000 */
[----:B------:R-:W-:-:S07]  /*4820*/  IMAD.MOV.U32 R43, RZ, RZ, R40 ;  /* 0x000000ffff2b7224 */ /* 0x000fce00078e0028 */
.L_x_72:
[----:B------:R-:W-:Y:S01]  /*4830*/  SHF.R.U32.HI R40, RZ, 0x2, R11 ;  /* 0x00000002ff287819 */ /* 0x000fe2000001160b */
[----:B------:R-:W-:Y:S01]  /*4840*/  UIADD3 UR4, UPT, UPT, UR4, 0x1, URZ ;  /* 0x0000000104047890 */ /* 0x000fe2000fffe0ff */
[----:B------:R-:W-:Y:S02]  /*4850*/  SHF.R.U32.HI R41, RZ, 0x2, R12 ;  /* 0x00000002ff297819 */ /* 0x000fe4000001160c */
[----:B------:R-:W-:Y:S01]  /*4860*/  LOP3.LUT R40, R40, R11, RZ, 0x3c, !PT ;  /* 0x0000000b28287212 */ /* 0x000fe200078e3cff */
[----:B------:R-:W-:Y:S01]  /*4870*/  IMAD.SHL.U32 R11, R43, 0x10, RZ ;  /* 0x000000102b0b7824 */ /* 0x000fe200078e00ff */
[----:B------:R-:W-:Y:S01]  /*4880*/  LOP3.LUT R41, R41, R12, RZ, 0x3c, !PT ;  /* 0x0000000c29297212 */ /* 0x000fe200078e3cff */
[----:B------:R-:W-:Y:S01]  /*4890*/  UISETP.NE.AND UP0, UPT, UR4, URZ, UPT ;  /* 0x000000ff0400728c */ /* 0x000fe2000bf05270 */
[----:B------:R-:W-:Y:S01]  /*48a0*/  SHF.R.U32.HI R42, RZ, 0x2, R39 ;  /* 0x00000002ff2a7819 */ /* 0x000fe20000011627 */
[----:B------:R-:W-:-:S03]  /*48b0*/  IMAD.SHL.U32 R15, R40, 0x2, RZ ;  /* 0x00000002280f7824 */ /* 0x000fc600078e00ff */
[----:B------:R-:W-:Y:S02]  /*48c0*/  LOP3.LUT R42, R42, R39, RZ, 0x3c, !PT ;  /* 0x000000272a2a7212 */ /* 0x000fe400078e3cff */
[----:B------:R-:W-:Y:S01]  /*48d0*/  LOP3.LUT R40, R40, R15, R11, 0x96, !PT ;  /* 0x0000000f28287212 */ /* 0x000fe200078e960b */
[----:B------:R-:W-:-:S03]  /*48e0*/  IMAD.SHL.U32 R11, R41, 0x2, RZ ;  /* 0x00000002290b7824 */ /* 0x000fc600078e00ff */
[----:B------:R-:W-:Y:S02]  /*48f0*/  LOP3.LUT R49, R40, R43, RZ, 0x3c, !PT ;  /* 0x0000002b28317212 */ /* 0x000fe400078e3cff */
[----:B------:R-:W-:-:S03]  /*4900*/  SHF.R.U32.HI R40, RZ, 0x2, R13 ;  /* 0x00000002ff287819 */ /* 0x000fc6000001160d */
[----:B------:R-:W-:Y:S01]  /*4910*/  IMAD.SHL.U32 R12, R49, 0x10, RZ ;  /* 0x00000010310c7824 */ /* 0x000fe200078e00ff */
[----:B------:R-:W-:-:S04]  /*4920*/  LOP3.LUT R40, R40, R13, RZ, 0x3c, !PT ;  /* 0x0000000d28287212 */ /* 0x000fc800078e3cff */
[----:B------:R-:W-:-:S04]  /*4930*/  LOP3.LUT R12, R41, R11, R12, 0x96, !PT ;  /* 0x0000000b290c7212 */ /* 0x000fc800078e960c */
[----:B------:R-:W-:Y:S01]  /*4940*/  LOP3.LUT R41, R12, R49, RZ, 0x3c, !PT ;  /* 0x000000310c297212 */ /* 0x000fe200078e3cff */
[----:B------:R-:W-:-:S04]  /*4950*/  IMAD.SHL.U32 R12, R40, 0x2, RZ ;  /* 0x00000002280c7824 */ /* 0x000fc800078e00ff */
[----:B------:R-:W-:-:S05]  /*4960*/  IMAD.SHL.U32 R11, R41, 0x10, RZ ;  /* 0x00000010290b7824 */ /* 0x000fca00078e00ff */
[----:B------:R-:W-:Y:S02]  /*4970*/  LOP3.LUT R12, R40, R12, R11, 0x96, !PT ;  /* 0x0000000c280c7212 */ /* 0x000fe400078e960b */
[----:B------:R-:W-:Y:S02]  /*4980*/  SHF.R.U32.HI R40, RZ, 0x2, R43 ;  /* 0x00000002ff287819 */ /* 0x000fe4000001162b */
[----:B------:R-:W-:Y:S01]  /*4990*/  LOP3.LUT R45, R12, R41, RZ, 0x3c, !PT ;  /* 0x000000290c2d7212 */ /* 0x000fe200078e3cff */
[----:B------:R-:W-:Y:S01]  /*49a0*/  IMAD.SHL.U32 R12, R42, 0x2, RZ ;  /* 0x000000022a0c7824 */ /* 0x000fe200078e00ff */
[----:B------:R-:W-:-:S03]  /*49b0*/  LOP3.LUT R40, R40, R43, RZ, 0x3c, !PT ;  /* 0x0000002b28287212 */ /* 0x000fc600078e3cff */
[----:B------:R-:W-:-:S05]  /*49c0*/  IMAD.SHL.U32 R11, R45, 0x10, RZ ;  /* 0x000000102d0b7824 */ /* 0x000fca00078e00ff */
[----:B------:R-:W-:Y:S02]  /*49d0*/  LOP3.LUT R12, R42, R12, R11, 0x96, !PT ;  /* 0x0000000c2a0c7212 */ /* 0x000fe400078e960b */
[----:B------:R-:W-:Y:S02]  /*49e0*/  SHF.R.U32.HI R42, RZ, 0x2, R49 ;  /* 0x00000002ff2a7819 */ /* 0x000fe40000011631 */
[----:B------:R-:W-:Y:S01]  /*49f0*/  LOP3.LUT R43, R12, R45, RZ, 0x3c, !PT ;  /* 0x0000002d0c2b7212 */ /* 0x000fe200078e3cff */
[----:B------:R-:W-:Y:S01]  /*4a00*/  IMAD.SHL.U32 R12, R40, 0x2, RZ ;  /* 0x00000002280c7824 */ /* 0x000fe200078e00ff */
[----:B------:R-:W-:Y:S01]  /*4a10*/  LOP3.LUT R42, R42, R49, RZ, 0x3c, !PT ;  /* 0x000000312a2a7212 */ /* 0x000fe200078e3cff */
[----:B------:R-:W-:Y:S01]  /*4a20*/  IMAD.IADD R49, R49, 0x1, R4 ;  /* 0x0000000131317824 */ /* 0x000fe200078e0204 */
[----:B------:R-:W-:Y:S01]  /*4a30*/  IADD3 R67, PT, PT, R4, 0x10974f, R43 ;  /* 0x0010974f04437810 */ /* 0x000fe20007ffe02b */
[----:B------:R-:W-:-:S05]  /*4a40*/  IMAD.SHL.U32 R11, R43, 0x10, RZ ;  /* 0x000000102b0b7824 */ /* 0x000fca00078e00ff */
[----:B------:R-:W-:Y:S02]  /*4a50*/  LOP3.LUT R12, R40, R12, R11, 0x96, !PT ;  /* 0x0000000c280c7212 */ /* 0x000fe400078e960b */
[--C-:B------:R-:W-:Y:S02]  /*4a60*/  SHF.R.U32.HI R40, RZ, 0x2, R41.reuse ;  /* 0x00000002ff287819 */ /* 0x100fe40000011629 */
[----:B------:R-:W-:Y:S01]  /*4a70*/  LOP3.LUT R15, R12, R43, RZ, 0x3c, !PT ;  /* 0x0000002b0c0f7212 */ /* 0x000fe200078e3cff */
[----:B------:R-:W-:Y:S01]  /*4a80*/  IMAD.SHL.U32 R12, R42, 0x2, RZ ;  /* 0x000000022a0c7824 */ /* 0x000fe200078e00ff */
[----:B------:R-:W-:Y:S02]  /*4a90*/  LOP3.LUT R40, R40, R41, RZ, 0x3c, !PT ;  /* 0x0000002928287212 */ /* 0x000fe400078e3cff */
[----:B------:R-:W-:Y:S01]  /*4aa0*/  IADD3 R41, PT, PT, R4, 0x587c5, R41 ;  /* 0x000587c504297810 */ /* 0x000fe20007ffe029 */
        /* <DEDUP_REMOVED lines=14> */
[--C-:B------:R-:W-:Y:S02]  /*4b90*/  SHF.R.U32.HI R42, RZ, 0x2, R15.reuse ;  /* 0x00000002ff2a7819 */ /* 0x100fe4000001160f */
[----:B------:R-:W-:Y:S01]  /*4ba0*/  LOP3.LUT R51, R12, R53, RZ, 0x3c, !PT ;  /* 0x000000350c337212 */ /* 0x000fe200078e3cff */
[----:B------:R-:W-:Y:S01]  /*4bb0*/  IMAD.SHL.U32 R12, R40, 0x2, RZ ;  /* 0x00000002280c7824 */ /* 0x000fe200078e00ff */
[----:B------:R-:W-:Y:S02]  /*4bc0*/  LOP3.LUT R42, R42, R15, RZ, 0x3c, !PT ;  /* 0x0000000f2a2a7212 */ /* 0x000fe400078e3cff */
[C---:B------:R-:W-:Y:S01]  /*4bd0*/  IADD3 R15, PT, PT, R4.reuse, 0x161f14, R15 ;  /* 0x00161f14040f7810 */ /* 0x040fe20007ffe00f */
[----:B------:R-:W-:Y:S01]  /*4be0*/  IMAD.SHL.U32 R11, R51, 0x10, RZ ;  /* 0x00000010330b7824 */ /* 0x000fe200078e00ff */
[----:B------:R-:W-:-:S03]  /*4bf0*/  IADD3 R50, PT, PT, R4, 0x26b663, R51 ;  /* 0x0026b66304327810 */ /* 0x000fc60007ffe033 */
[----:B------:R-:W-:Y:S01]  /*4c00*/  IMAD.IADD R65, R49, 0x1, R15 ;  /* 0x0000000131417824 */ /* 0x000fe200078e020f */
[----:B------:R-:W-:Y:S01]  /*4c10*/  LOP3.LUT R12, R40, R12, R11, 0x96, !PT ;  /* 0x0000000c280c7212 */ /* 0x000fe200078e960b */
[----:B------:R-:W-:Y:S01]  /*4c20*/  IMAD.IADD R69, R67, 0x1, R50 ;  /* 0x0000000143457824 */ /* 0x000fe200078e0232 */
        /* <DEDUP_REMOVED lines=16> */
[----:B------:R-:W-:Y:S02]  /*4d30*/  LOP3.LUT R40, R40, R51, RZ, 0x3c, !PT ;  /* 0x0000003328287212 */ /* 0x000fe400078e3cff */
[----:B------:R-:W-:Y:S01]  /*4d40*/  SHF.R.U32.HI R44, RZ, 0x2, R55 ;  /* 0x00000002ff2c7819 */ /* 0x000fe20000011637 */
[----:B------:R-:W-:-:S03]  /*4d50*/  IMAD.SHL.U32 R11, R55, 0x10, RZ ;  /* 0x00000010370b7824 */ /* 0x000fc600078e00ff */
[-C--:B------:R-:W-:Y:S02]  /*4d60*/  LOP3.LUT R44, R44, R55.reuse, RZ, 0x3c, !PT ;  /* 0x000000372c2c7212 */ /* 0x080fe400078e3cff */
[----:B------:R-:W-:Y:S02]  /*4d70*/  LOP3.LUT R12, R42, R12, R11, 0x96, !PT ;  /* 0x0000000c2a0c7212 */ /* 0x000fe400078e960b */
[----:B------:R-:W-:Y:S01]  /*4d80*/  SHF.R.U32.HI R42, RZ, 0x2, R59 ;  /* 0x00000002ff2a7819 */ /* 0x000fe2000001163b */
[----:B------:R-:W-:Y:S01]  /*4d90*/  IMAD.SHL.U32 R46, R44, 0x2, RZ ;  /* 0x000000022c2e7824 */ /* 0x000fe200078e00ff */
[----:B------:R-:W-:Y:S01]  /*4da0*/  LOP3.LUT R11, R12, R55, RZ, 0x3c, !PT ;  /* 0x000000370c0b7212 */ /* 0x000fe200078e3cff */
[----:B------:R-:W-:Y:S01]  /*4db0*/  IMAD.SHL.U32 R12, R40, 0x2, RZ ;  /* 0x00000002280c7824 */ /* 0x000fe200078e00ff */
[----:B------:R-:W-:-:S03]  /*4dc0*/  LOP3.LUT R42, R42, R59, RZ, 0x3c, !PT ;  /* 0x0000003b2a2a7212 */ /* 0x000fc600078e3cff */
[----:B------:R-:W-:Y:S02]  /*4dd0*/  IMAD.SHL.U32 R13, R11, 0x10, RZ ;  /* 0x000000100b0d7824 */ /* 0x000fe400078e00ff */
[----:B------:R-:W-:-:S03]  /*4de0*/  IMAD.SHL.U32 R39, R42, 0x2, RZ ;  /* 0x000000022a277824 */ /* 0x000fc600078e00ff */
[----:B------:R-:W-:Y:S02]  /*4df0*/  LOP3.LUT R12, R40, R12, R13, 0x96, !PT ;  /* 0x0000000c280c7212 */ /* 0x000fe400078e960d */
[----:B------:R-:W-:Y:S02]  /*4e00*/  SHF.R.U32.HI R40, RZ, 0x2, R57 ;  /* 0x00000002ff287819 */ /* 0x000fe40000011639 */
[----:B------:R-:W-:Y:S02]  /*4e10*/  LOP3.LUT R12, R12, R11, RZ, 0x3c, !PT ;  /* 0x0000000b0c0c7212 */ /* 0x000fe400078e3cff */
[----:B------:R-:W-:-:S03]  /*4e20*/  LOP3.LUT R40, R40, R57, RZ, 0x3c, !PT ;  /* 0x0000003928287212 */ /* 0x000fc600078e3cff */
[----:B------:R-:W-:-:S05]  /*4e30*/  IMAD.SHL.U32 R13, R12, 0x10, RZ ;  /* 0x000000100c0d7824 */ /* 0x000fca00078e00ff */
[----:B------:R-:W-:Y:S01]  /*4e40*/  LOP3.LUT R13, R42, R39, R13, 0x96, !PT ;  /* 0x000000272a0d7212 */ /* 0x000fe200078e960d */
[----:B------:R-:W-:-:S03]  /*4e50*/  IMAD.SHL.U32 R42, R40, 0x2, RZ ;  /* 0x00000002282a7824 */ /* 0x000fc600078e00ff */
[----:B------:R-:W-:-:S05]  /*4e60*/  LOP3.LUT R13, R13, R12, RZ, 0x3c, !PT ;  /* 0x0000000c0d0d7212 */ /* 0x000fca00078e3cff */
[----:B------:R-:W-:-:S05]  /*4e70*/  IMAD.SHL.U32 R39, R13, 0x10, RZ ;  /* 0x000000100d277824 */ /* 0x000fca00078e00ff */
[----:B------:R-:W-:Y:S02]  /*4e80*/  LOP3.LUT R42, R40, R42, R39, 0x96, !PT ;  /* 0x0000002a282a7212 */ /* 0x000fe400078e9627 */
[----:B------:R-:W-:Y:S02]  /*4e90*/  IADD3 R40, PT, PT, R4, 0x425d3c, R12 ;  /* 0x00425d3c04287810 */ /* 0x000fe40007ffe00c */
[----:B------:R-:W-:Y:S02]  /*4ea0*/  LOP3.LUT R39, R42, R13, RZ, 0x3c, !PT ;  /* 0x0000000d2a277212 */ /* 0x000fe400078e3cff */
[----:B------:R-:W-:Y:S02]  /*4eb0*/  IADD3 R42, PT, PT, R4, 0x1ba6d9, R47 ;  /* 0x001ba6d9042a7810 */ /* 0x000fe40007ffe02f */
[----:B------:R-:W-:Y:S01]  /*4ec0*/  LOP3.LUT R58, R40, R65, RZ, 0x3c, !PT ;  /* 0x00000041283a7212 */ /* 0x000fe200078e3cff */
[----:B------:R-:W-:Y:S01]  /*4ed0*/  IMAD.SHL.U32 R61, R39, 0x10, RZ ;  /* 0x00000010273d7824 */ /* 0x000fe200078e00ff */
[----:B------:R-:W-:Y:S01]  /*4ee0*/  IADD3 R47, PT, PT, R4, 0x2c3e28, R59 ;  /* 0x002c3e28042f7810 */ /* 0x000fe20007ffe03b */
[----:B------:R-:W-:Y:S01]  /*4ef0*/  IMAD.IADD R63, R41, 0x1, R42 ;  /* 0x00000001293f7824 */ /* 0x000fe200078e022a */
[----:B------:R-:W-:-:S02]  /*4f00*/  SHF.L.W.U32.HI R58, R58, 0x8, R58 ;  /* 0x000000083a3a7819 */ /* 0x000fc40000010e3a */
[----:B------:R-:W-:Y:S02]  /*4f10*/  LOP3.LUT R56, R44, R46, R61, 0x96, !PT ;  /* 0x0000002e2c387212 */ /* 0x000fe400078e963d */
[C---:B------:R-:W-:Y:S01]  /*4f20*/  IADD3 R46, PT, PT, R4.reuse, 0x47e501, R13 ;  /* 0x0047e501042e7810 */ /* 0x040fe20007ffe00d */
[----:B------:R-:W-:Y:S01]  /*4f30*/  IMAD.IADD R48, R47, 0x1, R58 ;  /* 0x000000012f307824 */ /* 0x000fe200078e023a */
[----:B------:R-:W-:Y:S02]  /*4f40*/  IADD3 R44, PT, PT, R4, 0xb0f8a, R45 ;  /* 0x000b0f8a042c7810 */ /* 0x000fe40007ffe02d */
[----:B------:R-:W-:Y:S02]  /*4f50*/  LOP3.LUT R59, R46, R63, RZ, 0x3c, !PT ;  /* 0x0000003f2e3b7212 */ /* 0x000fe400078e3cff */
[----:B------:R-:W-:Y:S02]  /*4f60*/  IADD3 R45, PT, PT, R4, 0x212e9e, R53 ;  /* 0x00212e9e042d7810 */ /* 0x000fe40007ffe035 */
[----:B------:R-:W-:-:S02]  /*4f70*/  SHF.L.W.U32.HI R59, R59, 0x8, R59 ;  /* 0x000000083b3b7819 */ /* 0x000fc40000010e3b */
[----:B------:R-:W-:Y:S01]  /*4f80*/  LOP3.LUT R62, R15, R48, RZ, 0x3c, !PT ;  /* 0x000000300f3e7212 */ /* 0x000fe200078e3cff */
[----:B------:R-:W-:Y:S01]  /*4f90*/  IMAD.IADD R61, R44, 0x1, R45 ;  /* 0x000000012c3d7824 */ /* 0x000fe200078e022d */
[----:B------:R-:W-:Y:S01]  /*4fa0*/  IADD3 R52, PT, PT, R4, 0x4d6cc6, R39 ;  /* 0x004d6cc604347810 */ /* 0x000fe20007ffe027 */
[----:B------:R-:W-:Y:S01]  /*4fb0*/  IMAD.IADD R57, R54, 0x1, R59 ;  /* 0x0000000136397824 */ /* 0x000fe200078e023b */
[----:B------:R-:W-:Y:S02]  /*4fc0*/  SHF.L.W.U32.HI R62, R62, 0x7, R62 ;  /* 0x000000073e3e7819 */ /* 0x000fe40000010e3e */
[----:B------:R-:W-:Y:S02]  /*4fd0*/  LOP3.LUT R43, R56, R39, RZ, 0x3c, !PT ;  /* 0x00000027382b7212 */ /* 0x000fe400078e3cff */
[----:B------:R-:W-:Y:S01]  /*4fe0*/  LOP3.LUT R51, R52, R61, RZ, 0x3c, !PT ;  /* 0x0000003d34337212 */ /* 0x000fe200078e3cff */
[----:B------:R-:W-:Y:S01]  /*4ff0*/  IMAD.IADD R60, R62, 0x1, R69 ;  /* 0x000000013e3c7824 */ /* 0x000fe200078e0245 */
[----:B------:R-:W-:-:S02]  /*5000*/  LOP3.LUT R64, R42, R57, RZ, 0x3c, !PT ;  /* 0x000000392a407212 */ /* 0x000fc400078e3cff */
[----:B------:R-:W-:Y:S02]  /*5010*/  IADD3 R56, PT, PT, R4, 0x52f48b, R43 ;  /* 0x0052f48b04387810 */ /* 0x000fe40007ffe02b */
[----:B------:R-:W-:Y:S02]  /*5020*/  SHF.L.W.U32.HI R53, R51, 0x8, R51 ;  /* 0x0000000833357819 */ /* 0x000fe40000010e33 */
[----:B------:R-:W-:Y:S02]  /*5030*/  SHF.L.W.U32.HI R64, R64, 0x7, R64 ;  /* 0x0000000740407819 */ /* 0x000fe40000010e40 */
[----:B------:R-:W-:Y:S02]  /*5040*/  LOP3.LUT R66, R56, R69, RZ, 0x3c, !PT ;  /* 0x0000004538427212 */ /* 0x000fe400078e3cff */
[----:B------:R-:W-:Y:S01]  /*5050*/  LOP3.LUT R51, R53, R60, RZ, 0x3c, !PT ;  /* 0x0000003c35337212 */ /* 0x000fe200078e3cff */
[----:B------:R-:W-:Y:S01]  /*5060*/  IMAD.IADD R69, R65, 0x1, R64 ;  /* 0x0000000141457824 */ /* 0x000fe200078e0240 */
[----:B------:R-:W-:-:S02]  /*5070*/  SHF.L.W.U32.HI R66, R66, 0x8, R66 ;  /* 0x0000000842427819 */ /* 0x000fc40000010e42 */
[----:B------:R-:W-:Y:S02]  /*5080*/  SHF.L.W.U32.HI R65, R51, 0x10, R51 ;  /* 0x0000001033417819 */ /* 0x000fe40000010e33 */
[----:B------:R-:W-:Y:S02]  /*5090*/  IADD3 R51, PT, PT, R4, 0x374db2, R55 ;  /* 0x00374db204337810 */ /* 0x000fe40007ffe037 */
[----:B------:R-:W-:Y:S01]  /*50a0*/  LOP3.LUT R70, R66, R69, RZ, 0x3c, !PT ;  /* 0x0000004542467212 */ /* 0x000fe200078e3cff */
[----:B------:R-:W-:Y:S02]  /*50b0*/  IMAD.IADD R57, R57, 0x1, R65 ;  /* 0x0000000139397824 */ /* 0x000fe400078e0241 */
[----:B------:R-:W-:Y:S01]  /*50c0*/  IMAD.IADD R68, R51, 0x1, R53 ;  /* 0x0000000133447824 */ /* 0x000fe200078e0235 */
[----:B------:R-:W-:Y:S02]  /*50d0*/  SHF.L.W.U32.HI R70, R70, 0x10, R70 ;  /* 0x0000001046467819 */ /* 0x000fe40000010e46 */
[----:B------:R-:W-:-:S03]  /*50e0*/  LOP3.LUT R55, R62, R57, RZ, 0x3c, !PT ;  /* 0x000000393e377212 */ /* 0x000fc600078e3cff */
[----:B------:R-:W-:Y:S01]  /*50f0*/  IMAD.IADD R53, R68, 0x1, R70 ;  /* 0x0000000144357824 */ /* 0x000fe200078e0246 */
[----:B------:R-:W-:Y:S02]  /*5100*/  SHF.L.W.U32.HI R55, R55, 0xc, R55 ;  /* 0x0000000c37377819 */ /* 0x000fe40000010e37 */
[----:B------:R-:W-:Y:S02]  /*5110*/  LOP3.LUT R68, R45, R68, RZ, 0x3c, !PT ;  /* 0x000000442d447212 */ /* 0x000fe400078e3cff */
[----:B------:R-:W-:Y:S01]  /*5120*/  LOP3.LUT R64, R64, R53, RZ, 0x3c, !PT ;  /* 0x0000003540407212 */ /* 0x000fe200078e3cff */
[----:B------:R-:W-:Y:S01]  /*5130*/  IMAD.IADD R62, R60, 0x1, R55 ;  /* 0x000000013c3e7824 */ /* 0x000fe200078e0237 */
[----:B------:R-:W-:Y:S02]  /*5140*/  SHF.L.W.U32.HI R68, R68, 0x7, R68 ;  /* 0x0000000744447819 */ /* 0x000fe40000010e44 */
[----:B------:R-:W-:Y:S02]  /*5150*/  SHF.L.W.U32.HI R60, R64, 0xc, R64 ;  /* 0x0000000c403c7819 */ /* 0x000fe40000010e40 */
[----:B------:R-:W-:-:S02]  /*5160*/  LOP3.LUT R64, R0, R62, RZ, 0xc0, !PT ;  /* 0x0000003e00407212 */ /* 0x000fc400078ec0ff */
[----:B------:R-:W-:Y:S01]  /*5170*/  LOP3.LUT R65, R65, R62, RZ, 0x3c, !PT ;  /* 0x0000003e41417212 */ /* 0x000fe200078e3cff */
[----:B------:R-:W-:Y:S01]  /*5180*/  IMAD.IADD R69, R69, 0x1, R60 ;  /* 0x0000000145457824 */ /* 0x000fe200078e023c */
[----:B------:R-:W-:Y:S01]  /*5190*/  LOP3.LUT R64, R64, R6, R67, 0x78, !PT ;  /* 0x0000000640407212 */ /* 0x000fe200078e7843 */
[----:B------:R-:W-:-:S03]  /*51a0*/  IMAD.IADD R67, R63, 0x1, R68 ;  /* 0x000000013f437824 */ /* 0x000fc600078e0244 */
[-C--:B------:R-:W-:Y:S02]  /*51b0*/  LOP3.LUT R71, R14, R69.reuse, RZ, 0xc0, !PT ;  /* 0x000000450e477212 */ /* 0x080fe400078ec0ff */
[----:B------:R-:W-:Y:S02]  /*51c0*/  LOP3.LUT R62, R70, R69, RZ, 0x3c, !PT ;  /* 0x00000045463e7212 */ /* 0x000fe400078e3cff */
[----:B------:R-:W-:Y:S02]  /*51d0*/  LOP3.LUT R63, R71, R16, R49, 0x78, !PT ;  /* 0x00000010473f7212 */ /* 0x000fe400078e7831 */
[C---:B------:R-:W-:Y:S01]  /*51e0*/  IADD3 R49, PT, PT, R4.reuse, 0x3cd577, R11 ;  /* 0x003cd57704317810 */ /* 0x040fe20007ffe00b */
[----:B------:R-:W-:Y:S01]  /*51f0*/  VIADD R4, R4, 0x587c50 ;  /* 0x00587c5004047836 */ /* 0x000fe20000000000 */
[----:B------:R-:W-:Y:S02]  /*5200*/  LOP3.LUT R58, R58, R67, RZ, 0x3c, !PT ;  /* 0x000000433a3a7212 */ /* 0x000fe400078e3cff */
[----:B------:R-:W-:Y:S01]  /*5210*/  SHF.L.W.U32.HI R62, R62, 0x8, R62 ;  /* 0x000000083e3e7819 */ /* 0x000fe20000010e3e */
[----:B------:R-:W-:Y:S01]  /*5220*/  IMAD.IADD R69, R49, 0x1, R66 ;  /* 0x0000000131457824 */ /* 0x000fe200078e0242 */
[----:B------:R-:W-:-:S03]  /*5230*/  SHF.L.W.U32.HI R70, R58, 0x10, R58 ;  /* 0x000000103a467819 */ /* 0x000fc60000010e3a */
[----:B------:R-:W-:Y:S01]  /*5240*/  IMAD.IADD R53, R53, 0x1, R62 ;  /* 0x0000000135357824 */ /* 0x000fe200078e023e */
[----:B------:R-:W-:Y:S01]  /*5250*/  LOP3.LUT R66, R50, R69, RZ, 0x3c, !PT ;  /* 0x0000004532427212 */ /* 0x000fe200078e3cff */
[----:B------:R-:W-:Y:S01]  /*5260*/  IMAD.IADD R58, R69, 0x1, R70 ;  /* 0x00000001453a7824 */ /* 0x000fe200078e0246 */
[----:B------:R-:W-:Y:S02]  /*5270*/  LOP3.LUT R62, R38, R62, RZ, 0xc0, !PT ;  /* 0x0000003e263e7212 */ /* 0x000fe400078ec0ff */
[----:B------:R-:W-:Y:S02]  /*5280*/  SHF.L.W.U32.HI R69, R66, 0x7, R66 ;  /* 0x0000000742457819 */ /* 0x000fe40000010e42 */
[----:B------:R-:W-:Y:S02]  /*5290*/  LOP3.LUT R68, R68, R58, RZ, 0x3c, !PT ;  /* 0x0000003a44447212 */ /* 0x000fe400078e3cff */
[----:B------:R-:W-:Y:S01]  /*52a0*/  LOP3.LUT R60, R60, R53, RZ, 0x3c, !PT ;  /* 0x000000353c3c7212 */ /* 0x000fe200078e3cff */
[----:B------:R-:W-:Y:S01]  /*52b0*/  IMAD.IADD R66, R61, 0x1, R69 ;  /* 0x000000013d427824 */ /* 0x000fe200078e0245 */
[----:B------:R-:W-:-:S02]  /*52c0*/  SHF.L.W.U32.HI R61, R68, 0xc, R68 ;  /* 0x0000000c443d7819 */ /* 0x000fc40000010e44 */
[----:B------:R-:W-:Y:S02]  /*52d0*/  SHF.L.W.U32.HI R68, R65, 0x8, R65 ;  /* 0x0000000841447819 */ /* 0x000fe40000010e41 */
[----:B------:R-:W-:Y:S01]  /*52e0*/  LOP3.LUT R59, R59, R66, RZ, 0x3c, !PT ;  /* 0x000000423b3b7212 */ /* 0x000fe200078e3cff */
[----:B------:R-:W-:Y:S01]  /*52f0*/  IMAD.IADD R67, R67, 0x1, R61 ;  /* 0x0000000143437824 */ /* 0x000fe200078e023d */
[----:B------:R-:W-:Y:S01]  /*5300*/  SHF.L.W.U32.HI R60, R60, 0x7, R60 ;  /* 0x000000073c3c7819 */ /* 0x000fe20000010e3c */
[----:B------:R-:W-:Y:S01]  /*5310*/  IMAD.IADD R57, R57, 0x1, R68 ;  /* 0x0000000139397824 */ /* 0x000fe200078e0244 */
[----:B------:R-:W-:Y:S02]  /*5320*/  SHF.L.W.U32.HI R59, R59, 0x10, R59 ;  /* 0x000000103b3b7819 */ /* 0x000fe40000010e3b */
[-C--:B------:R-:W-:Y:S02]  /*5330*/  LOP3.LUT R65, R70, R67.reuse, RZ, 0x3c, !PT ;  /* 0x0000004346417212 */ /* 0x080fe400078e3cff */
[----:B------:R-:W-:Y:S01]  /*5340*/  LOP3.LUT R70, R17, R67, RZ, 0xc0, !PT ;  /* 0x0000004311467212 */ /* 0x000fe200078ec0ff */
[----:B------:R-:W-:Y:S01]  /*5350*/  IMAD.IADD R48, R48, 0x1, R59 ;  /* 0x0000000130307824 */ /* 0x000fe200078e023b */
[----:B------:R-:W-:-:S02]  /*5360*/  LOP3.LUT R55, R55, R57, RZ, 0x3c, !PT ;  /* 0x0000003937377212 */ /* 0x000fc400078e3cff */
[----:B------:R-:W-:Y:S02]  /*5370*/  LOP3.LUT R70, R70, R18, R41, 0x78, !PT ;  /* 0x0000001246467212 */ /* 0x000fe400078e7829 */
[----:B------:R-:W-:Y:S02]  /*5380*/  LOP3.LUT R41, R69, R48, RZ, 0x3c, !PT ;  /* 0x0000003045297212 */ /* 0x000fe400078e3cff */
[----:B------:R-:W-:Y:S02]  /*5390*/  SHF.L.W.U32.HI R55, R55, 0x7, R55 ;  /* 0x0000000737377819 */ /* 0x000fe40000010e37 */
[----:B------:R-:W-:Y:S02]  /*53a0*/  SHF.L.W.U32.HI R41, R41, 0xc, R41 ;  /* 0x0000000c29297819 */ /* 0x000fe40000010e29 */
[----:B------:R-:W-:Y:S02]  /*53b0*/  LOP3.LUT R67, R8, R55, RZ, 0xc0, !PT ;  /* 0x0000003708437212 */ /* 0x000fe400078ec0ff */
[----:B------:R-:W-:Y:S01]  /*53c0*/  SHF.L.W.U32.HI R55, R65, 0x8, R65 ;  /* 0x0000000841377819 */ /* 0x000fe20000010e41 */
[----:B------:R-:W-:Y:S01]  /*53d0*/  IMAD.IADD R66, R66, 0x1, R41 ;  /* 0x0000000142427824 */ /* 0x000fe200078e0229 */
[----:B------:R-:W-:-:S02]  /*53e0*/  LOP3.LUT R60, R5, R60, RZ, 0xc0, !PT ;  /* 0x0000003c053c7212 */ /* 0x000fc400078ec0ff */
[----:B------:R-:W-:Y:S01]  /*53f0*/  LOP3.LUT R15, R67, R10, R15, 0x78, !PT ;  /* 0x0000000a430f7212 */ /* 0x000fe200078e780f */
[----:B------:R-:W-:Y:S01]  /*5400*/  IMAD.IADD R58, R58, 0x1, R55 ;  /* 0x000000013a3a7824 */ /* 0x000fe200078e0237 */
[-C--:B------:R-:W-:Y:S02]  /*5410*/  LOP3.LUT R59, R59, R66.reuse, RZ, 0x3c, !PT ;  /* 0x000000423b3b7212 */ /* 0x080fe400078e3cff */
[----:B------:R-:W-:Y:S02]  /*5420*/  LOP3.LUT R65, R19, R66, RZ, 0xc0, !PT ;  /* 0x0000004213417212 */ /* 0x000fe400078ec0ff */
[----:B------:R-:W-:Y:S02]  /*5430*/  SHF.L.W.U32.HI R59, R59, 0x8, R59 ;  /* 0x000000083b3b7819 */ /* 0x000fe40000010e3b */
[----:B------:R-:W-:Y:S02]  /*5440*/  LOP3.LUT R61, R61, R58, RZ, 0x3c, !PT ;  /* 0x0000003a3d3d7212 */ /* 0x000fe400078e3cff */
[----:B------:R-:W-:Y:S01]  /*5450*/  LOP3.LUT R65, R65, R3, R44, 0x78, !PT ;  /* 0x0000000341417212 */ /* 0x000fe200078e782c */
[----:B------:R-:W-:Y:S01]  /*5460*/  IMAD.IADD R48, R48, 0x1, R59 ;  /* 0x0000000130307824 */ /* 0x000fe200078e023b */
[----:B------:R-:W-:-:S02]  /*5470*/  SHF.L.W.U32.HI R61, R61, 0x7, R61 ;  /* 0x000000073d3d7819 */ /* 0x000fc40000010e3d */
[----:B------:R-:W-:Y:S02]  /*5480*/  LOP3.LUT R60, R60, R21, R42, 0x78, !PT ;  /* 0x000000153c3c7212 */ /* 0x000fe400078e782a */
[----:B------:R-:W-:Y:S02]  /*5490*/  LOP3.LUT R41, R41, R48, RZ, 0x3c, !PT ;  /* 0x0000003029297212 */ /* 0x000fe400078e3cff */
[----:B------:R-:W-:Y:S02]  /*54a0*/  LOP3.LUT R63, R65, R70, R63, 0x96, !PT ;  /* 0x00000046413f7212 */ /* 0x000fe400078e963f */
[----:B------:R-:W-:Y:S02]  /*54b0*/  LOP3.LUT R61, R20, R61, RZ, 0xc0, !PT ;  /* 0x0000003d143d7212 */ /* 0x000fe400078ec0ff */
[----:B------:R-:W-:Y:S02]  /*54c0*/  SHF.L.W.U32.HI R42, R41, 0x7, R41 ;  /* 0x00000007292a7819 */ /* 0x000fe40000010e29 */
[----:B------:R-:W-:-:S02]  /*54d0*/  LOP3.LUT R15, R15, R64, R63, 0x96, !PT ;  /* 0x000000400f0f7212 */ /* 0x000fc400078e963f */
[----:B------:R-:W-:Y:S02]  /*54e0*/  LOP3.LUT R61, R61, R36, R45, 0x78, !PT ;  /* 0x000000243d3d7212 */ /* 0x000fe400078e782d */
[----:B------:R-:W-:Y:S02]  /*54f0*/  LOP3.LUT R48, R34, R48, RZ, 0xc0, !PT ;  /* 0x0000003022307212 */ /* 0x000fe400078ec0ff */
[----:B------:R-:W-:Y:S02]  /*5500*/  LOP3.LUT R42, R35, R42, RZ, 0xc0, !PT ;  /* 0x0000002a232a7212 */ /* 0x000fe400078ec0ff */
[----:B------:R-:W-:Y:S02]  /*5510*/  LOP3.LUT R57, R32, R57, RZ, 0xc0, !PT ;  /* 0x0000003920397212 */ /* 0x000fe400078ec0ff */
[----:B------:R-:W-:Y:S02]  /*5520*/  LOP3.LUT R15, R61, R60, R15, 0x96, !PT ;  /* 0x0000003c3d0f7212 */ /* 0x000fe400078e960f */
[----:B------:R-:W-:-:S02]  /*5530*/  LOP3.LUT R53, R31, R53, RZ, 0xc0, !PT ;  /* 0x000000351f357212 */ /* 0x000fc400078ec0ff */
[----:B------:R-:W-:Y:S02]  /*5540*/  LOP3.LUT R47, R48, R30, R47, 0x78, !PT ;  /* 0x0000001e302f7212 */ /* 0x000fe400078e782f */
[----:B------:R-:W-:Y:S02]  /*5550*/  LOP3.LUT R42, R42, R33, R50, 0x78, !PT ;  /* 0x000000212a2a7212 */ /* 0x000fe400078e7832 */
[----:B------:R-:W-:Y:S02]  /*5560*/  LOP3.LUT R57, R57, R29, R54, 0x78, !PT ;  /* 0x0000001d39397212 */ /* 0x000fe400078e7836 */
[----:B------:R-:W-:Y:S02]  /*5570*/  LOP3.LUT R55, R25, R55, RZ, 0xc0, !PT ;  /* 0x0000003719377212 */ /* 0x000fe400078ec0ff */
[----:B------:R-:W-:Y:S02]  /*5580*/  LOP3.LUT R44, R53, R28, R51, 0x78, !PT ;  /* 0x0000001c352c7212 */ /* 0x000fe400078e7833 */
[----:B------:R-:W-:-:S02]  /*5590*/  LOP3.LUT R58, R26, R58, RZ, 0xc0, !PT ;  /* 0x0000003a1a3a7212 */ /* 0x000fc400078ec0ff */
[----:B------:R-:W-:Y:S02]  /*55a0*/  LOP3.LUT R15, R47, R42, R15, 0x96, !PT ;  /* 0x0000002a2f0f7212 */ /* 0x000fe400078e960f */
[----:B------:R-:W-:Y:S02]  /*55b0*/  LOP3.LUT R55, R55, R23, R40, 0x78, !PT ;  /* 0x0000001737377212 */ /* 0x000fe400078e7828 */
[----:B------:R-:W-:Y:S02]  /*55c0*/  LOP3.LUT R68, R27, R68, RZ, 0xc0, !PT ;  /* 0x000000441b447212 */ /* 0x000fe400078ec0ff */
[----:B------:R-:W-:Y:S02]  /*55d0*/  LOP3.LUT R59, R22, R59, RZ, 0xc0, !PT ;  /* 0x0000003b163b7212 */ /* 0x000fe400078ec0ff */
        /* <DEDUP_REMOVED lines=17> */
[----:B------:R-:W-:-:S05]  /*56f0*/  LOP3.LUT R15, R40, 0x1, R15, 0x48, !PT ;  /* 0x00000001280f7812 */ /* 0x000fca00078e480f */
[----:B------:R-:W-:Y:S01]  /*5700*/  IMAD.IADD R2, R15, 0x1, R2 ;  /* 0x000000010f027824 */ /* 0x000fe200078e0202 */
[----:B------:R-:W-:Y:S06]  /*5710*/  BRA.U UP0, `(.L_x_72) ;  /* 0xfffffff100447547 */ /* 0x000fec000b83ffff */
[----:B------:R-:W-:Y:S05]  /*5720*/  BRA `(.L_x_70) ;  /* 0x0000002800747947 */ /* 0x000fea0003800000 */
.L_x_71:
[----:B------:R-:W-:-:S09]  /*5730*/  UISETP.NE.AND UP0, UPT, UR4, URZ, UPT ;  /* 0x000000ff0400728c */ /* 0x000fd2000bf05270 */
[----:B------:R-:W-:Y:S05]  /*5740*/  BRA.U UP0, `(.L_x_73) ;  /* 0x0000001500487547 */ /* 0x000fea000b800000 */
[----:B------:R-:W0:Y:S08]  /*5750*/  LDC.64 R16, c[0x0][0x390] ;  /* 0x0000e400ff107b82 */ /* 0x000e300000000a00 */
[----:B------:R-:W1:Y:S01]  /*5760*/  LDC.64 R12, c[0x0][0x398] ;  /* 0x0000e600ff0c7b82 */ /* 0x000e620000000a00 */
[----:B0-----:R-:W2:Y:S04]  /*5770*/  LDG.E R36, desc[UR10][R16.64] ;  /* 0x0000000a10247981 */ /* 0x001ea8000c1e1900 */
[----:B------:R-:W3:Y:S04]  /*5780*/  LDG.E R47, desc[UR10][R16.64+0x4] ;  /* 0x0000040a102f7981 */ /* 0x000ee8000c1e1900 */
[----:B-1----:R-:W2:Y:S04]  /*5790*/  LDG.E R49, desc[UR10][R12.64] ;  /* 0x0000000a0c317981 */ /* 0x002ea8000c1e1900 */
[----:B------:R-:W3:Y:S04]  /*57a0*/  LDG.E R34, desc[UR10][R12.64+0x4] ;  /* 0x0000040a0c227981 */ /* 0x000ee8000c1e1900 */
[----:B------:R-:W4:Y:S04]  /*57b0*/  LDG.E R45, desc[UR10][R16.64+0x8] ;  /* 0x0000080a102d7981 */ /* 0x000f28000c1e1900 */
[----:B------:R-:W4:Y:S04]  /*57c0*/  LDG.E R32, desc[UR10][R12.64+0x8] ;  /* 0x0000080a0c207981 */ /* 0x000f28000c1e1900 */
        /* <DEDUP_REMOVED lines=26> */
[----:B------:R-:W-:-:S04]  /*5970*/  SHF.R.U32.HI R38, RZ, 0x2, R3 ;  /* 0x00000002ff267819 */ /* 0x000fc80000011603 */
[----:B------:R-:W-:Y:S01]  /*5980*/  LOP3.LUT R38, R38, R3, RZ, 0x3c, !PT ;  /* 0x0000000326267212 */ /* 0x000fe200078e3cff */
[----:B------:R-:W-:-:S04]  /*5990*/  IMAD.SHL.U32 R3, R11, 0x10, RZ ;  /* 0x000000100b037824 */ /* 0x000fc800078e00ff */
[----:B------:R-:W-:Y:S01]  /*59a0*/  IMAD.SHL.U32 R40, R38, 0x2, RZ ;  /* 0x0000000226287824 */ /* 0x000fe200078e00ff */
[----:B------:R-:W-:-:S04]  /*59b0*/  SHF.R.U32.HI R42, RZ, 0x2, R5 ;  /* 0x00000002ff2a7819 */ /* 0x000fc80000011605 */
[----:B------:R-:W-:Y:S02]  /*59c0*/  LOP3.LUT R38, R38, R40, R3, 0x96, !PT ;  /* 0x0000002826267212 */ /* 0x000fe400078e9603 */
[----:B------:R-:W-:Y:S02]  /*59d0*/  LOP3.LUT R42, R42, R5, RZ, 0x3c, !PT ;  /* 0x000000052a2a7212 */ /* 0x000fe400078e3cff */
[----:B------:R-:W-:-:S03]  /*59e0*/  LOP3.LUT R38, R38, R11, RZ, 0x3c, !PT ;  /* 0x0000000b26267212 */ /* 0x000fc600078e3cff */
[----:B------:R-:W-:Y:S02]  /*59f0*/  IMAD.SHL.U32 R5, R42, 0x2, RZ ;  /* 0x000000022a057824 */ /* 0x000fe400078e00ff */
[----:B------:R-:W-:Y:S01]  /*5a00*/  IMAD.SHL.U32 R3, R38, 0x10, RZ ;  /* 0x0000001026037824 */ /* 0x000fe200078e00ff */
[----:B0-----:R-:W-:-:S04]  /*5a10*/  SHF.R.U32.HI R12, RZ, 0x2, R7 ;  /* 0x00000002ff0c7819 */ /* 0x001fc80000011607 */
        /* <DEDUP_REMOVED lines=43> */
[----:B------:R-:W-:Y:S02]  /*5cd0*/  LOP3.LUT R16, R16, R5, R3, 0x96, !PT ;  /* 0x0000000510107212 */ /* 0x000fe400078e9603 */
[----:B------:R-:W-:Y:S02]  /*5ce0*/  LOP3.LUT R15, R12, R13, RZ, 0x3c, !PT ;  /* 0x0000000d0c0f7212 */ /* 0x000fe400078e3cff */
[----:B--2---:R-:W-:Y:S01]  /*5cf0*/  LOP3.LUT R3, R49, R36, RZ, 0x3c, !PT ;  /* 0x0000002431037212 */ /* 0x004fe200078e3cff */
[----:B------:R-:W-:Y:S01]  /*5d00*/  VIADD R36, R4, 0x6a788e ;  /* 0x006a788e04247836 */ /* 0x000fe20000000000 */
[----:B---3--:R-:W-:Y:S02]  /*5d10*/  LOP3.LUT R5, R34, R47, RZ, 0x3c, !PT ;  /* 0x0000002f22057212 */ /* 0x008fe400078e3cff */
[----:B------:R-:W-:Y:S02]  /*5d20*/  LOP3.LUT R47, R16, R53, RZ, 0x3c, !PT ;  /* 0x00000035102f7212 */ /* 0x000fe400078e3cff */
[----:B------:R-:W-:Y:S01]  /*5d30*/  IADD3 R12, PT, PT, R36, 0x587c5, R7 ;  /* 0x000587c5240c7810 */ /* 0x000fe20007ffe007 */
[----:B------:R-:W-:-:S02]  /*5d40*/  IMAD.SHL.U32 R7, R15, 0x2, RZ ;  /* 0x000000020f077824 */ /* 0x000fc400078e00ff */
[----:B------:R-:W-:Y:S01]  /*5d50*/  IMAD.SHL.U32 R16, R47, 0x10, RZ ;  /* 0x000000102f107824 */ /* 0x000fe200078e00ff */
[----:B------:R-:W-:Y:S01]  /*5d60*/  SHF.R.U32.HI R34, RZ, 0x2, R17 ;  /* 0x00000002ff227819 */ /* 0x000fe20000011611 */
[----:B------:R-:W-:-:S03]  /*5d70*/  IMAD.IADD R38, R36, 0x1, R38 ;  /* 0x0000000124267824 */ /* 0x000fc600078e0226 */
[----:B------:R-:W-:Y:S02]  /*5d80*/  LOP3.LUT R16, R15, R7, R16, 0x96, !PT ;  /* 0x000000070f107212 */ /* 0x000fe400078e9610 */
[----:B------:R-:W-:Y:S02]  /*5d90*/  LOP3.LUT R12, R5, R12, RZ, 0xc0, !PT ;  /* 0x0000000c050c7212 */ /* 0x000fe400078ec0ff */
[----:B----4-:R-:W-:Y:S02]  /*5da0*/  LOP3.LUT R7, R32, R45, RZ, 0x3c, !PT ;  /* 0x0000002d20077212 */ /* 0x010fe400078e3cff */
[----:B------:R-:W-:Y:S02]  /*5db0*/  LOP3.LUT R34, R34, R17, RZ, 0x3c, !PT ;  /* 0x0000001122227212 */ /* 0x000fe400078e3cff */
[----:B------:R-:W-:Y:S02]  /*5dc0*/  LOP3.LUT R45, R16, R47, RZ, 0x3c, !PT ;  /* 0x0000002f102d7212 */ /* 0x000fe400078e3cff */
[----:B------:R-:W-:-:S02]  /*5dd0*/  LOP3.LUT R12, R12, R3, R38, 0x78, !PT ;  /* 0x000000030c0c7212 */ /* 0x000fc400078e7826 */
[----:B------:R-:W-:Y:S01]  /*5de0*/  IADD3 R9, PT, PT, R36, 0xb0f8a, R9 ;  /* 0x000b0f8a24097810 */ /* 0x000fe20007ffe009 */
[----:B------:R-:W-:Y:S02]  /*5df0*/  IMAD.SHL.U32 R16, R34, 0x2, RZ ;  /* 0x0000000222107824 */ /* 0x000fe400078e00ff */
[----:B------:R-:W-:Y:S01]  /*5e00*/  IMAD.SHL.U32 R15, R45, 0x10, RZ ;  /* 0x000000102d0f7824 */ /* 0x000fe200078e00ff */
[----:B------:R-:W-:Y:S02]  /*5e10*/  LOP3.LUT R12, R12, R7, R9, 0x78, !PT ;  /* 0x000000070c0c7212 */ /* 0x000fe400078e7809 */
[----:B-----5:R-:W-:Y:S02]  /*5e20*/  LOP3.LUT R9, R30, R43, RZ, 0x3c, !PT ;  /* 0x0000002b1e097212 */ /* 0x020fe400078e3cff */
[----:B------:R-:W-:Y:S02]  /*5e30*/  IADD3 R11, PT, PT, R36, 0x10974f, R11 ;  /* 0x0010974f240b7810 */ /* 0x000fe40007ffe00b */
[----:B------:R-:W-:-:S02]  /*5e40*/  LOP3.LUT R16, R34, R16, R15, 0x96, !PT ;  /* 0x0000001022107212 */ /* 0x000fc400078e960f */
[----:B------:R-:W-:Y:S02]  /*5e50*/  SHF.R.U32.HI R30, RZ, 0x2, R51 ;  /* 0x00000002ff1e7819 */ /* 0x000fe40000011633 */
[----:B------:R-:W-:Y:S02]  /*5e60*/  LOP3.LUT R12, R12, R9, R11, 0x78, !PT ;  /* 0x000000090c0c7212 */ /* 0x000fe400078e780b */
[----:B------:R-:W-:Y:S02]  /*5e70*/  LOP3.LUT R11, R41, R28, RZ, 0x3c, !PT ;  /* 0x0000001c290b7212 */ /* 0x000fe400078e3cff */
[----:B------:R-:W-:Y:S02]  /*5e80*/  LOP3.LUT R30, R30, R51, RZ, 0x3c, !PT ;  /* 0x000000331e1e7212 */ /* 0x000fe400078e3cff */
[----:B------:R-:W-:Y:S02]  /*5e90*/  LOP3.LUT R41, R16, R45, RZ, 0x3c, !PT ;  /* 0x0000002d10297212 */ /* 0x000fe400078e3cff */
[----:B------:R-:W-:Y:S01]  /*5ea0*/  IADD3 R13, PT, PT, R36, 0x161f14, R13 ;  /* 0x00161f14240d7810 */ /* 0x000fe20007ffe00d */
[----:B------:R-:W-:-:S02]  /*5eb0*/  IMAD.SHL.U32 R16, R30, 0x2, RZ ;  /* 0x000000021e107824 */ /* 0x000fc400078e00ff */
[----:B------:R-:W-:Y:S01]  /*5ec0*/  IMAD.SHL.U32 R15, R41, 0x10, RZ ;  /* 0x00000010290f7824 */ /* 0x000fe200078e00ff */
[----:B------:R-:W-:Y:S02]  /*5ed0*/  LOP3.LUT R13, R12, R11, R13, 0x78, !PT ;  /* 0x0000000b0c0d7212 */ /* 0x000fe400078e780d */
[----:B------:R-:W-:Y:S02]  /*5ee0*/  LOP3.LUT R12, R39, R26, RZ, 0x3c, !PT ;  /* 0x0000001a270c7212 */ /* 0x000fe400078e3cff */
[----:B------:R-:W-:Y:S02]  /*5ef0*/  IADD3 R17, PT, PT, R36, 0x1ba6d9, R17 ;  /* 0x001ba6d924117810 */ /* 0x000fe40007ffe011 */
[----:B------:R-:W-:Y:S02]  /*5f00*/  LOP3.LUT R30, R30, R16, R15, 0x96, !PT ;  /* 0x000000101e1e7212 */ /* 0x000fe400078e960f */
[----:B------:R-:W-:Y:S02]  /*5f10*/  SHF.R.U32.HI R26, RZ, 0x2, R53 ;  /* 0x00000002ff1a7819 */ /* 0x000fe40000011635 */
[----:B------:R-:W-:-:S02]  /*5f20*/  LOP3.LUT R16, R13, R12, R17, 0x78, !PT ;  /* 0x0000000c0d107212 */ /* 0x000fc400078e7811 */
[----:B------:R-:W-:Y:S02]  /*5f30*/  LOP3.LUT R13, R37, R24, RZ, 0x3c, !PT ;  /* 0x00000018250d7212 */ /* 0x000fe400078e3cff */
[----:B------:R-:W-:Y:S02]  /*5f40*/  LOP3.LUT R26, R26, R53, RZ, 0x3c, !PT ;  /* 0x000000351a1a7212 */ /* 0x000fe400078e3cff */
[----:B------:R-:W-:Y:S02]  /*5f50*/  LOP3.LUT R37, R30, R41, RZ, 0x3c, !PT ;  /* 0x000000291e257212 */ /* 0x000fe400078e3cff */
[----:B------:R-:W-:Y:S02]  /*5f60*/  IADD3 R51, PT, PT, R36, 0x212e9e, R51 ;  /* 0x00212e9e24337810 */ /* 0x000fe40007ffe033 */
[----:B------:R-:W-:Y:S01]  /*5f70*/  LOP3.LUT R15, R35, R22, RZ, 0x3c, !PT ;  /* 0x00000016230f7212 */ /* 0x000fe200078e3cff */
[----:B------:R-:W-:Y:S02]  /*5f80*/  IMAD.SHL.U32 R22, R26, 0x2, RZ ;  /* 0x000000021a167824 */ /* 0x000fe400078e00ff */
[----:B------:R-:W-:Y:S01]  /*5f90*/  IMAD.SHL.U32 R17, R37, 0x10, RZ ;  /* 0x0000001025117824 */ /* 0x000fe200078e00ff */
[----:B------:R-:W-:-:S02]  /*5fa0*/  LOP3.LUT R16, R16, R13, R51, 0x78, !PT ;  /* 0x0000000d10107212 */ /* 0x000fc400078e7833 */
[----:B------:R-:W-:Y:S02]  /*5fb0*/  IADD3 R53, PT, PT, R36, 0x26b663, R53 ;  /* 0x0026b66324357810 */ /* 0x000fe40007ffe035 */
[----:B------:R-:W-:Y:S02]  /*5fc0*/  LOP3.LUT R22, R26, R22, R17, 0x96, !PT ;  /* 0x000000161a167212 */ /* 0x000fe400078e9611 */
[----:B------:R-:W-:Y:S02]  /*5fd0*/  SHF.R.U32.HI R24, RZ, 0x2, R47 ;  /* 0x00000002ff187819 */ /* 0x000fe4000001162f */
[----:B------:R-:W-:Y:S02]  /*5fe0*/  LOP3.LUT R17, R16, R15, R53, 0x78, !PT ;  /* 0x0000000f10117212 */ /* 0x000fe400078e7835 */
[----:B------:R-:W-:Y:S02]  /*5ff0*/  LOP3.LUT R16, R33, R20, RZ, 0x3c, !PT ;  /* 0x0000001421107212 */ /* 0x000fe400078e3cff */
[----:B------:R-:W-:-:S02]  /*6000*/  IADD3 R20, PT, PT, R36, 0x2c3e28, R47 ;  /* 0x002c3e2824147810 */ /* 0x000fc40007ffe02f */
[----:B------:R-:W-:Y:S02]  /*6010*/  LOP3.LUT R24, R24, R47, RZ, 0x3c, !PT ;  /* 0x0000002f18187212 */ /* 0x000fe400078e3cff */
[----:B------:R-:W-:Y:S02]  /*6020*/  LOP3.LUT R33, R22, R37, RZ, 0x3c, !PT ;  /* 0x0000002516217212 */ /* 0x000fe400078e3cff */
[----:B------:R-:W-:Y:S02]  /*6030*/  LOP3.LUT R20, R17, R16, R20, 0x78, !PT ;  /* 0x0000001011147212 */ /* 0x000fe400078e7814 */
[----:B------:R-:W-:Y:S01]  /*6040*/  LOP3.LUT R17, R31, R18, RZ, 0x3c, !PT ;  /* 0x000000121f117212 */ /* 0x000fe200078e3cff */
[----:B------:R-:W-:Y:S02]  /*6050*/  IMAD.SHL.U32 R18, R24, 0x2, RZ ;  /* 0x0000000218127824 */ /* 0x000fe400078e00ff */
[----:B------:R-:W-:Y:S01]  /*6060*/  IMAD.SHL.U32 R31, R33, 0x10, RZ ;  /* 0x00000010211f7824 */ /* 0x000fe200078e00ff */
[----:B------:R-:W-:-:S04]  /*6070*/  IADD3 R22, PT, PT, R36, 0x31c5ed, R45 ;  /* 0x0031c5ed24167810 */ /* 0x000fc80007ffe02d */
[----:B------:R-:W-:Y:S02]  /*6080*/  LOP3.LUT R18, R24, R18, R31, 0x96, !PT ;  /* 0x0000001218127212 */ /* 0x000fe400078e961f */
[----:B------:R-:W-:Y:S02]  /*6090*/  LOP3.LUT R31, R20, R17, R22, 0x78, !PT ;  /* 0x00000011141f7212 */ /* 0x000fe400078e7816 */
[----:B------:R-:W-:Y:S02]  /*60a0*/  SHF.R.U32.HI R20, RZ, 0x2, R45 ;  /* 0x00000002ff147819 */ /* 0x000fe4000001162d */
[----:B------:R-:W-:Y:S02]  /*60b0*/  LOP3.LUT R14, R29, R14, RZ, 0x3c, !PT ;  /* 0x0000000e1d0e7212 */ /* 0x000fe400078e3cff */
[----:B------:R-:W-:Y:S02]  /*60c0*/  LOP3.LUT R20, R20, R45, RZ, 0x3c, !PT ;  /* 0x0000002d14147212 */ /* 0x000fe400078e3cff */
[----:B------:R-:W-:-:S02]  /*60d0*/  LOP3.LUT R29, R18, R33, RZ, 0x3c, !PT ;  /* 0x00000021121d7212 */ /* 0x000fc400078e3cff */
[----:B------:R-:W-:Y:S01]  /*60e0*/  LOP3.LUT R10, R27, R10, RZ, 0x3c, !PT ;  /* 0x0000000a1b0a7212 */ /* 0x000fe200078e3cff */
[----:B------:R-:W-:Y:S02]  /*60f0*/  IMAD.SHL.U32 R18, R20, 0x2, RZ ;  /* 0x0000000214127824 */ /* 0x000fe400078e00ff */
[----:B------:R-:W-:Y:S01]  /*6100*/  IMAD.SHL.U32 R27, R29, 0x10, RZ ;  /* 0x000000101d1b7824 */ /* 0x000fe200078e00ff */
[----:B------:R-:W-:-:S04]  /*6110*/  IADD3 R22, PT, PT, R36, 0x374db2, R41 ;  /* 0x00374db224167810 */ /* 0x000fc80007ffe029 */
[----:B------:R-:W-:Y:S02]  /*6120*/  LOP3.LUT R18, R20, R18, R27, 0x96, !PT ;  /* 0x0000001214127212 */ /* 0x000fe400078e961b */
[----:B------:R-:W-:Y:S02]  /*6130*/  SHF.R.U32.HI R20, RZ, 0x2, R41 ;  /* 0x00000002ff147819 */ /* 0x000fe40000011629 */
[----:B------:R-:W-:Y:S02]  /*6140*/  LOP3.LUT R31, R31, R14, R22, 0x78, !PT ;  /* 0x0000000e1f1f7212 */ /* 0x000fe400078e7816 */
[----:B------:R-:W-:Y:S02]  /*6150*/  IADD3 R22, PT, PT, R36, 0x3cd577, R37 ;  /* 0x003cd57724167810 */ /* 0x000fe40007ffe025 */
[----:B------:R-:W-:Y:S02]  /*6160*/  LOP3.LUT R20, R20, R41, RZ, 0x3c, !PT ;  /* 0x0000002914147212 */ /* 0x000fe400078e3cff */
[----:B------:R-:W-:-:S02]  /*6170*/  LOP3.LUT R27, R18, R29, RZ, 0x3c, !PT ;  /* 0x0000001d121b7212 */ /* 0x000fc400078e3cff */
[----:B------:R-:W-:Y:S02]  /*6180*/  LOP3.LUT R31, R31, R10, R22, 0x78, !PT ;  /* 0x0000000a1f1f7212 */ /* 0x000fe400078e7816 */
[----:B------:R-:W-:Y:S01]  /*6190*/  LOP3.LUT R8, R23, R8, RZ, 0x3c, !PT ;  /* 0x0000000817087212 */ /* 0x000fe200078e3cff */
[----:B------:R-:W-:Y:S01]  /*61a0*/  IMAD.SHL.U32 R23, R27, 0x10, RZ ;  /* 0x000000101b177824 */ /* 0x000fe200078e00ff */
[----:B------:R-:W-:Y:S02]  /*61b0*/  IADD3 R22, PT, PT, R36, 0x425d3c, R33 ;  /* 0x00425d3c24167810 */ /* 0x000fe40007ffe021 */
[----:B------:R-:W-:Y:S01]  /*61c0*/  LOP3.LUT R21, R21, R2, RZ, 0x3c, !PT ;  /* 0x0000000215157212 */ /* 0x000fe200078e3cff */
[----:B------:R-:W-:Y:S01]  /*61d0*/  IMAD.SHL.U32 R2, R20, 0x2, RZ ;  /* 0x0000000214027824 */ /* 0x000fe200078e00ff */
[----:B------:R-:W-:Y:S02]  /*61e0*/  LOP3.LUT R18, R31, R8, R22, 0x78, !PT ;  /* 0x000000081f127212 */ /* 0x000fe400078e7816 */
[----:B------:R-:W-:-:S02]  /*61f0*/  IADD3 R22, PT, PT, R36, 0x47e501, R29 ;  /* 0x0047e50124167810 */ /* 0x000fc40007ffe01d */
[----:B------:R-:W-:Y:S02]  /*6200*/  LOP3.LUT R2, R20, R2, R23, 0x96, !PT ;  /* 0x0000000214027212 */ /* 0x000fe400078e9617 */
[----:B------:R-:W-:Y:S02]  /*6210*/  LOP3.LUT R23, R18, R21, R22, 0x78, !PT ;  /* 0x0000001512177212 */ /* 0x000fe400078e7816 */
[----:B------:R-:W-:Y:S02]  /*6220*/  LOP3.LUT R0, R19, R0, RZ, 0x3c, !PT ;  /* 0x0000000013007212 */ /* 0x000fe400078e3cff */
[----:B------:R-:W-:Y:S02]  /*6230*/  IADD3 R18, PT, PT, R36, 0x4d6cc6, R27 ;  /* 0x004d6cc624127810 */ /* 0x000fe40007ffe01b */
[----:B------:R-:W-:Y:S02]  /*6240*/  LOP3.LUT R31, R2, R27, RZ, 0x3c, !PT ;  /* 0x0000001b021f7212 */ /* 0x000fe400078e3cff */
[----:B------:R-:W-:-:S02]  /*6250*/  LOP3.LUT R6, R25, R6, RZ, 0x3c, !PT ;  /* 0x0000000619067212 */ /* 0x000fc400078e3cff */
[----:B------:R-:W-:Y:S02]  /*6260*/  LOP3.LUT R23, R23, R0, R18, 0x78, !PT ;  /* 0x0000000017177212 */ /* 0x000fe400078e7812 */
[----:B------:R-:W-:-:S04]  /*6270*/  IADD3 R36, PT, PT, R36, 0x52f48b, R31 ;  /* 0x0052f48b24247810 */ /* 0x000fc80007ffe01f */
[----:B------:R-:W-:-:S04]  /*6280*/  LOP3.LUT R23, R23, R6, R36, 0x78, !PT ;  /* 0x0000000617177212 */ /* 0x000fc800078e7824 */
        /* <DEDUP_REMOVED lines=12> */
[----:B------:R-:W-:Y:S02]  /*6350*/  VIADD R4, R4, 0xc2f4de ;  /* 0x00c2f4de04047836 */ /* 0x000fe40000000000 */
[----:B------:R-:W-:-:S07]  /*6360*/  IMAD.MOV.U32 R19, RZ, RZ, R37 ;  /* 0x000000ffff137224 */ /* 0x000fce00078e0025 */
.L_x_74:
[----:B------:R-:W-:Y:S01]  /*6370*/  SHF.R.U32.HI R18, RZ, 0x2, R19 ;  /* 0x00000002ff127819 */ /* 0x000fe20000011613 */
[----:B------:R-:W-:Y:S01]  /*6380*/  UIADD3 UR5, UPT, UPT, UR5, 0x1, URZ ;  /* 0x0000000105057890 */ /* 0x000fe2000fffe0ff */
[----:B------:R-:W-:Y:S02]  /*6390*/  SHF.R.U32.HI R22, RZ, 0x2, R33 ;  /* 0x00000002ff167819 */ /* 0x000fe40000011621 */
[----:B------:R-:W-:Y:S01]  /*63a0*/  LOP3.LUT R18, R18, R19, RZ, 0x3c, !PT ;  /* 0x0000001312127212 */ /* 0x000fe200078e3cff */
[----:B------:R-:W-:Y:S01]  /*63b0*/  IMAD.SHL.U32 R19, R31, 0x10, RZ ;  /* 0x000000101f137824 */ /* 0x000fe200078e00ff */
[----:B------:R-:W-:Y:S01]  /*63c0*/  LOP3.LUT R22, R22, R33, RZ, 0x3c, !PT ;  /* 0x0000002116167212 */ /* 0x000fe200078e3cff */
[----:B------:R-:W-:Y:S02]  /*63d0*/  UISETP.NE.AND UP0, UPT, UR5, URZ, UPT ;  /* 0x000000ff0500728c */ /* 0x000fe4000bf05270 */
[----:B------:R-:W-:-:S05]  /*63e0*/  IMAD.SHL.U32 R20, R18, 0x2, RZ ;  /* 0x0000000212147824 */ /* 0x000fca00078e00ff */
[----:B------:R-:W-:Y:S01]  /*63f0*/  LOP3.LUT R19, R18, R20, R19, 0x96, !PT ;  /* 0x0000001412137212 */ /* 0x000fe200078e9613 */
[----:B------:R-:W-:Y:S01]  /*6400*/  IMAD.SHL.U32 R18, R22, 0x2, RZ ;  /* 0x0000000216127824 */ /* 0x000fe200078e00ff */
[----:B------:R-:W-:Y:S02]  /*6410*/  SHF.R.U32.HI R20, RZ, 0x2, R29 ;  /* 0x00000002ff147819 */ /* 0x000fe4000001161d */
[----:B------:R-:W-:Y:S02]  /*6420*/  LOP3.LUT R19, R19, R31, RZ, 0x3c, !PT ;  /* 0x0000001f13137212 */ /* 0x000fe400078e3cff */
[----:B------:R-:W-:-:S03]  /*6430*/  LOP3.LUT R20, R20, R29, RZ, 0x3c, !PT ;  /* 0x0000001d14147212 */ /* 0x000fc600078e3cff */
[C---:B------:R-:W-:Y:S02]  /*6440*/  IMAD.SHL.U32 R23, R19.reuse, 0x10, RZ ;  /* 0x0000001013177824 */ /* 0x040fe400078e00ff */
[----:B------:R-:W-:-:S03]  /*6450*/  IMAD.IADD R24, R19, 0x1, R4 ;  /* 0x0000000113187824 */ /* 0x000fc600078e0204 */
        /* <DEDUP_REMOVED lines=43> */
[----:B------:R-:W-:Y:S02]  /*6710*/  IADD3 R20, PT, PT, R4, 0x587c5, R23 ;  /* 0x000587c504147810 */ /* 0x000fe40007ffe017 */
[----:B------:R-:W-:Y:S01]  /*6720*/  LOP3.LUT R37, R18, R35, RZ, 0x3c, !PT ;  /* 0x0000002312257212 */ /* 0x000fe200078e3cff */
[----:B------:R-:W-:Y:S01]  /*6730*/  IMAD.SHL.U32 R18, R22, 0x2, RZ ;  /* 0x0000000216127824 */ /* 0x000fe200078e00ff */
[----:B------:R-:W-:Y:S02]  /*6740*/  LOP3.LUT R19, R5, R20, RZ, 0xc0, !PT ;  /* 0x0000001405137212 */ /* 0x000fe400078ec0ff */
[----:B------:R-:W-:Y:S01]  /*6750*/  SHF.R.U32.HI R20, RZ, 0x2, R31 ;  /* 0x00000002ff147819 */ /* 0x000fe2000001161f */
[----:B------:R-:W-:Y:S01]  /*6760*/  IMAD.SHL.U32 R23, R37, 0x10, RZ ;  /* 0x0000001025177824 */ /* 0x000fe200078e00ff */
[----:B------:R-:W-:-:S02]  /*6770*/  LOP3.LUT R24, R19, R3, R24, 0x78, !PT ;  /* 0x0000000313187212 */ /* 0x000fc400078e7818 */
[----:B------:R-:W-:Y:S02]  /*6780*/  LOP3.LUT R20, R20, R31, RZ, 0x3c, !PT ;  /* 0x0000001f14147212 */ /* 0x000fe400078e3cff */
[----:B------:R-:W-:Y:S02]  /*6790*/  LOP3.LUT R18, R22, R18, R23, 0x96, !PT ;  /* 0x0000001216127212 */ /* 0x000fe400078e9617 */
[----:B------:R-:W-:Y:S02]  /*67a0*/  IADD3 R22, PT, PT, R4, 0xb0f8a, R25 ;  /* 0x000b0f8a04167810 */ /* 0x000fe40007ffe019 */
[----:B------:R-:W-:Y:S01]  /*67b0*/  LOP3.LUT R23, R18, R37, RZ, 0x3c, !PT ;  /* 0x0000002512177212 */ /* 0x000fe200078e3cff */
[----:B------:R-:W-:Y:S01]  /*67c0*/  IMAD.SHL.U32 R18, R20, 0x2, RZ ;  /* 0x0000000214127824 */ /* 0x000fe200078e00ff */
[----:B------:R-:W-:Y:S02]  /*67d0*/  LOP3.LUT R25, R24, R7, R22, 0x78, !PT ;  /* 0x0000000718197212 */ /* 0x000fe400078e7816 */
[----:B------:R-:W-:Y:S01]  /*67e0*/  IADD3 R24, PT, PT, R4, 0x10974f, R27 ;  /* 0x0010974f04187810 */ /* 0x000fe20007ffe01b */
[----:B------:R-:W-:Y:S01]  /*67f0*/  IMAD.SHL.U32 R19, R23, 0x10, RZ ;  /* 0x0000001017137824 */ /* 0x000fe200078e00ff */
[----:B------:R-:W-:-:S02]  /*6800*/  SHF.R.U32.HI R22, RZ, 0x2, R33 ;  /* 0x00000002ff167819 */ /* 0x000fc40000011621 */
[----:B------:R-:W-:Y:S02]  /*6810*/  LOP3.LUT R24, R25, R9, R24, 0x78, !PT ;  /* 0x0000000919187212 */ /* 0x000fe400078e7818 */
[----:B------:R-:W-:Y:S02]  /*6820*/  LOP3.LUT R18, R20, R18, R19, 0x96, !PT ;  /* 0x0000001214127212 */ /* 0x000fe400078e9613 */
[----:B------:R-:W-:Y:S02]  /*6830*/  LOP3.LUT R22, R22, R33, RZ, 0x3c, !PT ;  /* 0x0000002116167212 */ /* 0x000fe400078e3cff */
[----:B------:R-:W-:Y:S02]  /*6840*/  LOP3.LUT R25, R18, R23, RZ, 0x3c, !PT ;  /* 0x0000001712197212 */ /* 0x000fe400078e3cff */
[----:B------:R-:W-:Y:S01]  /*6850*/  IADD3 R20, PT, PT, R4, 0x161f14, R29 ;  /* 0x00161f1404147810 */ /* 0x000fe20007ffe01d */
[----:B------:R-:W-:Y:S01]  /*6860*/  IMAD.SHL.U32 R18, R22, 0x2, RZ ;  /* 0x0000000216127824 */ /* 0x000fe200078e00ff */
[----:B------:R-:W-:Y:S01]  /*6870*/  IADD3 R31, PT, PT, R4, 0x1ba6d9, R31 ;  /* 0x001ba6d9041f7810 */ /* 0x000fe20007ffe01f */
[----:B------:R-:W-:Y:S01]  /*6880*/  IMAD.SHL.U32 R19, R25, 0x10, RZ ;  /* 0x0000001019137824 */ /* 0x000fe200078e00ff */
[----:B------:R-:W-:-:S02]  /*6890*/  LOP3.LUT R24, R24, R11, R20, 0x78, !PT ;  /* 0x0000000b18187212 */ /* 0x000fc400078e7814 */
[----:B------:R-:W-:Y:S02]  /*68a0*/  SHF.R.U32.HI R20, RZ, 0x2, R35 ;  /* 0x00000002ff147819 */ /* 0x000fe40000011623 */
[----:B------:R-:W-:Y:S02]  /*68b0*/  LOP3.LUT R18, R22, R18, R19, 0x96, !PT ;  /* 0x0000001216127212 */ /* 0x000fe400078e9613 */
[----:B------:R-:W-:Y:S02]  /*68c0*/  LOP3.LUT R20, R20, R35, RZ, 0x3c, !PT ;  /* 0x0000002314147212 */ /* 0x000fe400078e3cff */
[----:B------:R-:W-:Y:S02]  /*68d0*/  LOP3.LUT R19, R18, R25, RZ, 0x3c, !PT ;  /* 0x0000001912137212 */ /* 0x000fe400078e3cff */
[----:B------:R-:W-:Y:S01]  /*68e0*/  LOP3.LUT R24, R24, R12, R31, 0x78, !PT ;  /* 0x0000000c18187212 */ /* 0x000fe200078e781f */
[----:B------:R-:W-:Y:S01]  /*68f0*/  IMAD.SHL.U32 R18, R20, 0x2, RZ ;  /* 0x0000000214127824 */ /* 0x000fe200078e00ff */
[----:B------:R-:W-:Y:S01]  /*6900*/  IADD3 R22, PT, PT, R4, 0x212e9e, R33 ;  /* 0x00212e9e04167810 */ /* 0x000fe20007ffe021 */
[----:B------:R-:W-:-:S03]  /*6910*/  IMAD.SHL.U32 R27, R19, 0x10, RZ ;  /* 0x00000010131b7824 */ /* 0x000fc600078e00ff */
[----:B------:R-:W-:Y:S02]  /*6920*/  LOP3.LUT R26, R24, R13, R22, 0x78, !PT ;  /* 0x0000000d181a7212 */ /* 0x000fe400078e7816 */
[----:B------:R-:W-:Y:S02]  /*6930*/  SHF.R.U32.HI R22, RZ, 0x2, R37 ;  /* 0x00000002ff167819 */ /* 0x000fe40000011625 */
        /* <DEDUP_REMOVED lines=10> */
[----:B------:R-:W-:Y:S02]  /*69e0*/  LOP3.LUT R37, R24, R16, R37, 0x78, !PT ;  /* 0x0000001018257212 */ /* 0x000fe400078e7825 */
[----:B------:R-:W-:Y:S02]  /*69f0*/  IADD3 R24, PT, PT, R4, 0x31c5ed, R23 ;  /* 0x0031c5ed04187810 */ /* 0x000fe40007ffe017 */
[----:B------:R-:W-:Y:S02]  /*6a00*/  LOP3.LUT R20, R20, R23, RZ, 0x3c, !PT ;  /* 0x0000001714147212 */ /* 0x000fe400078e3cff */
[----:B------:R-:W-:-:S02]  /*6a10*/  LOP3.LUT R29, R18, R33, RZ, 0x3c, !PT ;  /* 0x00000021121d7212 */ /* 0x000fc400078e3cff */
[----:B------:R-:W-:Y:S01]  /*6a20*/  LOP3.LUT R24, R37, R17, R24, 0x78, !PT ;  /* 0x0000001125187212 */ /* 0x000fe200078e7818 */
[----:B------:R-:W-:Y:S01]  /*6a30*/  IMAD.SHL.U32 R18, R20, 0x2, RZ ;  /* 0x0000000214127824 */ /* 0x000fe200078e00ff */
[--C-:B------:R-:W-:Y:S01]  /*6a40*/  IADD3 R27, PT, PT, R4, 0x374db2, R25.reuse ;  /* 0x00374db2041b7810 */ /* 0x100fe20007ffe019 */
[----:B------:R-:W-:Y:S01]  /*6a50*/  IMAD.SHL.U32 R23, R29, 0x10, RZ ;  /* 0x000000101d177824 */ /* 0x000fe200078e00ff */
[----:B------:R-:W-:Y:S02]  /*6a60*/  SHF.R.U32.HI R22, RZ, 0x2, R25 ;  /* 0x00000002ff167819 */ /* 0x000fe40000011619 */
[----:B------:R-:W-:Y:S02]  /*6a70*/  LOP3.LUT R24, R24, R14, R27, 0x78, !PT ;  /* 0x0000000e18187212 */ /* 0x000fe400078e781b */
[----:B------:R-:W-:Y:S02]  /*6a80*/  IADD3 R27, PT, PT, R4, 0x3cd577, R19 ;  /* 0x003cd577041b7810 */ /* 0x000fe40007ffe013 */
[----:B------:R-:W-:-:S02]  /*6a90*/  LOP3.LUT R18, R20, R18, R23, 0x96, !PT ;  /* 0x0000001214127212 */ /* 0x000fc400078e9617 */
[----:B------:R-:W-:Y:S02]  /*6aa0*/  LOP3.LUT R24, R24, R10, R27, 0x78, !PT ;  /* 0x0000000a18187212 */ /* 0x000fe400078e781b */
[----:B------:R-:W-:Y:S02]  /*6ab0*/  LOP3.LUT R22, R22, R25, RZ, 0x3c, !PT ;  /* 0x0000001916167212 */ /* 0x000fe400078e3cff */
[----:B------:R-:W-:Y:S02]  /*6ac0*/  LOP3.LUT R27, R18, R29, RZ, 0x3c, !PT ;  /* 0x0000001d121b7212 */ /* 0x000fe400078e3cff */
[----:B------:R-:W-:Y:S01]  /*6ad0*/  IADD3 R25, PT, PT, R4, 0x425d3c, R33 ;  /* 0x00425d3c04197810 */ /* 0x000fe20007ffe021 */
[----:B------:R-:W-:Y:S01]  /*6ae0*/  IMAD.SHL.U32 R18, R22, 0x2, RZ ;  /* 0x0000000216127824 */ /* 0x000fe200078e00ff */
[----:B------:R-:W-:Y:S01]  /*6af0*/  IADD3 R20, PT, PT, R4, 0x47e501, R29 ;  /* 0x0047e50104147810 */ /* 0x000fe20007ffe01d */
[----:B------:R-:W-:Y:S01]  /*6b00*/  IMAD.SHL.U32 R23, R27, 0x10, RZ ;  /* 0x000000101b177824 */ /* 0x000fe200078e00ff */
[----:B------:R-:W-:-:S04]  /*6b10*/  LOP3.LUT R24, R24, R8, R25, 0x78, !PT ;  /* 0x0000000818187212 */ /* 0x000fc800078e7819 */
[----:B------:R-:W-:Y:S02]  /*6b20*/  LOP3.LUT R18, R22, R18, R23, 0x96, !PT ;  /* 0x0000001216127212 */ /* 0x000fe400078e9617 */
[----:B------:R-:W-:Y:S02]  /*6b30*/  LOP3.LUT R20, R24, R21, R20, 0x78, !PT ;  /* 0x0000001518147212 */ /* 0x000fe400078e7814 */
[----:B------:R-:W-:Y:S02]  /*6b40*/  IADD3 R23, PT, PT, R4, 0x4d6cc6, R27 ;  /* 0x004d6cc604177810 */ /* 0x000fe40007ffe01b */
[----:B------:R-:W-:Y:S02]  /*6b50*/  LOP3.LUT R31, R18, R27, RZ, 0x3c, !PT ;  /* 0x0000001b121f7212 */ /* 0x000fe400078e3cff */
[----:B------:R-:W-:Y:S02]  /*6b60*/  LOP3.LUT R20, R20, R0, R23, 0x78, !PT ;  /* 0x0000000014147212 */ /* 0x000fe400078e7817 */
[C---:B------:R-:W-:Y:S01]  /*6b70*/  IADD3 R23, PT, PT, R4.reuse, 0x52f48b, R31 ;  /* 0x0052f48b04177810 */ /* 0x040fe20007ffe01f */
[----:B------:R-:W-:-:S03]  /*6b80*/  VIADD R4, R4, 0x587c50 ;  /* 0x00587c5004047836 */ /* 0x000fc60000000000 */
[----:B------:R-:W-:-:S04]  /*6b90*/  LOP3.LUT R20, R20, R6, R23, 0x78, !PT ;  /* 0x0000000614147212 */ /* 0x000fc800078e7817 */
        /* <DEDUP_REMOVED lines=13> */
.L_x_73:
[----:B------:R-:W0:Y:S08]  /*6c70*/  LDC.64 R34, c[0x0][0x390] ;  /* 0x0000e400ff227b82 */ /* 0x000e300000000a00 */
[----:B------:R-:W1:Y:S01]  /*6c80*/  LDC.64 R40, c[0x0][0x398] ;  /* 0x0000e600ff287b82 */ /* 0x000e620000000a00 */
[----:B0-----:R0:W5:Y:S04]  /*6c90*/  LDG.E R4, desc[UR10][R34.64] ;  /* 0x0000000a22047981 */ /* 0x001168000c1e1900 */
[----:B------:R0:W5:Y:S04]  /*6ca0*/  LDG.E R6, desc[UR10][R34.64+0x4] ;  /* 0x0000040a22067981 */ /* 0x000168000c1e1900 */
        /* <DEDUP_REMOVED lines=14> */
[----:B-1----:R0:W5:Y:S04]  /*6d90*/  LDG.E R24, desc[UR10][R40.64] ;  /* 0x0000000a28187981 */ /* 0x002168000c1e1900 */
        /* <DEDUP_REMOVED lines=14> */
[----:B------:R0:W5:Y:S01]  /*6e80*/  LDG.E R39, desc[UR10][R40.64+0x3c] ;  /* 0x00003c0a28277981 */ /* 0x000162000c1e1900 */
[----:B------:R-:W-:Y:S01]  /*6e90*/  IMAD.MOV.U32 R2, RZ, RZ, RZ ;  /* 0x000000ffff027224 */ /* 0x000fe200078e00ff */
[----:B------:R-:W-:-:S06]  /*6ea0*/  UMOV UR4, URZ ;  /* 0x000000ff00047c82 */ /* 0x000fcc0008000000 */
.L_x_78:
[----:B0-----:R-:W-:Y:S01]  /*6eb0*/  SHF.R.U32.HI R40, RZ, 0x2, R3 ;  /* 0x00000002ff287819 */ /* 0x001fe20000011603 */
[----:B------:R-:W0:Y:S01]  /*6ec0*/  LDCU.64 UR6, c[0x0][0x388] ;  /* 0x00007100ff0677ac */ /* 0x000e220008000a00 */
[----:B------:R-:W-:Y:S02]  /*6ed0*/  SHF.R.U32.HI R42, RZ, 0x2, R5 ;  /* 0x00000002ff2a7819 */ /* 0x000fe40000011605 */
[----:B------:R-:W-:Y:S01]  /*6ee0*/  LOP3.LUT R40, R40, R3, RZ, 0x3c, !PT ;  /* 0x0000000328287212 */ /* 0x000fe200078e3cff */
[----:B------:R-:W-:Y:S01]  /*6ef0*/  IMAD.SHL.U32 R3, R11, 0x10, RZ ;  /* 0x000000100b037824 */ /* 0x000fe200078e00ff */
[----:B------:R-:W-:Y:S01]  /*6f00*/  LOP3.LUT R42, R42, R5, RZ, 0x3c, !PT ;  /* 0x000000052a2a7212 */ /* 0x000fe200078e3cff */
[----:B------:R-:W1:Y:S02]  /*6f10*/  LDCU UR8, c[0x0][0x38c] ;  /* 0x00007180ff0877ac */ /* 0x000e640008000800 */
[----:B------:R-:W-:Y:S02]  /*6f20*/  IMAD.SHL.U32 R41, R40, 0x2, RZ ;  /* 0x0000000228297824 */ /* 0x000fe400078e00ff */
[----:B------:R-:W-:Y:S01]  /*6f30*/  IMAD.SHL.U32 R5, R42, 0x2, RZ ;  /* 0x000000022a057824 */ /* 0x000fe200078e00ff */
[----:B------:R-:W-:-:S02]  /*6f40*/  UMOV UR5, 0x1 ;  /* 0x0000000100057882 */ /* 0x000fc40000000000 */
[----:B------:R-:W-:-:S04]  /*6f50*/  LOP3.LUT R40, R40, R41, R3, 0x96, !PT ;  /* 0x0000002928287212 */ /* 0x000fc800078e9603 */
[----:B------:R-:W-:Y:S01]  /*6f60*/  LOP3.LUT R41, R40, R11, RZ, 0x3c, !PT ;  /* 0x0000000b28297212 */ /* 0x000fe200078e3cff */
[----:B0-----:R-:W-:Y:S01]  /*6f70*/  UIADD3 UR7, UPT, UPT, UR6, -UR7, URZ ;  /* 0x8000000706077290 */ /* 0x001fe2000fffe0ff */
[----:B------:R-:W-:-:S03]  /*6f80*/  SHF.R.U32.HI R40, RZ, 0x2, R7 ;  /* 0x00000002ff287819 */ /* 0x000fc60000011607 */
[----:B------:R-:W-:Y:S01]  /*6f90*/  IMAD.SHL.U32 R3, R41, 0x10, RZ ;  /* 0x0000001029037824 */ /* 0x000fe200078e00ff */
[----:B------:R-:W-:-:S04]  /*6fa0*/  LOP3.LUT R40, R40, R7, RZ, 0x3c, !PT ;  /* 0x0000000728287212 */ /* 0x000fc800078e3cff */
[----:B------:R-:W-:Y:S01]  /*6fb0*/  LOP3.LUT R42, R42, R5, R3, 0x96, !PT ;  /* 0x000000052a2a7212 */ /* 0x000fe200078e9603 */
[----:B------:R-:W-:-:S03]  /*6fc0*/  IMAD.SHL.U32 R5, R40, 0x2, RZ ;  /* 0x0000000228057824 */ /* 0x000fc600078e00ff */
[----:B------:R-:W-:Y:S02]  /*6fd0*/  LOP3.LUT R43, R42, R41, RZ, 0x3c, !PT ;  /* 0x000000292a2b7212 */ /* 0x000fe400078e3cff */
        /* <DEDUP_REMOVED lines=14> */
[----:B------:R-:W-:Y:S02]  /*70c0*/  LOP3.LUT R42, R42, R41, RZ, 0x3c, !PT ;  /* 0x000000292a2a7212 */ /* 0x000fe400078e3cff */
[----:B------:R-:W-:Y:S02]  /*70d0*/  IADD3 R41, PT, PT, R0, 0x587c5, R41 ;  /* 0x000587c500297810 */ /* 0x000fe40007ffe029 */
[----:B------:R-:W-:Y:S01]  /*70e0*/  LOP3.LUT R40, R40, R5, R3, 0x96, !PT ;  /* 0x0000000528287212 */ /* 0x000fe200078e9603 */
[----:B------:R-:W-:Y:S02]  /*70f0*/  IMAD.SHL.U32 R5, R42, 0x2, RZ ;  /* 0x000000022a057824 */ /* 0x000fe400078e00ff */
[----:B------:R-:W-:Y:S01]  /*7100*/  IMAD.MOV.U32 R73, RZ, RZ, R41 ;  /* 0x000000ffff497224 */ /* 0x000fe200078e0029 */
        /* <DEDUP_REMOVED lines=35> */
[----:B------:R-:W-:-:S04]  /*7340*/  LOP3.LUT R40, R40, R11, RZ, 0x3c, !PT ;  /* 0x0000000b28287212 */ /* 0x000fc800078e3cff */
[----:B------:R-:W-:Y:S01]  /*7350*/  LOP3.LUT R42, R42, R5, R3, 0x96, !PT ;  /* 0x000000052a2a7212 */ /* 0x000fe200078e9603 */
[----:B------:R-:W-:-:S03]  /*7360*/  IMAD.SHL.U32 R5, R40, 0x2, RZ ;  /* 0x0000000228057824 */ /* 0x000fc600078e00ff */
[----:B------:R-:W-:Y:S02]  /*7370*/  LOP3.LUT R57, R42, R55, RZ, 0x3c, !PT ;  /* 0x000000372a397212 */ /* 0x000fe400078e3cff */
[----:B------:R-:W-:Y:S02]  /*7380*/  SHF.R.U32.HI R42, RZ, 0x2, R51 ;  /* 0x00000002ff2a7819 */ /* 0x000fe40000011633 */
[----:B------:R-:W-:Y:S01]  /*7390*/  IADD3 R48, PT, PT, R0, 0x374db2, R57 ;  /* 0x00374db200307810 */ /* 0x000fe20007ffe039 */
[----:B------:R-:W-:Y:S01]  /*73a0*/  IMAD.SHL.U32 R3, R57, 0x10, RZ ;  /* 0x0000001039037824 */ /* 0x000fe200078e00ff */
[----:B------:R-:W-:Y:S02]  /*73b0*/  LOP3.LUT R42, R42, R51, RZ, 0x3c, !PT ;  /* 0x000000332a2a7212 */ /* 0x000fe400078e3cff */
[----:B------:R-:W-:Y:S01]  /*73c0*/  IADD3 R51, PT, PT, R0, 0x26b663, R51 ;  /* 0x0026b66300337810 */ /* 0x000fe20007ffe033 */
[----:B------:R-:W-:Y:S01]  /*73d0*/  IMAD.MOV.U32 R67, RZ, RZ, R48 ;  /* 0x000000ffff437224 */ /* 0x000fe200078e0030 */
[----:B------:R-:W-:Y:S01]  /*73e0*/  LOP3.LUT R40, R40, R5, R3, 0x96, !PT ;  /* 0x0000000528287212 */ /* 0x000fe200078e9603 */
[----:B------:R-:W-:-:S03]  /*73f0*/  IMAD.SHL.U32 R5, R42, 0x2, RZ ;  /* 0x000000022a057824 */ /* 0x000fc600078e00ff */
[----:B------:R-:W-:Y:S02]  /*7400*/  LOP3.LUT R59, R40, R57, RZ, 0x3c, !PT ;  /* 0x00000039283b7212 */ /* 0x000fe400078e3cff */
[----:B------:R-:W-:Y:S02]  /*7410*/  SHF.R.U32.HI R40, RZ, 0x2, R53 ;  /* 0x00000002ff287819 */ /* 0x000fe40000011635 */
[----:B------:R-:W-:Y:S01]  /*7420*/  SHF.R.U32.HI R44, RZ, 0x2, R59 ;  /* 0x00000002ff2c7819 */ /* 0x000fe2000001163b */
[----:B------:R-:W-:Y:S01]  /*7430*/  IMAD.SHL.U32 R3, R59, 0x10, RZ ;  /* 0x000000103b037824 */ /* 0x000fe200078e00ff */
[----:B------:R-:W-:Y:S02]  /*7440*/  LOP3.LUT R40, R40, R53, RZ, 0x3c, !PT ;  /* 0x0000003528287212 */ /* 0x000fe400078e3cff */
[----:B------:R-:W-:Y:S02]  /*7450*/  LOP3.LUT R44, R44, R59, RZ, 0x3c, !PT ;  /* 0x0000003b2c2c7212 */ /* 0x000fe400078e3cff */
[----:B------:R-:W-:Y:S01]  /*7460*/  LOP3.LUT R42, R42, R5, R3, 0x96, !PT ;  /* 0x000000052a2a7212 */ /* 0x000fe200078e9603 */
[----:B------:R-:W-:-:S03]  /*7470*/  IMAD.SHL.U32 R7, R40, 0x2, RZ ;  /* 0x0000000228077824 */ /* 0x000fc600078e00ff */
[----:B------:R-:W-:Y:S02]  /*7480*/  LOP3.LUT R3, R42, R59, RZ, 0x3c, !PT ;  /* 0x0000003b2a037212 */ /* 0x000fe400078e3cff */
[----:B------:R-:W-:Y:S02]  /*7490*/  SHF.R.U32.HI R42, RZ, 0x2, R55 ;  /* 0x00000002ff2a7819 */ /* 0x000fe40000011637 */
[----:B------:R-:W-:Y:S01]  /*74a0*/  IADD3 R50, PT, PT, R0, 0x425d3c, R3 ;  /* 0x00425d3c00327810 */ /* 0x000fe20007ffe003 */
[----:B------:R-:W-:Y:S01]  /*74b0*/  IMAD.SHL.U32 R5, R3, 0x10, RZ ;  /* 0x0000001003057824 */ /* 0x000fe200078e00ff */
[----:B------:R-:W-:-:S03]  /*74c0*/  LOP3.LUT R42, R42, R55, RZ, 0x3c, !PT ;  /* 0x000000372a2a7212 */ /* 0x000fc600078e3cff */
[----:B------:R-:W-:Y:S01]  /*74d0*/  IMAD.MOV.U32 R63, RZ, RZ, R50 ;  /* 0x000000ffff3f7224 */ /* 0x000fe200078e0032 */
[----:B------:R-:W-:Y:S01]  /*74e0*/  LOP3.LUT R40, R40, R7, R5, 0x96, !PT ;  /* 0x0000000728287212 */ /* 0x000fe200078e9605 */
[----:B------:R-:W-:-:S03]  /*74f0*/  IMAD.SHL.U32 R9, R42, 0x2, RZ ;  /* 0x000000022a097824 */ /* 0x000fc600078e00ff */
[----:B------:R-:W-:Y:S02]  /*7500*/  LOP3.LUT R5, R40, R3, RZ, 0x3c, !PT ;  /* 0x0000000328057212 */ /* 0x000fe400078e3cff */
[----:B------:R-:W-:-:S03]  /*7510*/  SHF.R.U32.HI R40, RZ, 0x2, R57 ;  /* 0x00000002ff287819 */ /* 0x000fc60000011639 */
[----:B------:R-:W-:Y:S01]  /*7520*/  IMAD.SHL.U32 R7, R5, 0x10, RZ ;  /* 0x0000001005077824 */ /* 0x000fe200078e00ff */
[----:B------:R-:W-:Y:S02]  /*7530*/  LOP3.LUT R40, R40, R57, RZ, 0x3c, !PT ;  /* 0x0000003928287212 */ /* 0x000fe400078e3cff */
[----:B------:R-:W-:Y:S02]  /*7540*/  IADD3 R57, PT, PT, R0, 0x47e501, R5 ;  /* 0x0047e50100397810 */ /* 0x000fe40007ffe005 */
[----:B------:R-:W-:-:S04]  /*7550*/  LOP3.LUT R42, R42, R9, R7, 0x96, !PT ;  /* 0x000000092a2a7212 */ /* 0x000fc800078e9607 */
[----:B------:R-:W-:Y:S01]  /*7560*/  LOP3.LUT R7, R42, R5, RZ, 0x3c, !PT ;  /* 0x000000052a077212 */ /* 0x000fe200078e3cff */
[----:B------:R-:W-:-:S03]  /*7570*/  IMAD.SHL.U32 R42, R40, 0x2, RZ ;  /* 0x00000002282a7824 */ /* 0x000fc600078e00ff */
[----:B------:R-:W-:Y:S01]  /*7580*/  IADD3 R52, PT, PT, R0, 0x4d6cc6, R7 ;  /* 0x004d6cc600347810 */ /* 0x000fe20007ffe007 */
[----:B------:R-:W-:-:S04]  /*7590*/  IMAD.SHL.U32 R9, R7, 0x10, RZ ;  /* 0x0000001007097824 */ /* 0x000fc800078e00ff */
[----:B------:R-:W-:Y:S01]  /*75a0*/  IMAD.MOV.U32 R46, RZ, RZ, R52 ;  /* 0x000000ffff2e7224 */ /* 0x000fe200078e0034 */
[----:B------:R-:W-:Y:S01]  /*75b0*/  LOP3.LUT R42, R40, R42, R9, 0x96, !PT ;  /* 0x0000002a282a7212 */ /* 0x000fe200078e9609 */
[----:B------:R-:W-:-:S03]  /*75c0*/  IMAD.SHL.U32 R40, R44, 0x2, RZ ;  /* 0x000000022c287824 */ /* 0x000fc600078e00ff */
[----:B------:R-:W-:Y:S02]  /*75d0*/  LOP3.LUT R9, R42, R7, RZ, 0x3c, !PT ;  /* 0x000000072a097212 */ /* 0x000fe400078e3cff */
[----:B------:R-:W-:-:S03]  /*75e0*/  IADD3 R42, PT, PT, R0, 0x212e9e, R11 ;  /* 0x00212e9e002a7810 */ /* 0x000fc60007ffe00b */
[----:B------:R-:W-:Y:S02]  /*75f0*/  IMAD.SHL.U32 R61, R9, 0x10, RZ ;  /* 0x00000010093d7824 */ /* 0x000fe400078e00ff */
[----:B------:R-:W-:-:S03]  /*7600*/  IMAD.MOV.U32 R58, RZ, RZ, R42 ;  /* 0x000000ffff3a7224 */ /* 0x000fc600078e002a */
[----:B------:R-:W-:Y:S01]  /*7610*/  LOP3.LUT R40, R44, R40, R61, 0x96, !PT ;  /* 0x000000282c287212 */ /* 0x000fe200078e963d */
[----:B------:R-:W-:Y:S01]  /*7620*/  IMAD.MOV.U32 R61, RZ, RZ, R51 ;  /* 0x000000ffff3d7224 */ /* 0x000fe200078e0033 */
[C---:B------:R-:W-:Y:S02]  /*7630*/  IADD3 R44, PT, PT, R0.reuse, 0x2c3e28, R53 ;  /* 0x002c3e28002c7810 */ /* 0x040fe40007ffe035 */
[C---:B------:R-:W-:Y:S02]  /*7640*/  IADD3 R53, PT, PT, R0.reuse, 0x31c5ed, R55 ;  /* 0x0031c5ed00357810 */ /* 0x040fe40007ffe037 */
[C---:B------:R-:W-:Y:S01]  /*7650*/  IADD3 R55, PT, PT, R0.reuse, 0x3cd577, R59 ;  /* 0x003cd57700377810 */ /* 0x040fe20007ffe03b */
[----:B------:R-:W-:Y:S01]  /*7660*/  IMAD.MOV.U32 R62, RZ, RZ, R44 ;  /* 0x000000ffff3e7224 */ /* 0x000fe200078e002c */
[C---:B------:R-:W-:Y:S01]  /*7670*/  IADD3 R59, PT, PT, R0.reuse, 0x52f48b, R9 ;  /* 0x0052f48b003b7810 */ /* 0x040fe20007ffe009 */
[----:B------:R-:W-:Y:S01]  /*7680*/  VIADD R0, R0, 0x587c50 ;  /* 0x00587c5000007836 */ /* 0x000fe20000000000 */
[----:B------:R-:W-:Y:S01]  /*7690*/  LOP3.LUT R11, R40, R9, RZ, 0x3c, !PT ;  /* 0x00000009280b7212 */ /* 0x000fe200078e3cff */
[----:B------:R-:W-:-:S02]  /*76a0*/  IMAD.MOV.U32 R69, RZ, RZ, R53 ;  /* 0x000000ffff457224 */ /* 0x000fc400078e0035 */
[----:B------:R-:W-:Y:S02]  /*76b0*/  IMAD.MOV.U32 R65, RZ, RZ, R55 ;  /* 0x000000ffff417224 */ /* 0x000fe400078e0037 */
[----:B------:R-:W-:Y:S02]  /*76c0*/  IMAD.MOV.U32 R40, RZ, RZ, R57 ;  /* 0x000000ffff287224 */ /* 0x000fe400078e0039 */
[----:B------:R-:W-:Y:S02]  /*76d0*/  IMAD.MOV.U32 R54, RZ, RZ, R59 ;  /* 0x000000ffff367224 */ /* 0x000fe400078e003b */
[----:B-1----:R-:W-:-:S07]  /*76e0*/  IMAD.IADD R56, R11, 0x1, R0 ;  /* 0x000000010b387824 */ /* 0x002fce00078e0200 */
.L_x_77:
[----:B------:R-:W-:-:S04]  /*76f0*/  UIADD3 UR8, UPT, UPT, UR8, 0x1, URZ ;  /* 0x0000000108087890 */ /* 0x000fc8000fffe0ff */
[----:B------:R-:W-:-:S04]  /*7700*/  ULOP3.LUT UR6, UR8, 0x1, URZ, 0xc0, !UPT ;  /* 0x0000000108067892 */ /* 0x000fc8000f8ec0ff */
        /* <DEDUP_REMOVED lines=51> */
.L_x_75:
        /* <DEDUP_REMOVED lines=48> */
.L_x_76:
[----:B------:R-:W-:Y:S02]  /*7d40*/  UISETP.GE.U32.AND UP0, UPT, UR5, UR7, UPT ;  /* 0x000000070500728c */ /* 0x000fe4000bf06070 */
[----:B------:R-:W-:-:S07]  /*7d50*/  UIADD3 UR6, UPT, UPT, UR5, 0x1, URZ ;  /* 0x0000000105067890 */ /* 0x000fce000fffe0ff */
[----:B------:R-:W-:Y:S01]  /*7d60*/  UMOV UR5, UR6 ;  /* 0x0000000600057c82 */ /* 0x000fe20008000000 */
[----:B------:R-:W-:Y:S05]  /*7d70*/  BRA.U !UP0, `(.L_x_77) ;  /* 0xfffffff9085c7547 */ /* 0x000fea000b83ffff */
[----:B-----5:R-:W-:Y:S01]  /*7d80*/  LOP3.LUT R66, R25, R66, RZ, 0xc0, !PT ;  /* 0x0000004219427212 */ /* 0x020fe200078ec0ff */
[----:B------:R-:W0:Y:S01]  /*7d90*/  LDCU UR5, c[0x0][0x3a0] ;  /* 0x00007400ff0577ac */ /* 0x000e220008000800 */
[----:B------:R-:W-:Y:S02]  /*7da0*/  LOP3.LUT R68, R24, R73, RZ, 0xc0, !PT ;  /* 0x0000004918447212 */ /* 0x000fe400078ec0ff */
[----:B------:R-:W-:Y:S01]  /*7db0*/  LOP3.LUT R66, R66, R6, R43, 0x78, !PT ;  /* 0x0000000642427212 */ /* 0x000fe200078e782b */
[----:B------:R-:W-:Y:S01]  /*7dc0*/  UIADD3 UR4, UPT, UPT, UR4, 0x1, URZ ;  /* 0x0000000104047890 */ /* 0x000fe2000fffe0ff */
[----:B------:R-:W-:Y:S02]  /*7dd0*/  LOP3.LUT R43, R26, R71, RZ, 0xc0, !PT ;  /* 0x000000471a2b7212 */ /* 0x000fe400078ec0ff */
[----:B------:R-:W-:Y:S02]  /*7de0*/  LOP3.LUT R41, R68, R4, R41, 0x78, !PT ;  /* 0x0000000444297212 */ /* 0x000fe400078e7829 */
[----:B------:R-:W-:-:S02]  /*7df0*/  LOP3.LUT R64, R27, R64, RZ, 0xc0, !PT ;  /* 0x000000401b407212 */ /* 0x000fc400078ec0ff */
[----:B------:R-:W-:Y:S02]  /*7e00*/  LOP3.LUT R60, R28, R60, RZ, 0xc0, !PT ;  /* 0x0000003c1c3c7212 */ /* 0x000fe400078ec0ff */
[----:B------:R-:W-:Y:S02]  /*7e10*/  LOP3.LUT R68, R43, R8, R45, 0x78, !PT ;  /* 0x000000082b447212 */ /* 0x000fe400078e782d */
[----:B------:R-:W-:Y:S02]  /*7e20*/  LOP3.LUT R43, R29, R58, RZ, 0xc0, !PT ;  /* 0x0000003a1d2b7212 */ /* 0x000fe400078ec0ff */
[----:B------:R-:W-:Y:S01]  /*7e30*/  LOP3.LUT R47, R64, R10, R47, 0x78, !PT ;  /* 0x0000000a402f7212 */ /* 0x000fe200078e782f */
[----:B0-----:R-:W-:Y:S01]  /*7e40*/  UISETP.NE.AND UP0, UPT, UR4, UR5, UPT ;  /* 0x000000050400728c */ /* 0x001fe2000bf05270 */
[----:B------:R-:W-:Y:S02]  /*7e50*/  LOP3.LUT R60, R60, R12, R49, 0x78, !PT ;  /* 0x0000000c3c3c7212 */ /* 0x000fe400078e7831 */
[----:B------:R-:W-:-:S02]  /*7e60*/  LOP3.LUT R45, R30, R61, RZ, 0xc0, !PT ;  /* 0x0000003d1e2d7212 */ /* 0x000fc400078ec0ff */
[----:B------:R-:W-:Y:S02]  /*7e70*/  LOP3.LUT R66, R68, R66, R41, 0x96, !PT ;  /* 0x0000004244427212 */ /* 0x000fe400078e9629 */
[----:B------:R-:W-:Y:S02]  /*7e80*/  LOP3.LUT R49, R31, R62, RZ, 0xc0, !PT ;  /* 0x0000003e1f317212 */ /* 0x000fe400078ec0ff */
[----:B------:R-:W-:Y:S02]  /*7e90*/  LOP3.LUT R58, R43, R13, R42, 0x78, !PT ;  /* 0x0000000d2b3a7212 */ /* 0x000fe400078e782a */
[----:B------:R-:W-:Y:S02]  /*7ea0*/  LOP3.LUT R42, R32, R69, RZ, 0xc0, !PT ;  /* 0x00000045202a7212 */ /* 0x000fe400078ec0ff */
[----:B------:R-:W-:Y:S02]  /*7eb0*/  LOP3.LUT R45, R45, R14, R51, 0x78, !PT ;  /* 0x0000000e2d2d7212 */ /* 0x000fe400078e7833 */
[----:B------:R-:W-:-:S02]  /*7ec0*/  LOP3.LUT R47, R60, R47, R66, 0x96, !PT ;  /* 0x0000002f3c2f7212 */ /* 0x000fc400078e9642 */
[----:B------:R-:W-:Y:S02]  /*7ed0*/  LOP3.LUT R49, R49, R15, R44, 0x78, !PT ;  /* 0x0000000f31317212 */ /* 0x000fe400078e782c */
[----:B------:R-:W-:Y:S02]  /*7ee0*/  LOP3.LUT R44, R42, R16, R53, 0x78, !PT ;  /* 0x000000102a2c7212 */ /* 0x000fe400078e7835 */
[----:B------:R-:W-:Y:S02]  /*7ef0*/  LOP3.LUT R41, R33, R67, RZ, 0xc0, !PT ;  /* 0x0000004321297212 */ /* 0x000fe400078ec0ff */
[----:B------:R-:W-:Y:S02]  /*7f00*/  LOP3.LUT R42, R34, R65, RZ, 0xc0, !PT ;  /* 0x00000041222a7212 */ /* 0x000fe400078ec0ff */
[----:B------:R-:W-:Y:S02]  /*7f10*/  LOP3.LUT R45, R45, R58, R47, 0x96, !PT ;  /* 0x0000003a2d2d7212 */ /* 0x000fe400078e962f */
[----:B------:R-:W-:-:S02]  /*7f20*/  LOP3.LUT R43, R35, R63, RZ, 0xc0, !PT ;  /* 0x0000003f232b7212 */ /* 0x000fc400078ec0ff */
[----:B------:R-:W-:Y:S02]  /*7f30*/  LOP3.LUT R48, R41, R17, R48, 0x78, !PT ;  /* 0x0000001129307212 */ /* 0x000fe400078e7830 */
[----:B------:R-:W-:Y:S02]  /*7f40*/  LOP3.LUT R55, R42, R18, R55, 0x78, !PT ;  /* 0x000000122a377212 */ /* 0x000fe400078e7837 */
[----:B------:R-:W-:Y:S02]  /*7f50*/  LOP3.LUT R40, R36, R40, RZ, 0xc0, !PT ;  /* 0x0000002824287212 */ /* 0x000fe400078ec0ff */
[----:B------:R-:W-:Y:S02]  /*7f60*/  LOP3.LUT R45, R44, R49, R45, 0x96, !PT ;  /* 0x000000312c2d7212 */ /* 0x000fe400078e962d */
[----:B------:R-:W-:Y:S02]  /*7f70*/  LOP3.LUT R43, R43, R19, R50, 0x78, !PT ;  /* 0x000000132b2b7212 */ /* 0x000fe400078e7832 */
[----:B------:R-:W-:-:S02]  /*7f80*/  LOP3.LUT R41, R37, R46, RZ, 0xc0, !PT ;  /* 0x0000002e25297212 */ /* 0x000fc400078ec0ff */
[----:B------:R-:W-:Y:S02]  /*7f90*/  LOP3.LUT R42, R38, R54, RZ, 0xc0, !PT ;  /* 0x00000036262a7212 */ /* 0x000fe400078ec0ff */
[----:B------:R-:W-:Y:S01]  /*7fa0*/  LOP3.LUT R44, R40, R20, R57, 0x78, !PT ;  /* 0x00000014282c7212 */ /* 0x000fe200078e7839 */
[----:B------:R-:W-:Y:S01]  /*7fb0*/  IMAD.IADD R40, R0, 0x1, R11 ;  /* 0x0000000100287824 */ /* 0x000fe200078e020b */
[----:B------:R-:W-:Y:S02]  /*7fc0*/  LOP3.LUT R45, R55, R48, R45, 0x96, !PT ;  /* 0x00000030372d7212 */ /* 0x000fe400078e962d */
[----:B------:R-:W-:Y:S02]  /*7fd0*/  LOP3.LUT R41, R41, R21, R52, 0x78, !PT ;  /* 0x0000001529297212 */ /* 0x000fe400078e7834 */
[----:B------:R-:W-:Y:S02]  /*7fe0*/  LOP3.LUT R42, R42, R22, R59, 0x78, !PT ;  /* 0x000000162a2a7212 */ /* 0x000fe400078e783b */
[----:B------:R-:W-:-:S02]  /*7ff0*/  LOP3.LUT R56, R39, R56, RZ, 0xc0, !PT ;  /* 0x0000003827387212 */ /* 0x000fc400078ec0ff */
        /* <DEDUP_REMOVED lines=16> */
.L_x_70:
        /* <DEDUP_REMOVED lines=9> */
.L_x_79:
        /* <DEDUP_REMOVED lines=15> */
.L_x_114:


//--------------------- .text._Z24differential_bias_kernelyiPjS_iPyiii --------------------------
	.section	.text._Z24differential_bias_kernelyiPjS_iPyiii,"ax",@progbits
	.align	128
        .global         _Z24differential_bias_kernelyiPjS_iPyiii
        .type           _Z24differential_bias_kernelyiPjS_iPyiii,@function
        .size           _Z24differential_bias_kernelyiPjS_iPyiii,(.L_x_115 - _Z24differential_bias_kernelyiPjS_iPyiii)
        .other          _Z24differential_bias_kernelyiPjS_iPyiii,@"STO_CUDA_ENTRY STV_DEFAULT"
_Z24differential_bias_kernelyiPjS_iPyiii:
.text._Z24differential_bias_kernelyiPjS_iPyiii:
[----:B------:R-:W-:Y:S01]  /*0000*/  LDC R1, c[0x0][0x37c] ;  /* 0x0000df00ff017b82 */ /* 0x000fe20000000800 */
[----:B------:R-:W0:Y:S01]  /*0010*/  S2R R17, SR_CTAID.X ;  /* 0x0000000000117919 */ /* 0x000e220000002500 */
[----:B------:R-:W0:Y:S01]  /*0020*/  LDCU UR6, c[0x0][0x360] ;  /* 0x00006c00ff0677ac */ /* 0x000e220008000800 */
[----:B------:R-:W-:Y:S01]  /*0030*/  BSSY.RECONVERGENT B0, `(.L_x_80) ;  /* 0x00002b5000007945 */ /* 0x000fe20003800200 */
[----:B------:R-:W0:Y:S01]  /*0040*/  S2R R0, SR_TID.X ;  /* 0x0000000000007919 */ /* 0x000e220000002100 */
[----:B------:R-:W1:Y:S01]  /*0050*/  LDCU.64 UR4, c[0x0][0x380] ;  /* 0x00007000ff0477ac */ /* 0x000e620008000a00 */
[----:B------:R-:W2:Y:S01]  /*0060*/  LDCU.64 UR12, c[0x0][0x358] ;  /* 0x00006b00ff0c77ac */ /* 0x000ea20008000a00 */
[----:B-1----:R-:W-:Y:S02]  /*0070*/  ULOP3.LUT UR4, UR4, 0xaad26b49, URZ, 0x3c, !UPT ;  /* 0xaad26b4904047892 */ /* 0x002fe4000f8e3cff */
[----:B------:R-:W-:Y:S02]  /*0080*/  ULOP3.LUT UR5, UR5, 0xf7dcefdd, URZ, 0x3c, !UPT ;  /* 0xf7dcefdd05057892 */ /* 0x000fe4000f8e3cff */
[----:B------:R-:W-:-:S02]  /*0090*/  UIMAD UR4, UR4, 0x4182bed5, URZ ;  /* 0x4182bed5040478a4 */ /* 0x000fc4000f8e02ff */
[----:B------:R-:W-:Y:S02]  /*00a0*/  UIMAD UR5, UR5, -0x658354e5, URZ ;  /* 0x9a7cab1b050578a4 */ /* 0x000fe4000f8e02ff */
[----:B------:R-:W-:Y:S02]  /*00b0*/  UIADD3 UR8, UPT, UPT, UR4, 0x75bcd15, URZ ;  /* 0x075bcd1504087890 */ /* 0x000fe4000fffe0ff */
[----:B------:R-:W-:Y:S02]  /*00c0*/  UIADD3 UR7, UPT, UPT, UR4, 0x64f0c9, UR5 ;  /* 0x0064f0c904077890 */ /* 0x000fe4000fffe005 */
[----:B------:R-:W-:Y:S01]  /*00d0*/  UIADD3 UR10, UPT, UPT, UR5, 0x1f123bb5, URZ ;  /* 0x1f123bb5050a7890 */ /* 0x000fe2000fffe0ff */
[----:B0-----:R-:W-:Y:S01]  /*00e0*/  IMAD R17, R17, UR6, R0 ;  /* 0x0000000611117c24 */ /* 0x001fe2000f8e0200 */
[----:B------:R-:W-:Y:S01]  /*00f0*/  ULOP3.LUT UR9, UR4, 0x159a55e5, URZ, 0x3c, !UPT ;  /* 0x159a55e504097892 */ /* 0x000fe2000f8e3cff */
[----:B------:R-:W-:Y:S01]  /*0100*/  IMAD.U32 R3, RZ, RZ, UR8 ;  /* 0x00000008ff037e24 */ /* 0x000fe2000f8e00ff */
[----:B------:R-:W-:Y:S01]  /*0110*/  ULOP3.LUT UR5, UR5, 0x5491333, URZ, 0x3c, !UPT ;  /* 0x0549133305057892 */ /* 0x000fe2000f8e3cff */
[----:B------:R-:W-:Y:S01]  /*0120*/  IMAD.U32 R0, RZ, RZ, UR7 ;  /* 0x00000007ff007e24 */ /* 0x000fe2000f8e00ff */
[----:B------:R-:W-:Y:S01]  /*0130*/  ISETP.NE.AND P0, PT, R17, RZ, PT ;  /* 0x000000ff1100720c */ /* 0x000fe20003f05270 */
[----:B------:R-:W-:Y:S01]  /*0140*/  UIADD3 UR6, UPT, UPT, UR4, 0x583f19, URZ ;  /* 0x00583f1904067890 */ /* 0x000fe2000fffe0ff */
[----:B------:R-:W-:-:S02]  /*0150*/  IMAD.U32 R5, RZ, RZ, UR9 ;  /* 0x00000009ff057e24 */ /* 0x000fc4000f8e00ff */
[----:B------:R-:W-:Y:S02]  /*0160*/  IMAD.U32 R7, RZ, RZ, UR10 ;  /* 0x0000000aff077e24 */ /* 0x000fe4000f8e00ff */
[----:B------:R-:W-:Y:S02]  /*0170*/  IMAD.U32 R9, RZ, RZ, UR5 ;  /* 0x00000005ff097e24 */ /* 0x000fe4000f8e00ff */
[----:B------:R-:W-:-:S05]  /*0180*/  IMAD.U32 R11, RZ, RZ, UR6 ;  /* 0x00000006ff0b7e24 */ /* 0x000fca000f8e00ff */
[----:B--2---:R-:W-:Y:S05]  /*0190*/  @!P0 BRA `(.L_x_81) ;  /* 0x0000002800788947 */ /* 0x004fea0003800000 */
[----:B------:R-:W-:Y:S01]  /*01a0*/  SHF.R.S32.HI R2, RZ, 0x1f, R17 ;  /* 0x0000001fff027819 */ /* 0x000fe20000011411 */
[----:B------:R-:W-:Y:S02]  /*01b0*/  IMAD.U32 R4, RZ, RZ, UR8 ;  /* 0x00000008ff047e24 */ /* 0x000fe4000f8e00ff */
[----:B------:R-:W-:Y:S02]  /*01c0*/  IMAD.U32 R6, RZ, RZ, UR9 ;  /* 0x00000009ff067e24 */ /* 0x000fe4000f8e00ff */
[----:B------:R-:W-:Y:S02]  /*01d0*/  IMAD.U32 R8, RZ, RZ, UR10 ;  /* 0x0000000aff087e24 */ /* 0x000fe4000f8e00ff */
[----:B------:R-:W-:Y:S02]  /*01e0*/  IMAD.U32 R10, RZ, RZ, UR5 ;  /* 0x00000005ff0a7e24 */ /* 0x000fe4000f8e00ff */
[----:B------:R-:W-:Y:S02]  /*01f0*/  IMAD.U32 R16, RZ, RZ, UR6 ;  /* 0x00000006ff107e24 */ /* 0x000fe4000f8e00ff */
[----:B------:R-:W-:-:S07]  /*0200*/  IMAD.MOV.U32 R18, RZ, RZ, RZ ;  /* 0x000000ffff127224 */ /* 0x000fce00078e00ff */
.L_x_90:
        /* <DEDUP_REMOVED lines=13> */
.L_x_85:
[C---:B------:R-:W-:Y:S01]  /*02e0*/  IMAD.SHL.U32 R14, R33.reuse, 0x4, RZ ;  /* 0x00000004210e7824 */ /* 0x040fe200078e00ff */
[----:B------:R-:W-:Y:S01]  /*02f0*/  UMOV UR4, URZ ;  /* 0x000000ff00047c82 */ /* 0x000fe20008000000 */
[----:B------:R-:W-:-:S03]  /*0300*/  IMAD.SHL.U32 R37, R33, 0x20, RZ ;  /* 0x0000002021257824 */ /* 0x000fc600078e00ff */
[C---:B------:R-:W-:Y:S02]  /*0310*/  ISETP.EQ.AND P0, PT, R14.reuse, -0x4, PT ;  /* 0xfffffffc0e00780c */ /* 0x040fe40003f02270 */
[C---:B------:R-:W-:Y:S02]  /*0320*/  ISETP.EQ.AND P1, PT, R14.reuse, RZ, PT ;  /* 0x000000ff0e00720c */ /* 0x040fe40003f22270 */
[C---:B------:R-:W-:Y:S02]  /*0330*/  ISETP.EQ.AND P2, PT, R14.reuse, 0x4, PT ;  /* 0x000000040e00780c */ /* 0x040fe40003f42270 */
[----:B------:R-:W-:-:S07]  /*0340*/  ISETP.EQ.AND P3, PT, R14, 0x8, PT ;  /* 0x000000080e00780c */ /* 0x000fce0003f62270 */
[----:B------:R-:W-:Y:S01]  /*0350*/  @P0 IMAD.U32 R35, RZ, RZ, UR7 ;  /* 0x00000007ff230e24 */ /* 0x000fe2000f8e00ff */
        /* <DEDUP_REMOVED lines=19> */
.L_x_84:
        /* <DEDUP_REMOVED lines=190> */
.L_x_87:
        /* <DEDUP_REMOVED lines=27> */
.L_x_86:
        /* <DEDUP_REMOVED lines=190> */
.L_x_89:
        /* <DEDUP_REMOVED lines=27> */
.L_x_88:
        /* <DEDUP_REMOVED lines=181> */
.L_x_83:
[----:B------:R-:W-:Y:S05]  /*2b00*/  BSYNC.RECONVERGENT B1 ;  /* 0x0000000000017941 */ /* 0x000fea0003800200 */
.L_x_82:
[C---:B------:R-:W-:Y:S01]  /*2b10*/  ISETP.GT.U32.AND P0, PT, R17.reuse, 0x3, PT ;  /* 0x000000031100780c */ /* 0x040fe20003f04070 */
[----:B------:R-:W-:Y:S01]  /*2b20*/  VIADD R18, R18, 0x1 ;  /* 0x0000000112127836 */ /* 0x000fe20000000000 */
[--C-:B------:R-:W-:Y:S02]  /*2b30*/  SHF.R.U32.HI R12, RZ, 0x2, R2.reuse ;  /* 0x00000002ff0c7819 */ /* 0x100fe40000011602 */
[----:B------:R-:W-:Y:S02]  /*2b40*/  ISETP.GT.U32.AND.EX P0, PT, R2, RZ, PT, P0 ;  /* 0x000000ff0200720c */ /* 0x000fe40003f04100 */
[----:B------:R-:W-:Y:S01]  /*2b50*/  SHF.R.U64 R17, R17, 0x2, R2 ;  /* 0x0000000211117819 */ /* 0x000fe20000001202 */
[----:B------:R-:W-:-:S10]  /*2b60*/  IMAD.MOV.U32 R2, RZ, RZ, R12 ;  /* 0x000000ffff027224 */ /* 0x000fd400078e000c */
[----:B------:R-:W-:Y:S05]  /*2b70*/  @P0 BRA `(.L_x_90) ;  /* 0xffffffd400a40947 */ /* 0x000fea000383ffff */
.L_x_81:
[----:B------:R-:W-:Y:S05]  /*2b80*/  BSYNC.RECONVERGENT B0 ;  /* 0x0000000000007941 */ /* 0x000fea0003800200 */
.L_x_80:
[----:B------:R-:W0:Y:S01]  /*2b90*/  LDCU UR4, c[0x0][0x3a0] ;  /* 0x00007400ff0477ac */ /* 0x000e220008000800 */
[----:B------:R-:W-:Y:S02]  /*2ba0*/  IMAD.MOV.U32 R2, RZ, RZ, RZ ;  /* 0x000000ffff027224 */ /* 0x000fe400078e00ff */
[----:B------:R-:W-:Y:S01]  /*2bb0*/  IMAD.MOV.U32 R13, RZ, RZ, RZ ;  /* 0x000000ffff0d7224 */ /* 0x000fe200078e00ff */
[----:B0-----:R-:W-:-:S09]  /*2bc0*/  UISETP.GE.AND UP0, UPT, UR4, 0x1, UPT ;  /* 0x000000010400788c */ /* 0x001fd2000bf06270 */
[----:B------:R-:W-:Y:S05]  /*2bd0*/  BRA.U !UP0, `(.L_x_91) ;  /* 0x0000002508c47547 */ /* 0x000fea000b800000 */
        /* <DEDUP_REMOVED lines=35> */
[----:B------:R-:W-:Y:S01]  /*2e10*/  UMOV UR4, URZ ;  /* 0x000000ff00047c82 */ /* 0x000fe20008000000 */
[----:B------:R-:W-:-:S07]  /*2e20*/  IMAD.MOV.U32 R13, RZ, RZ, RZ ;  /* 0x000000ffff0d7224 */ /* 0x000fce00078e00ff */
.L_x_105:
[----:B------:R-:W1:Y:S02]  /*2e30*/  LDCU UR5, c[0x0][0x3b8] ;  /* 0x00007700ff0577ac */ /* 0x000e640008000800 */
[----:B-1----:R-:W-:-:S09]  /*2e40*/  UISETP.NE.AND UP0, UPT, UR5, URZ, UPT ;  /* 0x000000ff0500728c */ /* 0x002fd2000bf05270 */
[----:B------:R-:W-:Y:S05]  /*2e50*/  BRA.U !UP0, `(.L_x_92) ;  /* 0x0000000508c87547 */ /* 0x000fea000b800000 */
[----:B0-----:R-:W-:Y:S02]  /*2e60*/  SHF.R.U32.HI R42, RZ, 0x2, R3 ;  /* 0x00000002ff2a7819 */ /* 0x001fe40000011603 */
[----:B------:R-:W-:Y:S02]  /*2e70*/  SHF.R.U32.HI R44, RZ, 0x2, R5 ;  /* 0x00000002ff2c7819 */ /* 0x000fe40000011605 */
[----:B------:R-:W-:Y:S01]  /*2e80*/  LOP3.LUT R42, R42, R3, RZ, 0x3c, !PT ;  /* 0x000000032a2a7212 */ /* 0x000fe200078e3cff */
[----:B------:R-:W-:Y:S01]  /*2e90*/  IMAD.SHL.U32 R3, R11, 0x10, RZ ;  /* 0x000000100b037824 */ /* 0x000fe200078e00ff */
[----:B------:R-:W-:-:S03]  /*2ea0*/  LOP3.LUT R44, R44, R5, RZ, 0x3c, !PT ;  /* 0x000000052c2c7212 */ /* 0x000fc600078e3cff */
[----:B------:R-:W-:Y:S02]  /*2eb0*/  IMAD.SHL.U32 R41, R42, 0x2, RZ ;  /* 0x000000022a297824 */ /* 0x000fe400078e00ff */
[----:B------:R-:W-:-:S03]  /*2ec0*/  IMAD.SHL.U32 R5, R44, 0x2, RZ ;  /* 0x000000022c057824 */ /* 0x000fc600078e00ff */
[----:B------:R-:W-:-:S04]  /*2ed0*/  LOP3.LUT R42, R42, R41, R3, 0x96, !PT ;  /* 0x000000292a2a7212 */ /* 0x000fc800078e9603 */
[----:B------:R-:W-:Y:S02]  /*2ee0*/  LOP3.LUT R41, R42, R11, RZ, 0x3c, !PT ;  /* 0x0000000b2a297212 */ /* 0x000fe400078e3cff */
[----:B------:R-:W-:Y:S02]  /*2ef0*/  SHF.R.U32.HI R42, RZ, 0x2, R7 ;  /* 0x00000002ff2a7819 */ /* 0x000fe40000011607 */
[----:B------:R-:W-:Y:S01]  /*2f00*/  IADD3 R76, PT, PT, R0, 0x587c5, R41 ;  /* 0x000587c5004c7810 */ /* 0x000fe20007ffe029 */
        /* <DEDUP_REMOVED lines=37> */
[----:B------:R-:W-:Y:S02]  /*3160*/  SHF.R.U32.HI R42, RZ, 0x2, R69 ;  /* 0x00000002ff2a7819 */ /* 0x000fe40000011645 */
[----:B------:R-:W-:Y:S01]  /*3170*/  IADD3 R68, PT, PT, R0, 0x26b663, R11 ;  /* 0x0026b66300447810 */ /* 0x000fe20007ffe00b */
        /* <DEDUP_REMOVED lines=34> */
[----:B------:R-:W-:Y:S01]  /*33a0*/  IMAD.SHL.U32 R7, R42, 0x2, RZ ;  /* 0x000000022a077824 */ /* 0x000fe200078e00ff */
[----:B------:R-:W-:-:S02]  /*33b0*/  IADD3 R72, PT, PT, R0, 0x3cd577, R49 ;  /* 0x003cd57700487810 */ /* 0x000fc40007ffe031 */
        /* <DEDUP_REMOVED lines=13> */
[----:B------:R-:W-:-:S04]  /*3490*/  LOP3.LUT R44, R44, R9, R7, 0x96, !PT ;  /* 0x000000092c2c7212 */ /* 0x000fc800078e9607 */
[----:B------:R-:W-:Y:S01]  /*34a0*/  LOP3.LUT R7, R44, R5, RZ, 0x3c, !PT ;  /* 0x000000052c077212 */ /* 0x000fe200078e3cff */
[----:B------:R-:W-:-:S03]  /*34b0*/  IMAD.SHL.U32 R44, R42, 0x2, RZ ;  /* 0x000000022a2c7824 */ /* 0x000fc600078e00ff */
[----:B------:R-:W-:Y:S01]  /*34c0*/  IADD3 R47, PT, PT, R0, 0x4d6cc6, R7 ;  /* 0x004d6cc6002f7810 */ /* 0x000fe20007ffe007 */
[----:B------:R-:W-:-:S05]  /*34d0*/  IMAD.SHL.U32 R9, R7, 0x10, RZ ;  /* 0x0000001007097824 */ /* 0x000fca00078e00ff */
[----:B------:R-:W-:Y:S01]  /*34e0*/  LOP3.LUT R44, R42, R44, R9, 0x96, !PT ;  /* 0x0000002c2a2c7212 */ /* 0x000fe200078e9609 */
[----:B------:R-:W-:-:S03]  /*34f0*/  IMAD.SHL.U32 R42, R46, 0x2, RZ ;  /* 0x000000022e2a7824 */ /* 0x000fc600078e00ff */
[----:B------:R-:W-:-:S05]  /*3500*/  LOP3.LUT R9, R44, R7, RZ, 0x3c, !PT ;  /* 0x000000072c097212 */ /* 0x000fca00078e3cff */
[----:B------:R-:W-:-:S05]  /*3510*/  IMAD.SHL.U32 R51, R9, 0x10, RZ ;  /* 0x0000001009337824 */ /* 0x000fca00078e00ff */
[----:B------:R-:W-:Y:S02]  /*3520*/  LOP3.LUT R42, R46, R42, R51, 0x96, !PT ;  /* 0x0000002a2e2a7212 */ /* 0x000fe400078e9633 */
[C---:B------:R-:W-:Y:S01]  /*3530*/  IADD3 R46, PT, PT, R0.reuse, 0x52f48b, R9 ;  /* 0x0052f48b002e7810 */ /* 0x040fe20007ffe009 */
[----:B------:R-:W-:Y:S01]  /*3540*/  VIADD R0, R0, 0x587c50 ;  /* 0x00587c5000007836 */ /* 0x000fe20000000000 */
[----:B------:R-:W-:-:S05]  /*3550*/  LOP3.LUT R11, R42, R9, RZ, 0x3c, !PT ;  /* 0x000000092a0b7212 */ /* 0x000fca00078e3cff */
[----:B------:R-:W-:Y:S01]  /*3560*/  IMAD.IADD R43, R11, 0x1, R0 ;  /* 0x000000010b2b7824 */ /* 0x000fe200078e0200 */
[----:B------:R-:W-:Y:S06]  /*3570*/  BRA `(.L_x_93) ;  /* 0x0000000400647947 */ /* 0x000fec0003800000 */
.L_x_92:
[----:B0-----:R-:W-:Y:S01]  /*3580*/  SHF.R.U32.HI R42, RZ, 0x2, R3 ;  /* 0x00000002ff2a7819 */ /* 0x001fe20000011603 */
[----:B------:R-:W-:Y:S01]  /*3590*/  IMAD.MOV.U32 R76, RZ, RZ, 0x61707865 ;  /* 0x61707865ff4c7424 */ /* 0x000fe200078e00ff */
[----:B------:R-:W-:Y:S01]  /*35a0*/  SHF.R.U32.HI R44, RZ, 0x2, R5 ;  /* 0x00000002ff2c7819 */ /* 0x000fe20000011605 */
[----:B------:R-:W-:Y:S01]  /*35b0*/  IMAD.MOV.U32 R75, RZ, RZ, 0x79622d32 ;  /* 0x79622d32ff4b7424 */ /* 0x000fe200078e00ff */
[----:B------:R-:W-:Y:S01]  /*35c0*/  LOP3.LUT R42, R42, R3, RZ, 0x3c, !PT ;  /* 0x000000032a2a7212 */ /* 0x000fe200078e3cff */
[----:B------:R-:W-:Y:S01]  /*35d0*/  IMAD.SHL.U32 R3, R11, 0x10, RZ ;  /* 0x000000100b037824 */ /* 0x000fe200078e00ff */
[----:B------:R-:W-:Y:S01]  /*35e0*/  LOP3.LUT R44, R44, R5, RZ, 0x3c, !PT ;  /* 0x000000052c2c7212 */ /* 0x000fe200078e3cff */
[----:B------:R-:W-:Y:S02]  /*35f0*/  IMAD.MOV.U32 R69, RZ, RZ, 0x6b206574 ;  /* 0x6b206574ff457424 */ /* 0x000fe400078e00ff */
[----:B------:R-:W-:Y:S02]  /*3600*/  IMAD.SHL.U32 R41, R42, 0x2, RZ ;  /* 0x000000022a297824 */ /* 0x000fe400078e00ff */
[----:B------:R-:W-:-:S03]  /*3610*/  IMAD.SHL.U32 R5, R44, 0x2, RZ ;  /* 0x000000022c057824 */ /* 0x000fc600078e00ff */
[----:B------:R-:W-:-:S04]  /*3620*/  LOP3.LUT R42, R42, R41, R3, 0x96, !PT ;  /* 0x000000292a2a7212 */ /* 0x000fc800078e9603 */
        /* <DEDUP_REMOVED lines=38> */
[----:B------:R-:W-:Y:S01]  /*3890*/  LOP3.LUT R44, R44, R41, RZ, 0x3c, !PT ;  /* 0x000000292c2c7212 */ /* 0x000fe200078e3cff */
[----:B------:R-:W-:-:S03]  /*38a0*/  IMAD.MOV.U32 R41, RZ, RZ, 0x3320646e ;  /* 0x3320646eff297424 */ /* 0x000fc600078e00ff */
        /* <DEDUP_REMOVED lines=30> */
[----:B------:R-:W-:-:S04]  /*3a90*/  LOP3.LUT R9, R44, R7, RZ, 0x3c, !PT ;  /* 0x000000072c097212 */ /* 0x000fc800078e3cff */
[----:B------:R-:W-:Y:S01]  /*3aa0*/  IADD3 R48, PT, PT, R0, 0x3cd577, R9 ;  /* 0x003cd57700307810 */ /* 0x000fe20007ffe009 */
[----:B------:R-:W-:-:S05]  /*3ab0*/  IMAD.SHL.U32 R47, R9, 0x10, RZ ;  /* 0x00000010092f7824 */ /* 0x000fca00078e00ff */
[----:B------:R-:W-:Y:S02]  /*3ac0*/  LOP3.LUT R42, R46, R42, R47, 0x96, !PT ;  /* 0x0000002a2e2a7212 */ /* 0x000fe400078e962f */
[C---:B------:R-:W-:Y:S01]  /*3ad0*/  IADD3 R46, PT, PT, R0.reuse, 0x31c5ed, R5 ;  /* 0x0031c5ed002e7810 */ /* 0x040fe20007ffe005 */
[----:B------:R-:W-:Y:S01]  /*3ae0*/  VIADD R0, R0, 0x425d3c ;  /* 0x00425d3c00007836 */ /* 0x000fe20000000000 */
[----:B------:R-:W-:-:S05]  /*3af0*/  LOP3.LUT R11, R42, R9, RZ, 0x3c, !PT ;  /* 0x000000092a0b7212 */ /* 0x000fca00078e3cff */
[----:B------:R-:W-:-:S07]  /*3b00*/  IMAD.IADD R47, R11, 0x1, R0 ;  /* 0x000000010b2f7824 */ /* 0x000fce00078e0200 */
.L_x_93:
[----:B------:R-:W0:Y:S01]  /*3b10*/  LDCU UR5, c[0x0][0x388] ;  /* 0x00007100ff0577ac */ /* 0x000e220008000800 */
[----:B-----5:R-:W-:Y:S02]  /*3b20*/  LOP3.LUT R49, R4, R76, RZ, 0x3c, !PT ;  /* 0x0000004c04317212 */ /* 0x020fe400078e3cff */
[----:B------:R-:W-:Y:S02]  /*3b30*/  LOP3.LUT R50, R6, R41, RZ, 0x3c, !PT ;  /* 0x0000002906327212 */ /* 0x000fe400078e3cff */
[----:B------:R-:W-:Y:S02]  /*3b40*/  LOP3.LUT R51, R8, R75, RZ, 0x3c, !PT ;  /* 0x0000004b08337212 */ /* 0x000fe400078e3cff */
[----:B------:R-:W-:Y:S02]  /*3b50*/  LOP3.LUT R52, R10, R69, RZ, 0x3c, !PT ;  /* 0x000000450a347212 */ /* 0x000fe400078e3cff */
[----:B------:R-:W-:Y:S02]  /*3b60*/  LOP3.LUT R53, R12, R67, RZ, 0x3c, !PT ;  /* 0x000000430c357212 */ /* 0x000fe400078e3cff */
[----:B------:R-:W-:-:S02]  /*3b70*/  LOP3.LUT R54, R14, R65, RZ, 0x3c, !PT ;  /* 0x000000410e367212 */ /* 0x000fc400078e3cff */
[----:B------:R-:W-:Y:S02]  /*3b80*/  LOP3.LUT R55, R15, R68, RZ, 0x3c, !PT ;  /* 0x000000440f377212 */ /* 0x000fe400078e3cff */
[----:B------:R-:W-:Y:S02]  /*3b90*/  LOP3.LUT R56, R16, R66, RZ, 0x3c, !PT ;  /* 0x0000004210387212 */ /* 0x000fe400078e3cff */
[----:B------:R-:W-:Y:S01]  /*3ba0*/  LOP3.LUT R57, R17, R70, RZ, 0x3c, !PT ;  /* 0x0000004611397212 */ /* 0x000fe200078e3cff */
[----:B0-----:R-:W-:Y:S01]  /*3bb0*/  UISETP.NE.AND UP0, UPT, UR5, URZ, UPT ;  /* 0x000000ff0500728c */ /* 0x001fe2000bf05270 */
[----:B------:R-:W-:Y:S02]  /*3bc0*/  LOP3.LUT R58, R18, R71, RZ, 0x3c, !PT ;  /* 0x00000047123a7212 */ /* 0x000fe400078e3cff */
[----:B------:R-:W-:Y:S02]  /*3bd0*/  LOP3.LUT R59, R19, R72, RZ, 0x3c, !PT ;  /* 0x00000048133b7212 */ /* 0x000fe400078e3cff */
[----:B------:R-:W-:-:S02]  /*3be0*/  LOP3.LUT R60, R20, R73, RZ, 0x3c, !PT ;  /* 0x00000049143c7212 */ /* 0x000fc400078e3cff */
[----:B------:R-:W-:Y:S02]  /*3bf0*/  LOP3.LUT R61, R21, R48, RZ, 0x3c, !PT ;  /* 0x00000030153d7212 */ /* 0x000fe400078e3cff */
[----:B------:R-:W-:Y:S02]  /*3c00*/  LOP3.LUT R62, R22, R47, RZ, 0x3c, !PT ;  /* 0x0000002f163e7212 */ /* 0x000fe400078e3cff */
[----:B------:R-:W-:Y:S02]  /*3c10*/  LOP3.LUT R63, R23, R46, RZ, 0x3c, !PT ;  /* 0x0000002e173f7212 */ /* 0x000fe400078e3cff */
[----:B------:R-:W-:Y:S01]  /*3c20*/  LOP3.LUT R64, R24, R43, RZ, 0x3c, !PT ;  /* 0x0000002b18407212 */ /* 0x000fe200078e3cff */
[----:B------:R-:W-:Y:S06]  /*3c30*/  BRA.U !UP0, `(.L_x_94) ;  /* 0x0000000d08687547 */ /* 0x000fec000b800000 */
[----:B------:R-:W0:Y:S01]  /*3c40*/  LDC R42, c[0x0][0x388] ;  /* 0x0000e200ff2a7b82 */ /* 0x000e220000000800 */
[----:B------:R-:W-:Y:S01]  /*3c50*/  IMAD.MOV.U32 R45, RZ, RZ, 0x1 ;  /* 0x00000001ff2d7424 */ /* 0x000fe200078e00ff */
[----:B------:R-:W1:Y:S04]  /*3c60*/  LDCU UR5, c[0x0][0x3b8] ;  /* 0x00007700ff0577ac */ /* 0x000e680008000800 */
[----:B0-----:R-:W-:-:S05]  /*3c70*/  VIADDMNMX.U32 R42, R42, R45, 0x2, !PT ;  /* 0x000000022a2a7446 */ /* 0x001fca000780002d */
[----:B-1----:R-:W-:-:S07]  /*3c80*/  IMAD.MOV R44, RZ, RZ, -R42 ;  /* 0x000000ffff2c7224 */ /* 0x002fce00078e0a2a */
.L_x_97:
        /* <DEDUP_REMOVED lines=55> */
.L_x_95:
        /* <DEDUP_REMOVED lines=48> */
.L_x_96:
[----:B------:R-:W-:Y:S05]  /*4300*/  @P0 BRA `(.L_x_97) ;  /* 0xfffffff800600947 */ /* 0x000fea000383ffff */
[----:B------:R-:W0:Y:S01]  /*4310*/  LDCU UR7, c[0x0][0x3b8] ;  /* 0x00007700ff0777ac */ /* 0x000e220008000800 */
[----:B------:R-:W-:-:S05]  /*4320*/  UMOV UR6, 0x1 ;  /* 0x0000000100067882 */ /* 0x000fca0000000000 */
.L_x_100:
[----:B------:R-:W1:Y:S01]  /*4330*/  LDC R42, c[0x0][0x388] ;  /* 0x0000e200ff2a7b82 */ /* 0x000e620000000800 */
[----:B0-----:R-:W-:Y:S01]  /*4340*/  UIADD3 UR5, UPT, UPT, UR6, UR7, URZ ;  /* 0x0000000706057290 */ /* 0x001fe2000fffe0ff */
[----:B------:R-:W-:Y:S01]  /*4350*/  IMAD.MOV.U32 R45, RZ, RZ, 0x1 ;  /* 0x00000001ff2d7424 */ /* 0x000fe200078e00ff */
[----:B------:R-:W-:Y:S02]  /*4360*/  UIADD3 UR6, UPT, UPT, UR6, 0x1, URZ ;  /* 0x0000000106067890 */ /* 0x000fe4000fffe0ff */
[----:B------:R-:W-:-:S04]  /*4370*/  ULOP3.LUT UR5, UR5, 0x1, URZ, 0xc0, !UPT ;  /* 0x0000000105057892 */ /* 0x000fc8000f8ec0ff */
[----:B------:R-:W-:Y:S01]  /*4380*/  UISETP.NE.U32.AND UP0, UPT, UR5, 0x1, UPT ;  /* 0x000000010500788c */ /* 0x000fe2000bf05070 */
[----:B-1----:R-:W-:-:S04]  /*4390*/  VIADDMNMX.U32 R42, R42, R45, 0x2, !PT ;  /* 0x000000022a2a7446 */ /* 0x002fc8000780002d */
[----:B------:R-:W-:-:S04]  /*43a0*/  ISETP.NE.AND P0, PT, R42, UR6, PT ;  /* 0x000000062a007c0c */ /* 0x000fc8000bf05270 */
[----:B------:R-:W-:Y:S09]  /*43b0*/  BRA.U UP0, `(.L_x_98) ;  /* 0x0000000100c47547 */ /* 0x000ff2000b800000 */
        /* <DEDUP_REMOVED lines=49> */
.L_x_98:
        /* <DEDUP_REMOVED lines=48> */
.L_x_99:
[----:B------:R-:W-:Y:S05]  /*49d0*/  @P0 BRA `(.L_x_100) ;  /* 0xfffffff800540947 */ /* 0x000fea000383ffff */
.L_x_94:
[----:B------:R-:W0:Y:S02]  /*49e0*/  LDCU UR5, c[0x0][0x3b4] ;  /* 0x00007680ff0577ac */ /* 0x000e240008000800 */
[----:B0-----:R-:W-:-:S09]  /*49f0*/  UISETP.NE.AND UP0, UPT, UR5, URZ, UPT ;  /* 0x000000ff0500728c */ /* 0x001fd2000bf05270 */
[----:B------:R-:W-:Y:S05]  /*4a00*/  BRA.U !UP0, `(.L_x_101) ;  /* 0x0000000508987547 */ /* 0x000fea000b800000 */
[----:B------:R-:W0:Y:S02]  /*4a10*/  LDCU UR5, c[0x0][0x388] ;  /* 0x00007100ff0577ac */ /* 0x000e240008000800 */
[----:B0-----:R-:W-:-:S09]  /*4a20*/  ULOP3.LUT UP0, URZ, UR5, 0x1, URZ, 0xc0, !UPT ;  /* 0x0000000105ff7892 */ /* 0x001fd2000f80c0ff */
[----:B------:R-:W-:Y:S05]  /*4a30*/  BRA.U !UP0, `(.L_x_102) ;  /* 0x0000000108647547 */ /* 0x000fea000b800000 */
        /* <DEDUP_REMOVED lines=24> */
[----:B------:R-:W-:Y:S06]  /*4bc0*/  BRA `(.L_x_103) ;  /* 0x0000000000607947 */ /* 0x000fec0003800000 */
.L_x_102:
        /* <DEDUP_REMOVED lines=24> */
.L_x_103:
        /* <DEDUP_REMOVED lines=26> */
.L_x_104:
        /* <DEDUP_REMOVED lines=24> */
.L_x_101:
        /* <DEDUP_REMOVED lines=36> */
[----:B------:R-:W-:-:S04]  /*52b0*/  LOP3.LUT R41, R42, 0x1, R41, 0x48, !PT ;  /* 0x000000012a297812 */ /* 0x000fc800078e4829 */
[----:B------:R-:W-:-:S05]  /*52c0*/  IADD3 R2, P0, PT, R41, R2, RZ ;  /* 0x0000000229027210 */ /* 0x000fca0007f1e0ff */
[----:B------:R-:W-:Y:S01]  /*52d0*/  IMAD.X R13, RZ, RZ, R13, P0 ;  /* 0x000000ffff0d7224 */ /* 0x000fe200000e060d */
[----:B------:R-:W-:Y:S07]  /*52e0*/  BRA.U UP0, `(.L_x_105) ;  /* 0xffffffd900d07547 */ /* 0x000fee000b83ffff */
.L_x_91:
[----:B------:R-:W0:Y:S01]  /*52f0*/  LDC.64 R4, c[0x0][0x3a8] ;  /* 0x0000ea00ff047b82 */ /* 0x000e220000000a00 */
[----:B------:R-:W-:-:S05]  /*5300*/  IMAD.MOV.U32 R3, RZ, RZ, R13 ;  /* 0x000000ffff037224 */ /* 0x000fca00078e000d */
[----:B0-----:R-:W-:Y:S01]  /*5310*/  REDG.E.ADD.64.STRONG.GPU desc[UR12][R4.64], R2 ;  /* 0x000000020400798e */ /* 0x001fe2000c12e50c */
[----:B------:R-:W-:Y:S05]  /*5320*/  EXIT ;  /* 0x000000000000794d */ /* 0x000fea0003800000 */
.L_x_106:
        /* <DEDUP_REMOVED lines=13> */
.L_x_115:


//--------------------- .text._Z16testChachaKernelPi --------------------------
	.section	.text._Z16testChachaKernelPi,"ax",@progbits
	.align	128
        .global         _Z16testChachaKernelPi
        .type           _Z16testChachaKernelPi,@function
        .size           _Z16testChachaKernelPi,(.L_x_116 - _Z16testChachaKernelPi)
        .other          _Z16testChachaKernelPi,@"STO_CUDA_ENTRY STV_DEFAULT"
_Z16testChachaKernelPi:
.text._Z16testChachaKernelPi:
[----:B------:R-:W-:Y:S08]  /*0000*/  LDC R1, c[0x0][0x37c] ;  /* 0x0000df00ff017b82 */ /* 0x000ff00000000800 */
[----:B------:R-:W0:Y:S01]  /*0010*/  LDC.64 R2, c[0x4][0x40] ;  /* 0x01001000ff027b82 */ /* 0x000e220000000a00 */
[----:B------:R-:W0:Y:S02]  /*0020*/  LDCU.64 UR6, c[0x0][0x358] ;  /* 0x00006b00ff0677ac */ /* 0x000e240008000a00 */
[----:B0-----:R-:W2:Y:S01]  /*0030*/  LDG.E.U8 R4, desc[UR6][R2.64] ;  /* 0x0000000602047981 */ /* 0x001ea2000c1e1100 */
[----:B------:R-:W-:-:S02]  /*0040*/  IMAD.MOV.U32 R0, RZ, RZ, 0x4c704011 ;  /* 0x4c704011ff007424 */ /* 0x000fc400078e00ff */
[----:B------:R-:W-:Y:S02]  /*0050*/  IMAD.MOV.U32 R6, RZ, RZ, -0x799a114e ;  /* 0x8665eeb2ff067424 */ /* 0x000fe400078e00ff */
[----:B------:R-:W-:Y:S02]  /*0060*/  IMAD.MOV.U32 R7, RZ, RZ, 0x3fe02477 ;  /* 0x3fe02477ff077424 */ /* 0x000fe400078e00ff */
[----:B------:R-:W-:Y:S02]  /*0070*/  IMAD.MOV.U32 R8, RZ, RZ, 0x1aed8da0 ;  /* 0x1aed8da0ff087424 */ /* 0x000fe400078e00ff */
[----:B------:R-:W-:Y:S02]  /*0080*/  IMAD.MOV.U32 R9, RZ, RZ, 0x5d1d8d32 ;  /* 0x5d1d8d32ff097424 */ /* 0x000fe400078e00ff */
[----:B------:R-:W-:Y:S02]  /*0090*/  IMAD.MOV.U32 R10, RZ, RZ, -0xb47bc96 ;  /* 0xf4b8436aff0a7424 */ /* 0x000fe400078e00ff */
[----:B------:R-:W-:-:S02]  /*00a0*/  IMAD.MOV.U32 R11, RZ, RZ, 0x374ad8b8 ;  /* 0x374ad8b8ff0b7424 */ /* 0x000fc400078e00ff */
[----:B------:R-:W-:Y:S02]  /*00b0*/  IMAD.MOV.U32 R12, RZ, RZ, -0x3310c958 ;  /* 0xccef36a8ff0c7424 */ /* 0x000fe400078e00ff */
[----:B------:R-:W-:Y:S02]  /*00c0*/  IMAD.MOV.U32 R13, RZ, RZ, 0x6c08300e ;  /* 0x6c08300eff0d7424 */ /* 0x000fe400078e00ff */
[----:B------:R-:W-:Y:S02]  /*00d0*/  IMAD.MOV.U32 R14, RZ, RZ, 0x1ca11815 ;  /* 0x1ca11815ff0e7424 */ /* 0x000fe400078e00ff */
[----:B------:R-:W-:Y:S02]  /*00e0*/  IMAD.MOV.U32 R15, RZ, RZ, 0x7c5941da ;  /* 0x7c5941daff0f7424 */ /* 0x000fe400078e00ff */
[----:B------:R-:W-:Y:S02]  /*00f0*/  IMAD.MOV.U32 R16, RZ, RZ, -0x38f28875 ;  /* 0xc70d778bff107424 */ /* 0x000fe400078e00ff */
[----:B------:R-:W-:-:S02]  /*0100*/  IMAD.MOV.U32 R17, RZ, RZ, -0x4262df21 ;  /* 0xbd9d20dfff117424 */ /* 0x000fc400078e00ff */
[----:B------:R-:W-:Y:S02]  /*0110*/  IMAD.MOV.U32 R18, RZ, RZ, 0x69b687c3 ;  /* 0x69b687c3ff127424 */ /* 0x000fe400078e00ff */
[----:B------:R-:W-:Y:S02]  /*0120*/  IMAD.MOV.U32 R19, RZ, RZ, -0x72b7a8af ;  /* 0x8d485751ff137424 */ /* 0x000fe400078e00ff */
[----:B------:R-:W-:Y:S01]  /*0130*/  IMAD.MOV.U32 R20, RZ, RZ, -0x47e62d43 ;  /* 0xb819d2bdff147424 */ /* 0x000fe200078e00ff */
[----:B--2---:R-:W-:-:S13]  /*0140*/  ISETP.NE.AND P0, PT, R4, 0x76, PT ;  /* 0x000000760400780c */ /* 0x004fda0003f05270 */
[----:B------:R-:W-:Y:S05]  /*0150*/  @P0 BRA `(.L_x_107) ;  /* 0x00000008001c0947 */ /* 0x000fea0003800000 */
[----:B------:R-:W2:Y:S04]  /*0160*/  LDG.E.U8 R24, desc[UR6][R2.64+0x2] ;  /* 0x0000020602187981 */ /* 0x000ea8000c1e1100 */
[----:B------:R-:W3:Y:S04]  /*0170*/  LDG.E.U8 R4, desc[UR6][R2.64+0x1] ;  /* 0x0000010602047981 */ /* 0x000ee8000c1e1100 */
[----:B------:R-:W4:Y:S04]  /*0180*/  LDG.E.U8 R23, desc[UR6][R2.64+0x3] ;  /* 0x0000030602177981 */ /* 0x000f28000c1e1100 */
[----:B------:R-:W5:Y:S04]  /*0190*/  LDG.E.U8 R27, desc[UR6][R2.64+0x4] ;  /* 0x00000406021b7981 */ /* 0x000f68000c1e1100 */
[----:B------:R-:W5:Y:S04]  /*01a0*/  LDG.E.U8 R5, desc[UR6][R2.64+0x5] ;  /* 0x0000050602057981 */ /* 0x000f68000c1e1100 */
[----:B------:R-:W5:Y:S04]  /*01b0*/  LDG.E.U8 R21, desc[UR6][R2.64+0x6] ;  /* 0x0000060602157981 */ /* 0x000f68000c1e1100 */
[----:B------:R-:W5:Y:S04]  /*01c0*/  LDG.E.U8 R22, desc[UR6][R2.64+0x7] ;  /* 0x0000070602167981 */ /* 0x000f68000c1e1100 */
[----:B------:R-:W5:Y:S04]  /*01d0*/  LDG.E.U8 R25, desc[UR6][R2.64+0x8] ;  /* 0x0000080602197981 */ /* 0x000f68000c1e1100 */
[----:B------:R-:W5:Y:S01]  /*01e0*/  LDG.E.U8 R26, desc[UR6][R2.64+0x9] ;  /* 0x00000906021a7981 */ /* 0x000f62000c1e1100 */
[----:B--2---:R-:W-:-:S03]  /*01f0*/  ISETP.NE.AND P0, PT, R24, 0xe0, PT ;  /* 0x000000e01800780c */ /* 0x004fc60003f05270 */
[----:B------:R-:W2:Y:S01]  /*0200*/  LDG.E.U8 R24, desc[UR6][R2.64+0xa] ;  /* 0x00000a0602187981 */ /* 0x000ea2000c1e1100 */
[----:B---3--:R-:W-:-:S03]  /*0210*/  ISETP.NE.OR P0, PT, R4, 0xb8, P0 ;  /* 0x000000b80400780c */ /* 0x008fc60000705670 */
[----:B------:R-:W3:Y:S01]  /*0220*/  LDG.E.U8 R4, desc[UR6][R2.64+0xc] ;  /* 0x00000c0602047981 */ /* 0x000ee2000c1e1100 */
[----:B----4-:R-:W-:-:S03]  /*0230*/  ISETP.NE.OR P0, PT, R23, 0xad, P0 ;  /* 0x000000ad1700780c */ /* 0x010fc60000705670 */
[----:B------:R-:W4:Y:S01]  /*0240*/  LDG.E.U8 R23, desc[UR6][R2.64+0xb] ;  /* 0x00000b0602177981 */ /* 0x000f22000c1e1100 */
[----:B-----5:R-:W-:-:S04]  /*0250*/  ISETP.NE.OR P0, PT, R27, 0xa0, P0 ;  /* 0x000000a01b00780c */ /* 0x020fc80000705670 */
[----:B------:R-:W-:Y:S02]  /*0260*/  ISETP.NE.OR P0, PT, R5, 0xf1, P0 ;  /* 0x000000f10500780c */ /* 0x000fe40000705670 */
[----:B------:R-:W5:Y:S02]  /*0270*/  LDG.E.U8 R5, desc[UR6][R2.64+0xd] ;  /* 0x00000d0602057981 */ /* 0x000f64000c1e1100 */
[----:B------:R-:W-:Y:S02]  /*0280*/  ISETP.NE.OR P0, PT, R21, 0x3d, P0 ;  /* 0x0000003d1500780c */ /* 0x000fe40000705670 */
[----:B------:R-:W5:Y:S02]  /*0290*/  LDG.E.U8 R21, desc[UR6][R2.64+0xe] ;  /* 0x00000e0602157981 */ /* 0x000f64000c1e1100 */
[----:B------:R-:W-:Y:S02]  /*02a0*/  ISETP.NE.OR P0, PT, R22, 0x90, P0 ;  /* 0x000000901600780c */ /* 0x000fe40000705670 */
[----:B------:R-:W5:Y:S02]  /*02b0*/  LDG.E.U8 R22, desc[UR6][R2.64+0xf] ;  /* 0x00000f0602167981 */ /* 0x000f64000c1e1100 */
[----:B------:R-:W-:-:S02]  /*02c0*/  ISETP.NE.OR P0, PT, R25, 0x40, P0 ;  /* 0x000000401900780c */ /* 0x000fc40000705670 */
[----:B------:R-:W5:Y:S02]  /*02d0*/  LDG.E.U8 R25, desc[UR6][R2.64+0x10] ;  /* 0x0000100602197981 */ /* 0x000f64000c1e1100 */
[----:B------:R-:W-:Y:S02]  /*02e0*/  ISETP.NE.OR P0, PT, R26, 0x5d, P0 ;  /* 0x0000005d1a00780c */ /* 0x000fe40000705670 */
[----:B------:R-:W5:Y:S02]  /*02f0*/  LDG.E.U8 R26, desc[UR6][R2.64+0x11] ;  /* 0x00001106021a7981 */ /* 0x000f64000c1e1100 */
[----:B--2---:R-:W-:Y:S02]  /*0300*/  ISETP.NE.OR P0, PT, R24, 0x6a, P0 ;  /* 0x0000006a1800780c */ /* 0x004fe40000705670 */
[----:B------:R-:W2:Y:S02]  /*0310*/  LDG.E.U8 R24, desc[UR6][R2.64+0x12] ;  /* 0x0000120602187981 */ /* 0x000ea4000c1e1100 */
[----:B----4-:R-:W-:-:S02]  /*0320*/  ISETP.NE.OR P0, PT, R23, 0xe5, P0 ;  /* 0x000000e51700780c */ /* 0x010fc40000705670 */
[----:B------:R-:W4:Y:S02]  /*0330*/  LDG.E.U8 R23, desc[UR6][R2.64+0x13] ;  /* 0x0000130602177981 */ /* 0x000f24000c1e1100 */
[----:B---3--:R-:W-:Y:S02]  /*0340*/  ISETP.NE.OR P0, PT, R4, 0x53, P0 ;  /* 0x000000530400780c */ /* 0x008fe40000705670 */
[----:B------:R-:W3:Y:S02]  /*0350*/  LDG.E.U8 R4, desc[UR6][R2.64+0x14] ;  /* 0x0000140602047981 */ /* 0x000ee4000c1e1100 */
[----:B-----5:R-:W-:Y:S02]  /*0360*/  ISETP.NE.OR P0, PT, R5, 0x86, P0 ;  /* 0x000000860500780c */ /* 0x020fe40000705670 */
[----:B------:R-:W5:Y:S02]  /*0370*/  LDG.E.U8 R5, desc[UR6][R2.64+0x15] ;  /* 0x0000150602057981 */ /* 0x000f64000c1e1100 */
[----:B------:R-:W-:-:S02]  /*0380*/  ISETP.NE.OR P0, PT, R21, 0xbd, P0 ;  /* 0x000000bd1500780c */ /* 0x000fc40000705670 */
[----:B------:R-:W5:Y:S02]  /*0390*/  LDG.E.U8 R21, desc[UR6][R2.64+0x16] ;  /* 0x0000160602157981 */ /* 0x000f64000c1e1100 */
[----:B------:R-:W-:Y:S02]  /*03a0*/  ISETP.NE.OR P0, PT, R22, 0x28, P0 ;  /* 0x000000281600780c */ /* 0x000fe40000705670 */
[----:B------:R-:W5:Y:S02]  /*03b0*/  LDG.E.U8 R22, desc[UR6][R2.64+0x17] ;  /* 0x0000170602167981 */ /* 0x000f64000c1e1100 */
[----:B------:R-:W-:Y:S02]  /*03c0*/  ISETP.NE.OR P0, PT, R25, 0xbd, P0 ;  /* 0x000000bd1900780c */ /* 0x000fe40000705670 */
[----:B------:R-:W5:Y:S02]  /*03d0*/  LDG.E.U8 R25, desc[UR6][R2.64+0x18] ;  /* 0x0000180602197981 */ /* 0x000f64000c1e1100 */
[----:B------:R-:W-:-:S02]  /*03e0*/  ISETP.NE.OR P0, PT, R26, 0xd2, P0 ;  /* 0x000000d21a00780c */ /* 0x000fc40000705670 */
[----:B------:R-:W5:Y:S02]  /*03f0*/  LDG.E.U8 R26, desc[UR6][R2.64+0x19] ;  /* 0x00001906021a7981 */ /* 0x000f64000c1e1100 */
[----:B--2---:R-:W-:Y:S02]  /*0400*/  ISETP.NE.OR P0, PT, R24, 0x19, P0 ;  /* 0x000000191800780c */ /* 0x004fe40000705670 */
[----:B------:R-:W2:Y:S02]  /*0410*/  LDG.E.U8 R24, desc[UR6][R2.64+0x1a] ;  /* 0x00001a0602187981 */ /* 0x000ea4000c1e1100 */
[----:B----4-:R-:W-:Y:S02]  /*0420*/  ISETP.NE.OR P0, PT, R23, 0xb8, P0 ;  /* 0x000000b81700780c */ /* 0x010fe40000705670 */
[----:B------:R-:W4:Y:S02]  /*0430*/  LDG.E.U8 R23, desc[UR6][R2.64+0x1b] ;  /* 0x00001b0602177981 */ /* 0x000f24000c1e1100 */
[----:B---3--:R-:W-:-:S02]  /*0440*/  ISETP.NE.OR P0, PT, R4, 0xa0, P0 ;  /* 0x000000a00400780c */ /* 0x008fc40000705670 */
[----:B------:R-:W3:Y:S02]  /*0450*/  LDG.E.U8 R4, desc[UR6][R2.64+0x1c] ;  /* 0x00001c0602047981 */ /* 0x000ee4000c1e1100 */
[----:B-----5:R-:W-:Y:S02]  /*0460*/  ISETP.NE.OR P0, PT, R5, 0x8d, P0 ;  /* 0x0000008d0500780c */ /* 0x020fe40000705670 */
[----:B------:R-:W5:Y:S02]  /*0470*/  LDG.E.U8 R5, desc[UR6][R2.64+0x1d] ;  /* 0x00001d0602057981 */ /* 0x000f64000c1e1100 */
[----:B------:R-:W-:Y:S02]  /*0480*/  ISETP.NE.OR P0, PT, R21, 0xed, P0 ;  /* 0x000000ed1500780c */ /* 0x000fe40000705670 */
[----:B------:R-:W5:Y:S02]  /*0490*/  LDG.E.U8 R21, desc[UR6][R2.64+0x1e] ;  /* 0x00001e0602157981 */ /* 0x000f64000c1e1100 */
[----:B------:R-:W-:-:S02]  /*04a0*/  ISETP.NE.OR P0, PT, R22, 0x1a, P0 ;  /* 0x0000001a1600780c */ /* 0x000fc40000705670 */
[----:B------:R-:W5:Y:S02]  /*04b0*/  LDG.E.U8 R22, desc[UR6][R2.64+0x1f] ;  /* 0x00001f0602167981 */ /* 0x000f64000c1e1100 */
[----:B------:R-:W-:Y:S02]  /*04c0*/  ISETP.NE.OR P0, PT, R25, 0xa8, P0 ;  /* 0x000000a81900780c */ /* 0x000fe40000705670 */
[----:B------:R-:W5:Y:S02]  /*04d0*/  LDG.E.U8 R25, desc[UR6][R2.64+0x20] ;  /* 0x0000200602197981 */ /* 0x000f64000c1e1100 */
[----:B------:R-:W-:Y:S02]  /*04e0*/  ISETP.NE.OR P0, PT, R26, 0x36, P0 ;  /* 0x000000361a00780c */ /* 0x000fe40000705670 */
[----:B------:R-:W5:Y:S02]  /*04f0*/  LDG.E.U8 R26, desc[UR6][R2.64+0x21] ;  /* 0x00002106021a7981 */ /* 0x000f64000c1e1100 */
[----:B--2---:R-:W-:-:S02]  /*0500*/  ISETP.NE.OR P0, PT, R24, 0xef, P0 ;  /* 0x000000ef1800780c */ /* 0x004fc40000705670 */
[----:B------:R-:W2:Y:S02]  /*0510*/  LDG.E.U8 R24, desc[UR6][R2.64+0x22] ;  /* 0x0000220602187981 */ /* 0x000ea4000c1e1100 */
[----:B----4-:R-:W-:Y:S02]  /*0520*/  ISETP.NE.OR P0, PT, R23, 0xcc, P0 ;  /* 0x000000cc1700780c */ /* 0x010fe40000705670 */
[----:B------:R-:W4:Y:S02]  /*0530*/  LDG.E.U8 R23, desc[UR6][R2.64+0x23] ;  /* 0x0000230602177981 */ /* 0x000f24000c1e1100 */
[----:B---3--:R-:W-:Y:S02]  /*0540*/  ISETP.NE.OR P0, PT, R4, 0x8b, P0 ;  /* 0x0000008b0400780c */ /* 0x008fe40000705670 */
[----:B------:R-:W3:Y:S02]  /*0550*/  LDG.E.U8 R4, desc[UR6][R2.64+0x24] ;  /* 0x0000240602047981 */ /* 0x000ee4000c1e1100 */
[----:B-----5:R-:W-:-:S02]  /*0560*/  ISETP.NE.OR P0, PT, R5, 0x77, P0 ;  /* 0x000000770500780c */ /* 0x020fc40000705670 */
        /* <DEDUP_REMOVED lines=45> */
[----:B---3--:R-:W-:-:S04]  /*0840*/  ISETP.NE.OR P0, PT, R4, 0x15, P0 ;  /* 0x000000150400780c */ /* 0x008fc80000705670 */
[----:B-----5:R-:W-:-:S04]  /*0850*/  ISETP.NE.OR P0, PT, R5, 0x18, P0 ;  /* 0x000000180500780c */ /* 0x020fc80000705670 */
[----:B------:R-:W-:-:S04]  /*0860*/  ISETP.NE.OR P0, PT, R21, 0xa1, P0 ;  /* 0x000000a11500780c */ /* 0x000fc80000705670 */
[----:B------:R-:W-:-:S04]  /*0870*/  ISETP.NE.OR P0, PT, R22, 0x1c, P0 ;  /* 0x0000001c1600780c */ /* 0x000fc80000705670 */
[----:B------:R-:W-:-:S04]  /*0880*/  ISETP.NE.OR P0, PT, R25, 0xc3, P0 ;  /* 0x000000c31900780c */ /* 0x000fc80000705670 */
[----:B------:R-:W-:-:S04]  /*0890*/  ISETP.NE.OR P0, PT, R26, 0x87, P0 ;  /* 0x000000871a00780c */ /* 0x000fc80000705670 */
[----:B--2---:R-:W-:-:S04]  /*08a0*/  ISETP.NE.OR P0, PT, R24, 0xb6, P0 ;  /* 0x000000b61800780c */ /* 0x004fc80000705670 */
[----:B----4-:R-:W-:-:S13]  /*08b0*/  ISETP.NE.OR P0, PT, R23, 0x69, P0 ;  /* 0x000000691700780c */ /* 0x010fda0000705670 */
[----:B------:R-:W-:Y:S05]  /*08c0*/  @P0 BRA `(.L_x_107) ;  /* 0x0000000000400947 */ /* 0x000fea0003800000 */
[----:B------:R-:W2:Y:S02]  /*08d0*/  LDG.E.U8 R4, desc[UR6][R2.64+0x3c] ;  /* 0x00003c0602047981 */ /* 0x000ea4000c1e1100 */
[----:B--2---:R-:W-:-:S13]  /*08e0*/  ISETP.NE.AND P0, PT, R4, 0xb2, PT ;  /* 0x000000b20400780c */ /* 0x004fda0003f05270 */
        /* <DEDUP_REMOVED lines=9> */
[----:B------:R-:W0:Y:S01]  /*0980*/  @!P0 S2R R21, SR_TID.X ;  /* 0x0000000000158919 */ /* 0x000e220000002100 */
[----:B------:R-:W0:Y:S02]  /*0990*/  @!P0 LDC.64 R4, c[0x0][0x380] ;  /* 0x0000e000ff048b82 */ /* 0x000e240000000a00 */
[----:B0-----:R-:W-:-:S05]  /*09a0*/  @!P0 IMAD.WIDE.U32 R4, R21, 0x4, R4 ;  /* 0x0000000415048825 */ /* 0x001fca00078e0004 */
[----:B------:R0:W-:Y:S01]  /*09b0*/  @!P0 STG.E desc[UR6][R4.64], RZ ;  /* 0x000000ff04008986 */ /* 0x0001e2000c101906 */
[----:B------:R-:W-:Y:S05]  /*09c0*/  @!P0 BRA `(.L_x_108) ;  /* 0x0000000000148947 */ /* 0x000fea0003800000 */
.L_x_107:
[----:B------:R-:W1:Y:S01]  /*09d0*/  S2R R21, SR_TID.X ;  /* 0x0000000000157919 */ /* 0x000e620000002100 */
[----:B------:R-:W1:Y:S01]  /*09e0*/  LDC.64 R2, c[0x0][0x380] ;  /* 0x0000e000ff027b82 */ /* 0x000e620000000a00 */
[----:B0-----:R-:W-:Y:S02]  /*09f0*/  IMAD.MOV.U32 R5, RZ, RZ, 0x1 ;  /* 0x00000001ff057424 */ /* 0x001fe400078e00ff */
[----:B-1----:R-:W-:-:S05]  /*0a00*/  IMAD.WIDE.U32 R2, R21, 0x4, R2 ;  /* 0x0000000415027825 */ /* 0x002fca00078e0002 */
[----:B------:R1:W-:Y:S02]  /*0a10*/  STG.E desc[UR6][R2.64], R5 ;  /* 0x0000000502007986 */ /* 0x0003e4000c101906 */
.L_x_108:
[----:B------:R-:W-:-:S05]  /*0a20*/  UMOV UR4, 0xffffffec ;  /* 0xffffffec00047882 */ /* 0x000fca0000000000 */
.L_x_111:
[----:B------:R-:W-:Y:S02]  /*0a30*/  ULOP3.LUT UR5, UR4, 0x1, URZ, 0xc0, !UPT ;  /* 0x0000000104057892 */ /* 0x000fe4000f8ec0ff */
[----:B------:R-:W-:Y:S02]  /*0a40*/  UIADD3 UR4, UPT, UPT, UR4, 0x1, URZ ;  /* 0x0000000104047890 */ /* 0x000fe4000fffe0ff */
[----:B------:R-:W-:Y:S02]  /*0a50*/  UISETP.NE.U32.AND UP0, UPT, UR5, 0x1, UPT ;  /* 0x000000010500788c */ /* 0x000fe4000bf05070 */
[----:B------:R-:W-:-:S07]  /*0a60*/  UISETP.NE.AND UP1, UPT, UR4, URZ, UPT ;  /* 0x000000ff0400728c */ /* 0x000fce000bf25270 */
[----:B------:R-:W-:Y:S05]  /*0a70*/  BRA.U !UP0, `(.L_x_109) ;  /* 0x0000000108c47547 */ /* 0x000fea000b800000 */
[----:B------:R-:W-:Y:S01]  /*0a80*/  SHF.L.W.U32.HI R20, R20, 0x19, R20 ;  /* 0x0000001914147819 */ /* 0x000fe20000010e14 */
[----:B-1----:R-:W-:Y:S01]  /*0a90*/  IMAD.IADD R2, R19, 0x1, -R18 ;  /* 0x0000000113027824 */ /* 0x002fe200078e0a12 */
[----:B0-----:R-:W-:Y:S02]  /*0aa0*/  SHF.L.W.U32.HI R4, R16, 0x19, R16 ;  /* 0x0000001910047819 */ /* 0x001fe40000010e10 */
[----:B------:R-:W-:Y:S02]  /*0ab0*/  LOP3.LUT R16, R20, R19, RZ, 0x3c, !PT ;  /* 0x0000001314107212 */ /* 0x000fe400078e3cff */
[----:B------:R-:W-:Y:S02]  /*0ac0*/  SHF.L.W.U32.HI R20, R12, 0x19, R12 ;  /* 0x000000190c147819 */ /* 0x000fe40000010e0c */
[----:B------:R-:W-:Y:S02]  /*0ad0*/  SHF.L.W.U32.HI R18, R18, 0x18, R18 ;  /* 0x0000001812127819 */ /* 0x000fe40000010e12 */
[----:B------:R-:W-:Y:S01]  /*0ae0*/  LOP3.LUT R12, R4, R15, RZ, 0x3c, !PT ;  /* 0x0000000f040c7212 */ /* 0x000fe200078e3cff */
[----:B------:R-:W-:Y:S01]  /*0af0*/  IMAD.IADD R15, R15, 0x1, -R14 ;  /* 0x000000010f0f7824 */ /* 0x000fe200078e0a0e */
        /* <DEDUP_REMOVED lines=8> */
[----:B------:R-:W-:Y:S01]  /*0b80*/  LOP3.LUT R3, R22, R7, RZ, 0x3c, !PT ;  /* 0x0000000716037212 */ /* 0x000fe200078e3cff */
[--C-:B------:R-:W-:Y:S01]  /*0b90*/  IMAD.IADD R7, R7, 0x1, -R6.reuse ;  /* 0x0000000107077824 */ /* 0x100fe200078e0a06 */
[----:B------:R-:W-:-:S02]  /*0ba0*/  SHF.L.W.U32.HI R21, R6, 0x18, R6 ;  /* 0x0000001806157819 */ /* 0x000fc40000010e06 */
[----:B------:R-:W-:Y:S01]  /*0bb0*/  LOP3.LUT R14, R14, R13, RZ, 0x3c, !PT ;  /* 0x0000000d0e0e7212 */ /* 0x000fe200078e3cff */
[----:B------:R-:W-:Y:S01]  /*0bc0*/  IMAD.IADD R13, R13, 0x1, -R12 ;  /* 0x000000010d0d7824 */ /* 0x000fe200078e0a0c */
[----:B------:R-:W-:Y:S01]  /*0bd0*/  LOP3.LUT R8, R8, R9, RZ, 0x3c, !PT ;  /* 0x0000000908087212 */ /* 0x000fe200078e3cff */
[----:B------:R-:W-:Y:S01]  /*0be0*/  IMAD.IADD R9, R9, 0x1, -R4 ;  /* 0x0000000109097824 */ /* 0x000fe200078e0a04 */
[----:B------:R-:W-:Y:S02]  /*0bf0*/  SHF.L.W.U32.HI R12, R12, 0x14, R12 ;  /* 0x000000140c0c7819 */ /* 0x000fe40000010e0c */
[----:B------:R-:W-:Y:S01]  /*0c00*/  LOP3.LUT R20, R19, R2, RZ, 0x3c, !PT ;  /* 0x0000000213147212 */ /* 0x000fe200078e3cff */
[--C-:B------:R-:W-:Y:S01]  /*0c10*/  IMAD.IADD R19, R2, 0x1, -R5.reuse ;  /* 0x0000000102137824 */ /* 0x100fe200078e0a05 */
[----:B------:R-:W-:Y:S01]  /*0c20*/  SHF.L.W.U32.HI R18, R5, 0x10, R5 ;  /* 0x0000001005127819 */ /* 0x000fe20000010e05 */
[----:B------:R-:W-:Y:S01]  /*0c30*/  IMAD.IADD R5, R0, 0x1, -R3 ;  /* 0x0000000100057824 */ /* 0x000fe200078e0a03 */
[----:B------:R-:W-:-:S02]  /*0c40*/  SHF.L.W.U32.HI R4, R4, 0x14, R4 ;  /* 0x0000001404047819 */ /* 0x000fc40000010e04 */
[----:B------:R-:W-:Y:S02]  /*0c50*/  LOP3.LUT R6, R21, R0, RZ, 0x3c, !PT ;  /* 0x0000000015067212 */ /* 0x000fe400078e3cff */
[----:B------:R-:W-:Y:S02]  /*0c60*/  SHF.L.W.U32.HI R0, R3, 0x14, R3 ;  /* 0x0000001403007819 */ /* 0x000fe40000010e03 */
[----:B------:R-:W-:Y:S01]  /*0c70*/  LOP3.LUT R16, R12, R15, RZ, 0x3c, !PT ;  /* 0x0000000f0c107212 */ /* 0x000fe200078e3cff */
[----:B------:R-:W-:Y:S01]  /*0c80*/  IMAD.IADD R15, R15, 0x1, -R14 ;  /* 0x000000010f0f7824 */ /* 0x000fe200078e0a0e */
[----:B------:R-:W-:Y:S01]  /*0c90*/  LOP3.LUT R12, R4, R11, RZ, 0x3c, !PT ;  /* 0x0000000b040c7212 */ /* 0x000fe200078e3cff */
[--C-:B------:R-:W-:Y:S01]  /*0ca0*/  IMAD.IADD R11, R11, 0x1, -R8.reuse ;  /* 0x000000010b0b7824 */ /* 0x100fe200078e0a08 */
[----:B------:R-:W-:Y:S02]  /*0cb0*/  SHF.L.W.U32.HI R10, R8, 0x10, R8 ;  /* 0x00000010080a7819 */ /* 0x000fe40000010e08 */
[----:B------:R-:W-:Y:S01]  /*0cc0*/  LOP3.LUT R8, R0, R7, RZ, 0x3c, !PT ;  /* 0x0000000700087212 */ /* 0x000fe200078e3cff */
[----:B------:R-:W-:Y:S01]  /*0cd0*/  IMAD.IADD R7, R7, 0x1, -R6 ;  /* 0x0000000107077824 */ /* 0x000fe200078e0a06 */
[----:B------:R-:W-:-:S02]  /*0ce0*/  SHF.L.W.U32.HI R14, R14, 0x10, R14 ;  /* 0x000000100e0e7819 */ /* 0x000fc40000010e0e */
[----:B------:R-:W-:Y:S01]  /*0cf0*/  SHF.L.W.U32.HI R6, R6, 0x10, R6 ;  /* 0x0000001006067819 */ /* 0x000fe20000010e06 */
[----:B------:R-:W-:Y:S01]  /*0d00*/  IMAD.IADD R0, R5, 0x1, -R8 ;  /* 0x0000000105007824 */ /* 0x000fe200078e0a08 */
        /* <DEDUP_REMOVED lines=8> */
.L_x_109:
[----:B------:R-:W-:Y:S01]  /*0d90*/  SHF.L.W.U32.HI R16, R16, 0x19, R16 ;  /* 0x0000001910107819 */ /* 0x000fe20000010e10 */
[----:B-1----:R-:W-:Y:S01]  /*0da0*/  IMAD.IADD R2, R11, 0x1, -R6 ;  /* 0x000000010b027824 */ /* 0x002fe200078e0a06 */
[----:B0-----:R-:W-:Y:S02]  /*0db0*/  SHF.L.W.U32.HI R4, R12, 0x19, R12 ;  /* 0x000000190c047819 */ /* 0x001fe40000010e0c */
[----:B------:R-:W-:Y:S02]  /*0dc0*/  LOP3.LUT R12, R16, R11, RZ, 0x3c, !PT ;  /* 0x0000000b100c7212 */ /* 0x000fe400078e3cff */
        /* <DEDUP_REMOVED lines=16> */
[----:B------:R-:W-:Y:S01]  /*0ed0*/  LOP3.LUT R5, R6, R17, RZ, 0x3c, !PT ;  /* 0x0000001106057212 */ /* 0x000fe200078e3cff */
[--C-:B------:R-:W-:Y:S01]  /*0ee0*/  IMAD.IADD R17, R17, 0x1, -R12.reuse ;  /* 0x0000000111117824 */ /* 0x100fe200078e0a0c */
[----:B------:R-:W-:Y:S02]  /*0ef0*/  SHF.L.W.U32.HI R11, R12, 0x14, R12 ;  /* 0x000000140c0b7819 */ /* 0x000fe40000010e0c */
[----:B------:R-:W-:Y:S02]  /*0f00*/  SHF.L.W.U32.HI R8, R8, 0x14, R8 ;  /* 0x0000001408087819 */ /* 0x000fe40000010e08 */
[----:B------:R-:W-:-:S02]  /*0f10*/  SHF.L.W.U32.HI R4, R4, 0x14, R4 ;  /* 0x0000001404047819 */ /* 0x000fc40000010e04 */
[----:B------:R-:W-:Y:S02]  /*0f20*/  LOP3.LUT R6, R21, R0, RZ, 0x3c, !PT ;  /* 0x0000000015067212 */ /* 0x000fe400078e3cff */
[----:B------:R-:W-:Y:S01]  /*0f30*/  LOP3.LUT R16, R11, R2, RZ, 0x3c, !PT ;  /* 0x000000020b107212 */ /* 0x000fe200078e3cff */
[----:B------:R-:W-:Y:S01]  /*0f40*/  IMAD.IADD R11, R2, 0x1, -R5 ;  /* 0x00000001020b7824 */ /* 0x000fe200078e0a05 */
[----:B------:R-:W-:Y:S01]  /*0f50*/  LOP3.LUT R12, R8, R7, RZ, 0x3c, !PT ;  /* 0x00000007080c7212 */ /* 0x000fe200078e3cff */
[----:B------:R-:W-:Y:S01]  /*0f60*/  IMAD.IADD R7, R7, 0x1, -R14 ;  /* 0x0000000107077824 */ /* 0x000fe200078e0a0e */
[----:B------:R-:W-:Y:S02]  /*0f70*/  SHF.L.W.U32.HI R20, R3, 0x14, R3 ;  /* 0x0000001403147819 */ /* 0x000fe40000010e03 */
[----:B------:R-:W-:Y:S01]  /*0f80*/  LOP3.LUT R8, R4, R19, RZ, 0x3c, !PT ;  /* 0x0000001304087212 */ /* 0x000fe200078e3cff */
[----:B------:R-:W-:Y:S01]  /*0f90*/  IMAD.IADD R19, R19, 0x1, -R10 ;  /* 0x0000000113137824 */ /* 0x000fe200078e0a0a */
[----:B------:R-:W-:Y:S01]  /*0fa0*/  SHF.L.W.U32.HI R2, R5, 0x10, R5 ;  /* 0x0000001005027819 */ /* 0x000fe20000010e05 */
[----:B------:R-:W-:Y:S01]  /*0fb0*/  IMAD.IADD R5, R0, 0x1, -R3 ;  /* 0x0000000100057824 */ /* 0x000fe200078e0a03 */
[----:B------:R-:W-:-:S02]  /*0fc0*/  SHF.L.W.U32.HI R14, R14, 0x10, R14 ;  /* 0x000000100e0e7819 */ /* 0x000fc40000010e0e */
[----:B------:R-:W-:Y:S02]  /*0fd0*/  SHF.L.W.U32.HI R10, R10, 0x10, R10 ;  /* 0x000000100a0a7819 */ /* 0x000fe40000010e0a */
[----:B------:R-:W-:Y:S01]  /*0fe0*/  LOP3.LUT R20, R20, R15, RZ, 0x3c, !PT ;  /* 0x0000000f14147212 */ /* 0x000fe200078e3cff */
[--C-:B------:R-:W-:Y:S01]  /*0ff0*/  IMAD.IADD R15, R15, 0x1, -R6.reuse ;  /* 0x000000010f0f7824 */ /* 0x100fe200078e0a06 */
        /* <DEDUP_REMOVED lines=9> */
.L_x_110:
[----:B------:R-:W-:Y:S05]  /*1090*/  BRA.U UP1, `(.L_x_111) ;  /* 0xfffffff901647547 */ /* 0x000fea000b83ffff */
[----:B------:R-:W-:Y:S02]  /*10a0*/  ISETP.NE.AND P0, PT, R9, 0x3320646e, PT ;  /* 0x3320646e0900780c */ /* 0x000fe40003f05270 */
[----:B------:R-:W-:Y:S02]  /*10b0*/  ISETP.EQ.AND P1, PT, R6, RZ, PT ;  /* 0x000000ff0600720c */ /* 0x000fe40003f22270 */
[----:B------:R-:W-:-:S04]  /*10c0*/  ISETP.EQ.AND P0, PT, R0, 0x61707865, !P0 ;  /* 0x617078650000780c */ /* 0x000fc80004702270 */
[----:B------:R-:W-:-:S04]  /*10d0*/  ISETP.EQ.AND P0, PT, R13, 0x79622d32, P0 ;  /* 0x79622d320d00780c */ /* 0x000fc80000702270 */
[----:B------:R-:W-:-:S04]  /*10e0*/  ISETP.EQ.AND P0, PT, R17, 0x6b206574, P0 ;  /* 0x6b2065741100780c */ /* 0x000fc80000702270 */
[----:B------:R-:W-:-:S04]  /*10f0*/  ISETP.EQ.AND P0, PT, R20, RZ, P0 ;  /* 0x000000ff1400720c */ /* 0x000fc80000702270 */
        /* <DEDUP_REMOVED lines=9> */
[----:B------:R-:W-:-:S13]  /*1190*/  ISETP.EQ.AND P0, PT, R18, RZ, P0 ;  /* 0x000000ff1200720c */ /* 0x000fda0000702270 */
[----:B------:R-:W-:Y:S05]  /*11a0*/  @P0 EXIT P1 ;  /* 0x000000000000094d */ /* 0x000fea0000800000 */
[----:B------:R-:W0:Y:S01]  /*11b0*/  S2R R7, SR_TID.X ;  /* 0x0000000000077919 */ /* 0x000e220000002100 */
[----:B------:R-:W0:Y:S01]  /*11c0*/  LDC.64 R2, c[0x0][0x380] ;  /* 0x0000e000ff027b82 */ /* 0x000e220000000a00 */
[----:B------:R-:W-:Y:S02]  /*11d0*/  IMAD.MOV.U32 R5, RZ, RZ, 0x2 ;  /* 0x00000002ff057424 */ /* 0x000fe400078e00ff */
[----:B0-----:R-:W-:-:S05]  /*11e0*/  IMAD.WIDE.U32 R2, R7, 0x4, R2 ;  /* 0x0000000407027825 */ /* 0x001fca00078e0002 */
[----:B------:R-:W-:Y:S01]  /*11f0*/  STG.E desc[UR6][R2.64], R5 ;  /* 0x0000000502007986 */ /* 0x000fe2000c101906 */
[----:B------:R-:W-:Y:S05]  /*1200*/  EXIT ;  /* 0x000000000000794d */ /* 0x000fea0003800000 */
.L_x_112:
        /* <DEDUP_REMOVED lines=15> */
.L_x_116:


//--------------------- .nv.global.init           --------------------------
	.section	.nv.global.init,"aw",@progbits
	.align	4
.nv.global.init:
	.type		mrg32k3aM1SubSeq,@object
	.size		mrg32k3aM1SubSeq,(mrg32k3aM2SubSeq - mrg32k3aM1SubSeq)
mrg32k3aM1SubSeq:
        /*0000*/ 	.byte	0x0b, 0xcc, 0xee, 0x04, 0x73, 0x29, 0x8b, 0x6f, 0xf6, 0x53, 0x03, 0xf6, 0x23, 0xf6, 0xea, 0xda
        /* <DEDUP_REMOVED lines=125> */
	.type		mrg32k3aM2SubSeq,@object
	.size		mrg32k3aM2SubSeq,(mrg32k3aM1 - mrg32k3aM2SubSeq)
mrg32k3aM2SubSeq:
        /* <DEDUP_REMOVED lines=126> */
	.type		mrg32k3aM1,@object
	.size		mrg32k3aM1,(mrg32k3aM1Seq - mrg32k3aM1)
mrg32k3aM1:
        /* <DEDUP_REMOVED lines=144> */
	.type		mrg32k3aM1Seq,@object
	.size		mrg32k3aM1Seq,(mrg32k3aM2 - mrg32k3aM1Seq)
mrg32k3aM1Seq:
        /* <DEDUP_REMOVED lines=144> */
	.type		mrg32k3aM2,@object
	.size		mrg32k3aM2,(mrg32k3aM2Seq - mrg32k3aM2)
mrg32k3aM2:
        /* <DEDUP_REMOVED lines=144> */
	.type		mrg32k3aM2Seq,@object
	.size		mrg32k3aM2Seq,(precalc_xorwow_matrix - mrg32k3aM2Seq)
mrg32k3aM2Seq:
        /* <DEDUP_REMOVED lines=144> */
	.type		precalc_xorwow_matrix,@object
	.size		precalc_xorwow_matrix,(precalc_xorwow_offset_matrix - precalc_xorwow_matrix)
precalc_xorwow_matrix:
        /* <DEDUP_REMOVED lines=6400> */
	.type		precalc_xorwow_offset_matrix,@object
	.size		precalc_xorwow_offset_matrix,(chacha_test1_out - precalc_xorwow_offset_matrix)
precalc_xorwow_offset_matrix:
        /* <DEDUP_REMOVED lines=6400> */
	.type		chacha_test1_out,@object
	.size		chacha_test1_out,(.L_9 - chacha_test1_out)
chacha_test1_out:
        /*353c0*/ 	.byte	0x76, 0xb8, 0xe0, 0xad, 0xa0, 0xf1, 0x3d, 0x90, 0x40, 0x5d, 0x6a, 0xe5, 0x53, 0x86, 0xbd, 0x28
        /*353d0*/ 	.byte	0xbd, 0xd2, 0x19, 0xb8, 0xa0, 0x8d, 0xed, 0x1a, 0xa8, 0x36, 0xef, 0xcc, 0x8b, 0x77, 0x0d, 0xc7
        /*353e0*/ 	.byte	0xda, 0x41, 0x59, 0x7c, 0x51, 0x57, 0x48, 0x8d, 0x77, 0x24, 0xe0, 0x3f, 0xb8, 0xd8, 0x4a, 0x37
        /*353f0*/ 	.byte	0x6a, 0x43, 0xb8, 0xf4, 0x15, 0x18, 0xa1, 0x1c, 0xc3, 0x87, 0xb6, 0x69, 0xb2, 0xee, 0x65, 0x86
.L_9:


//--------------------- .nv.shared.reserved.0     --------------------------
	.section	.nv.shared.reserved.0,"aw",@nobits
	.weak		__nv_reservedSMEM_offset_0_alias
	.size		__nv_reservedSMEM_offset_0_alias, 0, 64
	.other		__nv_reservedSMEM_offset_0_alias,@"STO_CUDA_RESERVED_SHARED STV_DEFAULT"
__nv_reservedSMEM_offset_0_alias:
	.zero		0
	.zero		64


//--------------------- .nv.constant0._Z39compute_bias_of_g_for_random_key_kernelyjjPjS_S_jiPii --------------------------
	.section	.nv.constant0._Z39compute_bias_of_g_for_random_key_kernelyjjPjS_S_jiPii,"a",@progbits
	.sectionflags	@""
	.align	4
.nv.constant0._Z39compute_bias_of_g_for_random_key_kernelyjjPjS_S_jiPii:
	.zero		956


//--------------------- .nv.constant0._Z18linear_bias_kernelyiiPjS_iPiii --------------------------
	.section	.nv.constant0._Z18linear_bias_kernelyiiPjS_iPiii,"a",@progbits
	.sectionflags	@""
	.align	4
.nv.constant0._Z18linear_bias_kernelyiiPjS_iPiii:
	.zero		952


//--------------------- .nv.constant0._Z24differential_bias_kernelyiPjS_iPyiii --------------------------
	.section	.nv.constant0._Z24differential_bias_kernelyiPjS_iPyiii,"a",@progbits
	.sectionflags	@""
	.align	4
.nv.constant0._Z24differential_bias_kernelyiPjS_iPyiii:
	.zero		956


//--------------------- .nv.constant0._Z16testChachaKernelPi --------------------------
	.section	.nv.constant0._Z16testChachaKernelPi,"a",@progbits
	.sectionflags	@""
	.align	4
.nv.constant0._Z16testChachaKernelPi:
	.zero		904


//--------------------- SYMBOLS --------------------------

	.type		.nv.reservedSmem.offset0,@object
	.size		.nv.reservedSmem.offset0,0x4
